	.target	sm_80

	.elftype	@"ET_EXEC"


//--------------------- .note.nv.tkinfo           --------------------------
	.section	.note.nv.tkinfo,"",@"SHT_NOTE"
	.sectionflags	@"SHF_NOTE_NV_TKINFO"
	.tkinfo
        /*0018*/ 	.word	0x00000002
        /*0030*/ 	.string	""
        /*0030*/ 	.string	"ptxas"
        /*0030*/ 	.string	"Cuda compilation tools, release 13.0, V13.0.88"
        /*0030*/ 	.string	"Build cuda_13.0.r13.0/compiler.36424714_0"
        /*0030*/ 	.string	"-v  -suppress-debug-info  -lineinfo  -arch sm_80 "



//--------------------- .note.nv.cuinfo           --------------------------
	.section	.note.nv.cuinfo,"",@"SHT_NOTE"
	.sectionflags	@"SHF_NOTE_NV_CUINFO"
        /*0018*/ 	.short	0x0002
        /*001a*/ 	.short	0x0050
        /*001c*/ 	.short	0x0082
	.zero		2


//--------------------- .nv.info                  --------------------------
	.section	.nv.info,"",@"SHT_CUDA_INFO"
	.align	4


	//----- nvinfo : EIATTR_REGCOUNT
	.align		4
        /*0000*/ 	.byte	0x04, 0x2f
        /*0002*/ 	.short	(.L_1 - .L_0)
	.align		4
.L_0:
        /*0004*/ 	.word	index@(matmul_kernel)
        /*0008*/ 	.word	0x000000ff


	//----- nvinfo : EIATTR_FRAME_SIZE
	.align		4
.L_1:
        /*000c*/ 	.byte	0x04, 0x11
        /*000e*/ 	.short	(.L_3 - .L_2)
	.align		4
.L_2:
        /*0010*/ 	.word	index@(matmul_kernel)
        /*0014*/ 	.word	0x00004e78


	//----- nvinfo : EIATTR_MIN_STACK_SIZE
	.align		4
.L_3:
        /*0018*/ 	.byte	0x04, 0x12
        /*001a*/ 	.short	(.L_5 - .L_4)
	.align		4
.L_4:
        /*001c*/ 	.word	index@(matmul_kernel)
        /*0020*/ 	.word	0x00004e78
.L_5:


//--------------------- .nv.info.matmul_kernel    --------------------------
	.section	.nv.info.matmul_kernel,"",@"SHT_CUDA_INFO"
	.sectionflags	@""
	.align	4


	//----- nvinfo : EIATTR_CUDA_API_VERSION
	.align		4
        /*0000*/ 	.byte	0x04, 0x37
        /*0002*/ 	.short	(.L_7 - .L_6)
.L_6:
        /*0004*/ 	.word	0x00000082


	//----- nvinfo : EIATTR_SW2861232_WAR
	.align		4
.L_7:
        /*0008*/ 	.byte	0x01, 0x35
	.zero		2


	//----- nvinfo : EIATTR_PARAM_CBANK
	.align		4
        /*000c*/ 	.byte	0x04, 0x0a
        /*000e*/ 	.short	(.L_9 - .L_8)
	.align		4
.L_8:
        /*0010*/ 	.word	index@(.nv.constant0.matmul_kernel)
        /*0014*/ 	.short	0x0160
        /*0016*/ 	.short	0x0050


	//----- nvinfo : EIATTR_CBANK_PARAM_SIZE
	.align		4
.L_9:
        /*0018*/ 	.byte	0x03, 0x19
        /*001a*/ 	.short	0x0050


	//----- nvinfo : EIATTR_KPARAM_INFO
	.align		4
        /*001c*/ 	.byte	0x04, 0x17
        /*001e*/ 	.short	(.L_11 - .L_10)
.L_10:
        /*0020*/ 	.word	0x00000000
        /*0024*/ 	.short	0x000d
        /*0026*/ 	.short	0x0048
        /*0028*/ 	.byte	0x00, 0xf4, 0x21, 0x00


	//----- nvinfo : EIATTR_KPARAM_INFO
	.align		4
.L_11:
        /*002c*/ 	.byte	0x04, 0x17
        /*002e*/ 	.short	(.L_13 - .L_12)
.L_12:
        /*0030*/ 	.word	0x00000000
        /*0034*/ 	.short	0x000c
        /*0036*/ 	.short	0x0040
        /*0038*/ 	.byte	0x00, 0xf4, 0x21, 0x00


	//----- nvinfo : EIATTR_KPARAM_INFO
	.align		4
.L_13:
        /*003c*/ 	.byte	0x04, 0x17
        /*003e*/ 	.short	(.L_15 - .L_14)
.L_14:
        /*0040*/ 	.word	0x00000000
        /*0044*/ 	.short	0x000b
        /*0046*/ 	.short	0x0038
        /*0048*/ 	.byte	0x00, 0xf0, 0x11, 0x00


	//----- nvinfo : EIATTR_KPARAM_INFO
	.align		4
.L_15:
        /*004c*/ 	.byte	0x04, 0x17
        /*004e*/ 	.short	(.L_17 - .L_16)
.L_16:
        /*0050*/ 	.word	0x00000000
        /*0054*/ 	.short	0x000a
        /*0056*/ 	.short	0x0034
        /*0058*/ 	.byte	0x00, 0xf0, 0x11, 0x00


	//----- nvinfo : EIATTR_KPARAM_INFO
	.align		4
.L_17:
        /*005c*/ 	.byte	0x04, 0x17
        /*005e*/ 	.short	(.L_19 - .L_18)
.L_18:
        /*0060*/ 	.word	0x00000000
        /*0064*/ 	.short	0x0009
        /*0066*/ 	.short	0x0030
        /*0068*/ 	.byte	0x00, 0xf0, 0x11, 0x00


	//----- nvinfo : EIATTR_KPARAM_INFO
	.align		4
.L_19:
        /*006c*/ 	.byte	0x04, 0x17
        /*006e*/ 	.short	(.L_21 - .L_20)
.L_20:
        /*0070*/ 	.word	0x00000000
        /*0074*/ 	.short	0x0008
        /*0076*/ 	.short	0x002c
        /*0078*/ 	.byte	0x00, 0xf0, 0x11, 0x00


	//----- nvinfo : EIATTR_KPARAM_INFO
	.align		4
.L_21:
        /*007c*/ 	.byte	0x04, 0x17
        /*007e*/ 	.short	(.L_23 - .L_22)
.L_22:
        /*0080*/ 	.word	0x00000000
        /*0084*/ 	.short	0x0007
        /*0086*/ 	.short	0x0028
        /*0088*/ 	.byte	0x00, 0xf0, 0x11, 0x00


	//----- nvinfo : EIATTR_KPARAM_INFO
	.align		4
.L_23:
        /*008c*/ 	.byte	0x04, 0x17
        /*008e*/ 	.short	(.L_25 - .L_24)
.L_24:
        /*0090*/ 	.word	0x00000000
        /*0094*/ 	.short	0x0006
        /*0096*/ 	.short	0x0024
        /*0098*/ 	.byte	0x00, 0xf0, 0x11, 0x00


	//----- nvinfo : EIATTR_KPARAM_INFO
	.align		4
.L_25:
        /*009c*/ 	.byte	0x04, 0x17
        /*009e*/ 	.short	(.L_27 - .L_26)
.L_26:
        /*00a0*/ 	.word	0x00000000
        /*00a4*/ 	.short	0x0005
        /*00a6*/ 	.short	0x0020
        /*00a8*/ 	.byte	0x00, 0xf0, 0x11, 0x00


	//----- nvinfo : EIATTR_KPARAM_INFO
	.align		4
.L_27:
        /*00ac*/ 	.byte	0x04, 0x17
        /*00ae*/ 	.short	(.L_29 - .L_28)
.L_28:
        /*00b0*/ 	.word	0x00000000
        /*00b4*/ 	.short	0x0004
        /*00b6*/ 	.short	0x001c
        /*00b8*/ 	.byte	0x00, 0xf0, 0x11, 0x00


	//----- nvinfo : EIATTR_KPARAM_INFO
	.align		4
.L_29:
        /*00bc*/ 	.byte	0x04, 0x17
        /*00be*/ 	.short	(.L_31 - .L_30)
.L_30:
        /*00c0*/ 	.word	0x00000000
        /*00c4*/ 	.short	0x0003
        /*00c6*/ 	.short	0x0018
        /*00c8*/ 	.byte	0x00, 0xf0, 0x11, 0x00


	//----- nvinfo : EIATTR_KPARAM_INFO
	.align		4
.L_31:
        /*00cc*/ 	.byte	0x04, 0x17
        /*00ce*/ 	.short	(.L_33 - .L_32)
.L_32:
        /*00d0*/ 	.word	0x00000000
        /*00d4*/ 	.short	0x0002
        /*00d6*/ 	.short	0x0010
        /*00d8*/ 	.byte	0x00, 0xf4, 0x21, 0x00


	//----- nvinfo : EIATTR_KPARAM_INFO
	.align		4
.L_33:
        /*00dc*/ 	.byte	0x04, 0x17
        /*00de*/ 	.short	(.L_35 - .L_34)
.L_34:
        /*00e0*/ 	.word	0x00000000
        /*00e4*/ 	.short	0x0001
        /*00e6*/ 	.short	0x0008
        /*00e8*/ 	.byte	0x00, 0xf4, 0x21, 0x00


	//----- nvinfo : EIATTR_KPARAM_INFO
	.align		4
.L_35:
        /*00ec*/ 	.byte	0x04, 0x17
        /*00ee*/ 	.short	(.L_37 - .L_36)
.L_36:
        /*00f0*/ 	.word	0x00000000
        /*00f4*/ 	.short	0x0000
        /*00f6*/ 	.short	0x0000
        /*00f8*/ 	.byte	0x00, 0xf4, 0x21, 0x00


	//----- nvinfo : EIATTR_MAXREG_COUNT
	.align		4
.L_37:
        /*00fc*/ 	.byte	0x03, 0x1b
        /*00fe*/ 	.short	0x00ff


	//----- nvinfo : EIATTR_NUM_BARRIERS
	.align		4
        /*0100*/ 	.byte	0x02, 0x4c
        /*0102*/ 	.byte	0x01
	.zero		1


	//----- nvinfo : EIATTR_ANNOTATIONS
	.align		4
        /*0104*/ 	.byte	0x04, 0x55
        /*0106*/ 	.short	(.L_39 - .L_38)


	//   ....[0]....
.L_38:
        /*0108*/ 	.word	0x00000001
        /*010c*/ 	.byte	0x60, 0x05, 0x00, 0x00, 0x01, 0x00, 0x00, 0x00, 0xa0, 0x05, 0x00, 0x00, 0x01, 0x00, 0x00, 0x00
        /* <DEDUP_REMOVED lines=2689> */
        /*a92c*/ 	.byte	0xe0, 0xfc, 0x02, 0x00


	//----- nvinfo : EIATTR_MERCURY_ISA_VERSION
	.align		4
.L_39:
        /*a930*/ 	.byte	0x03, 0x5f
        /*a932*/ 	.short	0x0000


	//----- nvinfo : EIATTR_COOP_GROUP_MASK_REGIDS
	.align		4
        /*a934*/ 	.byte	0x04, 0x29
        /*a936*/ 	.short	(.L_41 - .L_40)


	//   ....[0]....
.L_40:
        /*a938*/ 	.word	0xffffffff


	//   ....[1]....
        /*a93c*/ 	.word	0xffffffff


	//   ....[2]....
        /*a940*/ 	.word	0xffffffff


	//   ....[3]....
        /*a944*/ 	.word	0xffffffff


	//   ....[4]....
        /*a948*/ 	.word	0xffffffff


	//   ....[5]....
        /*a94c*/ 	.word	0xffffffff


	//   ....[6]....
        /*a950*/ 	.word	0xffffffff


	//   ....[7]....
        /*a954*/ 	.word	0xffffffff


	//   ....[8]....
        /*a958*/ 	.word	0xffffffff


	//   ....[9]....
        /*a95c*/ 	.word	0xffffffff


	//   ....[10]....
        /*a960*/ 	.word	0xffffffff


	//   ....[11]....
        /*a964*/ 	.word	0xffffffff


	//   ....[12]....
        /*a968*/ 	.word	0xffffffff


	//   ....[13]....
        /*a96c*/ 	.word	0xffffffff


	//   ....[14]....
        /*a970*/ 	.word	0xffffffff


	//   ....[15]....
        /*a974*/ 	.word	0xffffffff


	//   ....[16]....
        /*a978*/ 	.word	0xffffffff


	//   ....[17]....
        /*a97c*/ 	.word	0xffffffff


	//   ....[18]....
        /*a980*/ 	.word	0xffffffff


	//   ....[19]....
        /*a984*/ 	.word	0xffffffff


	//   ....[20]....
        /*a988*/ 	.word	0xffffffff


	//   ....[21]....
        /*a98c*/ 	.word	0xffffffff


	//   ....[22]....
        /*a990*/ 	.word	0xffffffff


	//   ....[23]....
        /*a994*/ 	.word	0xffffffff


	//   ....[24]....
        /*a998*/ 	.word	0xffffffff


	//   ....[25]....
        /*a99c*/ 	.word	0xffffffff


	//   ....[26]....
        /*a9a0*/ 	.word	0xffffffff


	//   ....[27]....
        /*a9a4*/ 	.word	0xffffffff


	//   ....[28]....
        /*a9a8*/ 	.word	0xffffffff


	//   ....[29]....
        /*a9ac*/ 	.word	0xffffffff


	//   ....[30]....
        /*a9b0*/ 	.word	0xffffffff


	//   ....[31]....
        /*a9b4*/ 	.word	0xffffffff


	//   ....[32]....
        /*a9b8*/ 	.word	0xffffffff


	//   ....[33]....
        /*a9bc*/ 	.word	0xffffffff


	//   ....[34]....
        /*a9c0*/ 	.word	0xffffffff


	//   ....[35]....
        /*a9c4*/ 	.word	0xffffffff


	//   ....[36]....
        /*a9c8*/ 	.word	0xffffffff


	//   ....[37]....
        /*a9cc*/ 	.word	0xffffffff


	//   ....[38]....
        /*a9d0*/ 	.word	0xffffffff


	//   ....[39]....
        /*a9d4*/ 	.word	0xffffffff


	//   ....[40]....
        /*a9d8*/ 	.word	0xffffffff


	//   ....[41]....
        /*a9dc*/ 	.word	0xffffffff


	//   ....[42]....
        /*a9e0*/ 	.word	0xffffffff


	//   ....[43]....
        /*a9e4*/ 	.word	0xffffffff


	//   ....[44]....
        /*a9e8*/ 	.word	0xffffffff


	//   ....[45]....
        /*a9ec*/ 	.word	0xffffffff


	//   ....[46]....
        /*a9f0*/ 	.word	0xffffffff


	//   ....[47]....
        /*a9f4*/ 	.word	0xffffffff


	//   ....[48]....
        /*a9f8*/ 	.word	0xffffffff


	//   ....[49]....
        /*a9fc*/ 	.word	0xffffffff


	//   ....[50]....
        /*aa00*/ 	.word	0xffffffff


	//   ....[51]....
        /*aa04*/ 	.word	0xffffffff


	//   ....[52]....
        /*aa08*/ 	.word	0xffffffff


	//   ....[53]....
        /*aa0c*/ 	.word	0xffffffff


	//   ....[54]....
        /*aa10*/ 	.word	0xffffffff


	//   ....[55]....
        /*aa14*/ 	.word	0xffffffff


	//   ....[56]....
        /*aa18*/ 	.word	0xffffffff


	//   ....[57]....
        /*aa1c*/ 	.word	0xffffffff


	//   ....[58]....
        /*aa20*/ 	.word	0xffffffff


	//   ....[59]....
        /*aa24*/ 	.word	0xffffffff


	//   ....[60]....
        /*aa28*/ 	.word	0xffffffff


	//   ....[61]....
        /*aa2c*/ 	.word	0xffffffff


	//   ....[62]....
        /*aa30*/ 	.word	0xffffffff


	//----- nvinfo : EIATTR_COOP_GROUP_INSTR_OFFSETS
	.align		4
.L_41:
        /*aa34*/ 	.byte	0x04, 0x28
        /*aa36*/ 	.short	(.L_43 - .L_42)


	//   ....[0]....
.L_42:
        /*aa38*/ 	.word	0x00097e00


	//   ....[1]....
        /*aa3c*/ 	.word	0x00097e70


	//   ....[2]....
        /*aa40*/ 	.word	0x00097f80


	//   ....[3]....
        /*aa44*/ 	.word	0x00098030


	//   ....[4]....
        /*aa48*/ 	.word	0x00098150


	//   ....[5]....
        /*aa4c*/ 	.word	0x00098210


	//   ....[6]....
        /*aa50*/ 	.word	0x00098380


	//   ....[7]....
        /*aa54*/ 	.word	0x000983d0


	//   ....[8]....
        /*aa58*/ 	.word	0x00098570


	//   ....[9]....
        /*aa5c*/ 	.word	0x00098620


	//   ....[10]....
        /*aa60*/ 	.word	0x00098790


	//   ....[11]....
        /*aa64*/ 	.word	0x00098840


	//   ....[12]....
        /*aa68*/ 	.word	0x00098960


	//   ....[13]....
        /*aa6c*/ 	.word	0x00098a20


	//   ....[14]....
        /*aa70*/ 	.word	0x00098b90


	//   ....[15]....
        /*aa74*/ 	.word	0x00098c10


	//   ....[16]....
        /*aa78*/ 	.word	0x00098db0


	//   ....[17]....
        /*aa7c*/ 	.word	0x00098e60


	//   ....[18]....
        /*aa80*/ 	.word	0x00098fd0


	//   ....[19]....
        /*aa84*/ 	.word	0x00099080


	//   ....[20]....
        /*aa88*/ 	.word	0x000991a0


	//   ....[21]....
        /*aa8c*/ 	.word	0x00099260


	//   ....[22]....
        /*aa90*/ 	.word	0x000993d0


	//   ....[23]....
        /*aa94*/ 	.word	0x00099440


	//   ....[24]....
        /*aa98*/ 	.word	0x000995b0


	//   ....[25]....
        /*aa9c*/ 	.word	0x00099660


	//   ....[26]....
        /*aaa0*/ 	.word	0x000997d0


	//   ....[27]....
        /*aaa4*/ 	.word	0x00099880


	//   ....[28]....
        /*aaa8*/ 	.word	0x000999f0


	//   ....[29]....
        /*aaac*/ 	.word	0x00099aa0


	//   ....[30]....
        /*aab0*/ 	.word	0x00099c10


	//   ....[31]....
        /*aab4*/ 	.word	0x00099c80


	//   ....[32]....
        /*aab8*/ 	.word	0x00099df0


	//   ....[33]....
        /*aabc*/ 	.word	0x00099ea0


	//   ....[34]....
        /*aac0*/ 	.word	0x0009a050


	//   ....[35]....
        /*aac4*/ 	.word	0x0009a0a0


	//   ....[36]....
        /*aac8*/ 	.word	0x0009a250


	//   ....[37]....
        /*aacc*/ 	.word	0x0009a2a0


	//   ....[38]....
        /*aad0*/ 	.word	0x0009a350


	//   ....[39]....
        /*aad4*/ 	.word	0x0009a3a0


	//   ....[40]....
        /*aad8*/ 	.word	0x0009a4f0


	//   ....[41]....
        /*aadc*/ 	.word	0x0009a540


	//   ....[42]....
        /*aae0*/ 	.word	0x0009a690


	//   ....[43]....
        /*aae4*/ 	.word	0x0009a6e0


	//   ....[44]....
        /*aae8*/ 	.word	0x0009a830


	//   ....[45]....
        /*aaec*/ 	.word	0x0009a880


	//   ....[46]....
        /*aaf0*/ 	.word	0x0009a9d0


	//   ....[47]....
        /*aaf4*/ 	.word	0x0009aa20


	//   ....[48]....
        /*aaf8*/ 	.word	0x0009ab70


	//   ....[49]....
        /*aafc*/ 	.word	0x0009abc0


	//   ....[50]....
        /*ab00*/ 	.word	0x0009ad10


	//   ....[51]....
        /*ab04*/ 	.word	0x0009ad60


	//   ....[52]....
        /*ab08*/ 	.word	0x0009aeb0


	//   ....[53]....
        /*ab0c*/ 	.word	0x0009af00


	//   ....[54]....
        /*ab10*/ 	.word	0x0009b050


	//   ....[55]....
        /*ab14*/ 	.word	0x0009b0a0


	//   ....[56]....
        /*ab18*/ 	.word	0x0009b1f0


	//   ....[57]....
        /*ab1c*/ 	.word	0x0009b240


	//   ....[58]....
        /*ab20*/ 	.word	0x0009b3a0


	//   ....[59]....
        /*ab24*/ 	.word	0x0009b3f0


	//   ....[60]....
        /*ab28*/ 	.word	0x0009b560


	//   ....[61]....
        /*ab2c*/ 	.word	0x0009b5b0


	//   ....[62]....
        /*ab30*/ 	.word	0x0009b7f0


	//----- nvinfo : EIATTR_EXIT_INSTR_OFFSETS
	.align		4
.L_43:
        /*ab34*/ 	.byte	0x04, 0x1c
        /*ab36*/ 	.short	(.L_45 - .L_44)


	//   ....[0]....
.L_44:
        /*ab38*/ 	.word	0x000a41e0


	//   ....[1]....
        /*ab3c*/ 	.word	0x000a4200


	//----- nvinfo : EIATTR_REQNTID
	.align		4
.L_45:
        /*ab40*/ 	.byte	0x04, 0x10
        /*ab42*/ 	.short	(.L_47 - .L_46)
.L_46:
        /*ab44*/ 	.word	0x00000020
        /*ab48*/ 	.word	0x00000001
        /*ab4c*/ 	.word	0x00000001
.L_47:


//--------------------- .nv.callgraph             --------------------------
	.section	.nv.callgraph,"",@"SHT_CUDA_CALLGRAPH"
	.align	4
	.sectionentsize	8
	.align		4
        /*0000*/ 	.word	0x00000000
	.align		4
        /*0004*/ 	.word	0xffffffff
	.align		4
        /*0008*/ 	.word	0x00000000
	.align		4
        /*000c*/ 	.word	0xfffffffe
	.align		4
        /*0010*/ 	.word	0x00000000
	.align		4
        /*0014*/ 	.word	0xfffffffd
	.align		4
        /*0018*/ 	.word	0x00000000
	.align		4
        /*001c*/ 	.word	0xfffffffc


//--------------------- .nv.rel.action            --------------------------
	.section	.nv.rel.action,"",@"SHT_CUDA_RELOCINFO"
	.align	8
	.sectionentsize	8
        /*0000*/ 	.byte	0x73, 0x00, 0x00, 0x00, 0x00, 0x00, 0x00, 0x00, 0x00, 0x00, 0x00, 0x11, 0x25, 0x00, 0x05, 0x36


//--------------------- .nv.constant0.matmul_kernel --------------------------
	.section	.nv.constant0.matmul_kernel,"a",@progbits
	.sectionflags	@""
	.align	4
.nv.constant0.matmul_kernel:
	.zero		432


//--------------------- .text.matmul_kernel       --------------------------
	.section	.text.matmul_kernel,"ax",@progbits
	.sectioninfo	@"SHI_REGISTERS=255"
	.align	128
        .global         matmul_kernel
        .type           matmul_kernel,@function
        .size           matmul_kernel,(.L_x_3 - matmul_kernel)
        .other          matmul_kernel,@"STO_CUDA_ENTRY STV_DEFAULT"
matmul_kernel:
.text.matmul_kernel:
[----:B------:R-:W-:-:S03]  /*0000*/  IMAD.MOV.U32 R1, RZ, RZ, c[0x0][0x28] ;  /* 0x00000a00ff017624 */ /* 0x000fc600078e00ff */
[----:B------:R-:W-:Y:S01]  /*0010*/  IMAD.MOV.U32 R6, RZ, RZ, 0x7f ;  /* 0x0000007fff067424 */ /* 0x000fe200078e00ff */
[----:B------:R-:W1:Y:S01]  /*0020*/  S2R R5, SR_CTAID.X ;  /* 0x0000000000057919 */ /* 0x000e620000002500 */
[----:B------:R-:W-:-:S03]  /*0030*/  IADD3 R1, R1, -0x4e78, RZ ;  /* 0xffffb18801017810 */ /* 0x000fc60007ffe0ff */
[----:B------:R-:W-:-:S04]  /*0040*/  IADD3 R0, R6, c[0x0][0x17c], RZ ;  /* 0x00005f0006007a10 */ /* 0x000fc80007ffe0ff */
[----:B------:R-:W-:-:S04]  /*0050*/  SHF.R.S32.HI R3, RZ, 0x1f, R0 ;  /* 0x0000001fff037819 */ /* 0x000fc80000011400 */
[----:B------:R-:W-:-:S04]  /*0060*/  LEA.HI R3, R3, R0, RZ, 0x7 ;  /* 0x0000000003037211 */ /* 0x000fc800078f38ff */
[----:B------:R-:W-:-:S04]  /*0070*/  SHF.R.S32.HI R3, RZ, 0x7, R3 ;  /* 0x00000007ff037819 */ /* 0x000fc80000011403 */
[----:B------:R-:W-:-:S04]  /*0080*/  SHF.L.U32 R4, R3, 0x3, RZ ;  /* 0x0000000303047819 */ /* 0x000fc800000006ff */
[-C--:B------:R-:W-:Y:S02]  /*0090*/  IABS R7, R4.reuse ;  /* 0x0000000400077213 */ /* 0x080fe40000000000 */
[----:B-1----:R-:W-:Y:S02]  /*00a0*/  IABS R10, R5 ;  /* 0x00000005000a7213 */ /* 0x002fe40000000000 */
[----:B------:R-:W1:Y:S01]  /*00b0*/  I2F.RP R0, R7 ;  /* 0x0000000700007306 */ /* 0x000e620000209400 */
[----:B------:R-:W-:-:S07]  /*00c0*/  IABS R11, R4 ;  /* 0x00000004000b7213 */ /* 0x000fce0000000000 */
[----:B-1----:R-:W1:Y:S02]  /*00d0*/  MUFU.RCP R0, R0 ;  /* 0x0000000000007308 */ /* 0x002e640000001000 */
[----:B-1----:R-:W-:Y:S01]  /*00e0*/  IADD3 R2, R0, 0xffffffe, RZ ;  /* 0x0ffffffe00027810 */ /* 0x002fe20007ffe0ff */
[----:B------:R-:W-:-:S05]  /*00f0*/  IMAD.MOV R0, RZ, RZ, -R11 ;  /* 0x000000ffff007224 */ /* 0x000fca00078e0a0b */
[----:B------:R1:W2:Y:S02]  /*0100*/  F2I.FTZ.U32.TRUNC.NTZ R3, R2 ;  /* 0x0000000200037305 */ /* 0x0002a4000021f000 */
[----:B-1----:R-:W-:Y:S01]  /*0110*/  MOV R2, RZ ;  /* 0x000000ff00027202 */ /* 0x002fe20000000f00 */
[----:B--2---:R-:W-:-:S04]  /*0120*/  IMAD.MOV R8, RZ, RZ, -R3 ;  /* 0x000000ffff087224 */ /* 0x004fc800078e0a03 */
[----:B------:R-:W-:Y:S02]  /*0130*/  IMAD R9, R8, R7, RZ ;  /* 0x0000000708097224 */ /* 0x000fe400078e02ff */
[----:B------:R-:W-:Y:S02]  /*0140*/  IMAD.MOV.U32 R8, RZ, RZ, R10 ;  /* 0x000000ffff087224 */ /* 0x000fe400078e000a */
[----:B------:R-:W-:-:S06]  /*0150*/  IMAD.HI.U32 R3, R3, R9, R2 ;  /* 0x0000000903037227 */ /* 0x000fcc00078e0002 */
[----:B------:R-:W-:-:S04]  /*0160*/  IMAD.HI.U32 R3, R3, R8, RZ ;  /* 0x0000000803037227 */ /* 0x000fc800078e00ff */
[----:B------:R-:W-:-:S05]  /*0170*/  IMAD R0, R3, R0, R8 ;  /* 0x0000000003007224 */ /* 0x000fca00078e0208 */
[----:B------:R-:W-:-:S13]  /*0180*/  ISETP.GT.U32.AND P1, PT, R7, R0, PT ;  /* 0x000000000700720c */ /* 0x000fda0003f24070 */
[----:B------:R-:W-:Y:S01]  /*0190*/  @!P1 IMAD.IADD R0, R0, 0x1, -R7 ;  /* 0x0000000100009824 */ /* 0x000fe200078e0a07 */
[----:B------:R-:W-:Y:S02]  /*01a0*/  @!P1 IADD3 R3, R3, 0x1, RZ ;  /* 0x0000000103039810 */ /* 0x000fe40007ffe0ff */
[----:B------:R-:W-:Y:S02]  /*01b0*/  ISETP.NE.AND P1, PT, R4, RZ, PT ;  /* 0x000000ff0400720c */ /* 0x000fe40003f25270 */
[----:B------:R-:W-:Y:S02]  /*01c0*/  ISETP.GE.U32.AND P0, PT, R0, R7, PT ;  /* 0x000000070000720c */ /* 0x000fe40003f06070 */
[----:B------:R-:W-:-:S04]  /*01d0*/  LOP3.LUT R0, R5, R4, RZ, 0x3c, !PT ;  /* 0x0000000405007212 */ /* 0x000fc800078e3cff */
[----:B------:R-:W-:Y:S02]  /*01e0*/  ISETP.GE.AND P2, PT, R0, RZ, PT ;  /* 0x000000ff0000720c */ /* 0x000fe40003f46270 */
[----:B------:R-:W-:-:S05]  /*01f0*/  IADD3 R0, R6, c[0x0][0x178], RZ ;  /* 0x00005e0006007a10 */ /* 0x000fca0007ffe0ff */
[----:B------:R-:W-:-:S04]  /*0200*/  @P0 IADD3 R3, R3, 0x1, RZ ;  /* 0x0000000103030810 */ /* 0x000fc80007ffe0ff */
[----:B------:R-:W-:Y:S02]  /*0210*/  MOV R2, R3 ;  /* 0x0000000300027202 */ /* 0x000fe40000000f00 */
[----:B------:R-:W-:-:S03]  /*0220*/  SHF.R.S32.HI R3, RZ, 0x1f, R0 ;  /* 0x0000001fff037819 */ /* 0x000fc60000011400 */
[----:B------:R-:W-:Y:S01]  /*0230*/  @!P2 IMAD.MOV R2, RZ, RZ, -R2 ;  /* 0x000000ffff02a224 */ /* 0x000fe200078e0a02 */
[----:B------:R-:W-:Y:S02]  /*0240*/  @!P1 LOP3.LUT R2, RZ, R4, RZ, 0x33, !PT ;  /* 0x00000004ff029212 */ /* 0x000fe400078e33ff */
[----:B------:R-:W-:-:S03]  /*0250*/  LEA.HI R3, R3, R0, RZ, 0x7 ;  /* 0x0000000003037211 */ /* 0x000fc600078f38ff */
[C---:B------:R-:W-:Y:S01]  /*0260*/  IMAD.SHL.U32 R10, R2.reuse, 0x8, RZ ;  /* 0x00000008020a7824 */ /* 0x040fe200078e00ff */
[----:B------:R-:W-:-:S04]  /*0270*/  IADD3 R2, -R2, RZ, RZ ;  /* 0x000000ff02027210 */ /* 0x000fc80007ffe1ff */
[----:B------:R-:W-:Y:S01]  /*0280*/  LEA.HI.SX32 R3, R3, -R10, 0x19 ;  /* 0x8000000a03037211 */ /* 0x000fe200078fcaff */
[----:B------:R-:W-:Y:S02]  /*0290*/  IMAD R12, R4, R2, R5 ;  /* 0x00000002040c7224 */ /* 0x000fe400078e0205 */
[----:B------:R-:W-:Y:S01]  /*02a0*/  IMAD.MOV.U32 R2, RZ, RZ, RZ ;  /* 0x000000ffff027224 */ /* 0x000fe200078e00ff */
[----:B------:R-:W-:Y:S02]  /*02b0*/  IMNMX R11, R3, 0x8, PT ;  /* 0x00000008030b7817 */ /* 0x000fe40003800200 */
[----:B------:R-:W-:Y:S02]  /*02c0*/  IABS R4, R12 ;  /* 0x0000000c00047213 */ /* 0x000fe40000000000 */
[----:B------:R-:W-:-:S04]  /*02d0*/  IABS R9, R11 ;  /* 0x0000000b00097213 */ /* 0x000fc80000000000 */
[----:B------:R-:W1:Y:S08]  /*02e0*/  I2F.RP R0, R9 ;  /* 0x0000000900007306 */ /* 0x000e700000209400 */
[----:B-1----:R-:W1:Y:S02]  /*02f0*/  MUFU.RCP R0, R0 ;  /* 0x0000000000007308 */ /* 0x002e640000001000 */
[----:B-1----:R-:W-:-:S02]  /*0300*/  IADD3 R3, R0, 0xffffffe, RZ ;  /* 0x0ffffffe00037810 */ /* 0x002fc40007ffe0ff */
[----:B------:R-:W-:-:S04]  /*0310*/  IABS R0, c[0x0][0x17c] ;  /* 0x00005f0000007a13 */ /* 0x000fc80000000000 */
[----:B------:R-:W1:Y:S08]  /*0320*/  F2I.FTZ.U32.TRUNC.NTZ R3, R3 ;  /* 0x0000000300037305 */ /* 0x000e70000021f000 */
[----:B------:R-:W2:Y:S01]  /*0330*/  I2F.RP R7, R0 ;  /* 0x0000000000077306 */ /* 0x000ea20000209400 */
[----:B-1----:R-:W-:-:S04]  /*0340*/  IMAD.MOV R6, RZ, RZ, -R3 ;  /* 0x000000ffff067224 */ /* 0x002fc800078e0a03 */
[----:B------:R-:W-:Y:S01]  /*0350*/  IMAD R5, R6, R9, RZ ;  /* 0x0000000906057224 */ /* 0x000fe200078e02ff */
[----:B------:R-:W-:-:S03]  /*0360*/  IABS R6, R11 ;  /* 0x0000000b00067213 */ /* 0x000fc60000000000 */
[----:B------:R-:W-:Y:S01]  /*0370*/  IMAD.HI.U32 R2, R3, R5, R2 ;  /* 0x0000000503027227 */ /* 0x000fe200078e0002 */
[----:B------:R-:W-:Y:S01]  /*0380*/  MOV R5, R4 ;  /* 0x0000000400057202 */ /* 0x000fe20000000f00 */
[----:B--2---:R-:W1:Y:S01]  /*0390*/  MUFU.RCP R7, R7 ;  /* 0x0000000700077308 */ /* 0x004e620000001000 */
[----:B------:R-:W-:Y:S01]  /*03a0*/  IABS R3, c[0x0][0x178] ;  /* 0x00005e0000037a13 */ /* 0x000fe20000000000 */
[----:B------:R-:W-:Y:S02]  /*03b0*/  IMAD.MOV R4, RZ, RZ, -R6 ;  /* 0x000000ffff047224 */ /* 0x000fe400078e0a06 */
[----:B------:R-:W-:-:S04]  /*03c0*/  IMAD.HI.U32 R2, R2, R5, RZ ;  /* 0x0000000502027227 */ /* 0x000fc800078e00ff */
[----:B------:R-:W-:Y:S01]  /*03d0*/  IMAD R4, R2, R4, R5 ;  /* 0x0000000402047224 */ /* 0x000fe200078e0205 */
[----:B------:R-:W2:Y:S04]  /*03e0*/  I2F.RP R6, R3 ;  /* 0x0000000300067306 */ /* 0x000ea80000209400 */
[----:B------:R-:W-:Y:S02]  /*03f0*/  ISETP.GT.U32.AND P1, PT, R9, R4, PT ;  /* 0x000000040900720c */ /* 0x000fe40003f24070 */
[----:B-1----:R-:W-:-:S06]  /*0400*/  IADD3 R5, R7, 0xffffffe, RZ ;  /* 0x0ffffffe07057810 */ /* 0x002fcc0007ffe0ff */
[----:B------:R-:W1:Y:S05]  /*0410*/  F2I.FTZ.U32.TRUNC.NTZ R5, R5 ;  /* 0x0000000500057305 */ /* 0x000e6a000021f000 */
[----:B------:R-:W-:Y:S01]  /*0420*/  @!P1 IMAD.IADD R4, R4, 0x1, -R9 ;  /* 0x0000000104049824 */ /* 0x000fe200078e0a09 */
[----:B------:R-:W-:Y:S02]  /*0430*/  @!P1 IADD3 R2, R2, 0x1, RZ ;  /* 0x0000000102029810 */ /* 0x000fe40007ffe0ff */
[----:B------:R-:W-:Y:S01]  /*0440*/  ISETP.NE.AND P1, PT, R11, RZ, PT ;  /* 0x000000ff0b00720c */ /* 0x000fe20003f25270 */
[----:B--2---:R-:W2:Y:S01]  /*0450*/  MUFU.RCP R6, R6 ;  /* 0x0000000600067308 */ /* 0x004ea20000001000 */
[----:B------:R-:W-:-:S02]  /*0460*/  ISETP.GE.U32.AND P0, PT, R4, R9, PT ;  /* 0x000000090400720c */ /* 0x000fc40003f06070 */
[----:B------:R-:W-:-:S04]  /*0470*/  LOP3.LUT R4, R12, R11, RZ, 0x3c, !PT ;  /* 0x0000000b0c047212 */ /* 0x000fc800078e3cff */
[----:B------:R-:W-:Y:S01]  /*0480*/  ISETP.GE.AND P2, PT, R4, RZ, PT ;  /* 0x000000ff0400720c */ /* 0x000fe20003f46270 */
[----:B-1----:R-:W-:Y:S01]  /*0490*/  IMAD.MOV R7, RZ, RZ, -R5 ;  /* 0x000000ffff077224 */ /* 0x002fe200078e0a05 */
[----:B------:R-:W-:-:S03]  /*04a0*/  MOV R4, RZ ;  /* 0x000000ff00047202 */ /* 0x000fc60000000f00 */
[----:B------:R-:W-:Y:S02]  /*04b0*/  IMAD R7, R7, R0, RZ ;  /* 0x0000000007077224 */ /* 0x000fe400078e02ff */
[----:B------:R-:W-:Y:S02]  /*04c0*/  @P0 IADD3 R2, R2, 0x1, RZ ;  /* 0x0000000102020810 */ /* 0x000fe40007ffe0ff */
[----:B--2---:R-:W-:Y:S01]  /*04d0*/  IADD3 R8, R6, 0xffffffe, RZ ;  /* 0x0ffffffe06087810 */ /* 0x004fe20007ffe0ff */
[----:B------:R-:W-:-:S03]  /*04e0*/  IMAD.HI.U32 R7, R5, R7, R4 ;  /* 0x0000000705077227 */ /* 0x000fc600078e0004 */
[----:B------:R1:W2:Y:S01]  /*04f0*/  F2I.FTZ.U32.TRUNC.NTZ R9, R8 ;  /* 0x0000000800097305 */ /* 0x0002a2000021f000 */
[----:B------:R-:W-:Y:S02]  /*0500*/  @!P2 IADD3 R2, -R2, RZ, RZ ;  /* 0x000000ff0202a210 */ /* 0x000fe40007ffe1ff */
[----:B------:R-:W-:-:S05]  /*0510*/  @!P1 LOP3.LUT R2, RZ, R11, RZ, 0x33, !PT ;  /* 0x0000000bff029212 */ /* 0x000fca00078e33ff */
[----:B------:R-:W-:Y:S02]  /*0520*/  IMAD.SHL.U32 R137, R2, 0x80, RZ ;  /* 0x0000008002897824 */ /* 0x000fe400078e00ff */
[----:B------:R-:W-:Y:S02]  /*0530*/  IMAD.MOV R2, RZ, RZ, -R2 ;  /* 0x000000ffff027224 */ /* 0x000fe400078e0a02 */
[----:B-1----:R-:W-:Y:S01]  /*0540*/  IMAD.MOV.U32 R8, RZ, RZ, RZ ;  /* 0x000000ffff087224 */ /* 0x002fe200078e00ff */
[C---:B------:R-:W-:Y:S01]  /*0550*/  IADD3 R13, R137.reuse, 0x7f, RZ ;  /* 0x0000007f890d7810 */ /* 0x040fe20007ffe0ff */
[----:B------:R-:W-:Y:S01]  /*0560*/  STL [R1+0x9d4], R137 ;  /* 0x0009d48901007387 */ /* 0x000fe20000100800 */
[C---:B------:R-:W-:Y:S01]  /*0570*/  IADD3 R18, R137.reuse, 0x1, RZ ;  /* 0x0000000189127810 */ /* 0x040fe20007ffe0ff */
[--C-:B--2---:R-:W-:Y:S01]  /*0580*/  IMAD.MOV R6, RZ, RZ, -R9.reuse ;  /* 0x000000ffff067224 */ /* 0x104fe200078e0a09 */
[C---:B------:R-:W-:Y:S01]  /*0590*/  IADD3 R17, R137.reuse, 0x2, RZ ;  /* 0x0000000289117810 */ /* 0x040fe20007ffe0ff */
[----:B------:R-:W-:Y:S01]  /*05a0*/  STL [R1+0x370c], R13 ;  /* 0x00370c0d01007387 */ /* 0x000fe20000100800 */
[----:B------:R-:W-:Y:S01]  /*05b0*/  IADD3 R15, R137, 0x4, RZ ;  /* 0x00000004890f7810 */ /* 0x000fe20007ffe0ff */
[----:B------:R-:W-:Y:S01]  /*05c0*/  IMAD R2, R11, R2, R12 ;  /* 0x000000020b027224 */ /* 0x000fe200078e020c */
[C---:B------:R-:W-:Y:S01]  /*05d0*/  IADD3 R16, R137.reuse, 0x3, RZ ;  /* 0x0000000389107810 */ /* 0x040fe20007ffe0ff */
[----:B------:R-:W-:Y:S01]  /*05e0*/  IMAD R11, R6, R3, RZ ;  /* 0x00000003060b7224 */ /* 0x000fe200078e02ff */
[----:B------:R-:W-:Y:S01]  /*05f0*/  IABS R133, R13 ;  /* 0x0000000d00857213 */ /* 0x000fe20000000000 */
[----:B------:R-:W-:Y:S01]  /*0600*/  STL [R1+0x2a14], R18 ;  /* 0x002a141201007387 */ /* 0x000fe20000100800 */
[----:B------:R-:W-:Y:S01]  /*0610*/  IADD3 R14, R137, 0x5, RZ ;  /* 0x00000005890e7810 */ /* 0x000fe20007ffe0ff */
[----:B------:R-:W-:Y:S01]  /*0620*/  IMAD.HI.U32 R8, R9, R11, R8 ;  /* 0x0000000b09087227 */ /* 0x000fe200078e0008 */
[----:B------:R-:W-:Y:S01]  /*0630*/  IABS R129, R15 ;  /* 0x0000000f00817213 */ /* 0x000fe20000000000 */
[----:B------:R1:W-:Y:S01]  /*0640*/  STL [R1+0x35f8], R17 ;  /* 0x0035f81101007387 */ /* 0x0003e20000100800 */
[----:B------:R-:W-:Y:S01]  /*0650*/  IABS R128, R14 ;  /* 0x0000000e00807213 */ /* 0x000fe20000000000 */
[----:B------:R-:W-:Y:S01]  /*0660*/  IMAD.HI.U32 R5, R7, R133, RZ ;  /* 0x0000008507057227 */ /* 0x000fe200078e00ff */
[----:B------:R-:W-:Y:S01]  /*0670*/  IABS R131, R17 ;  /* 0x0000001100837213 */ /* 0x000fe20000000000 */
[----:B------:R-:W-:Y:S01]  /*0680*/  STL [R1+0x35fc], R16 ;  /* 0x0035fc1001007387 */ /* 0x000fe20000100800 */
[----:B------:R-:W-:Y:S01]  /*0690*/  IADD3 R250, R137, 0xe, RZ ;  /* 0x0000000e89fa7810 */ /* 0x000fe20007ffe0ff */
[----:B------:R-:W-:Y:S01]  /*06a0*/  IMAD.HI.U32 R9, R7, R129, RZ ;  /* 0x0000008107097227 */ /* 0x000fe200078e00ff */
[C---:B------:R-:W-:Y:S01]  /*06b0*/  IADD3 R252, R137.reuse, 0xc, RZ ;  /* 0x0000000c89fc7810 */ /* 0x040fe20007ffe0ff */
[----:B------:R-:W-:Y:S01]  /*06c0*/  STL [R1+0x3600], R15 ;  /* 0x0036000f01007387 */ /* 0x000fe20000100800 */
[C---:B------:R-:W-:Y:S01]  /*06d0*/  IADD3 R245, R137.reuse, 0x13, RZ ;  /* 0x0000001389f57810 */ /* 0x040fe20007ffe0ff */
[----:B------:R-:W-:Y:S01]  /*06e0*/  IMAD.MOV R5, RZ, RZ, -R5 ;  /* 0x000000ffff057224 */ /* 0x000fe200078e0a05 */
[----:B-1----:R-:W-:Y:S01]  /*06f0*/  IADD3 R17, R137, 0x7, RZ ;  /* 0x0000000789117810 */ /* 0x002fe20007ffe0ff */
[----:B------:R1:W-:Y:S01]  /*0700*/  STL [R1+0x3604], R14 ;  /* 0x0036040e01007387 */ /* 0x0003e20000100800 */
[----:B------:R-:W-:Y:S01]  /*0710*/  IMAD.MOV R9, RZ, RZ, -R9 ;  /* 0x000000ffff097224 */ /* 0x000fe200078e0a09 */
[----:B------:R-:W-:Y:S01]  /*0720*/  IABS R134, R137 ;  /* 0x0000008900867213 */ /* 0x000fe20000000000 */
[----:B------:R-:W-:Y:S01]  /*0730*/  IMAD R133, R0, R5, R133 ;  /* 0x0000000500857224 */ /* 0x000fe200078e0285 */
[----:B------:R-:W-:Y:S01]  /*0740*/  IABS R126, R17 ;  /* 0x00000011007e7213 */ /* 0x000fe20000000000 */
[----:B------:R-:W-:Y:S01]  /*0750*/  IMAD.HI.U32 R5, R7, R131, RZ ;  /* 0x0000008307057227 */ /* 0x000fe200078e00ff */
[----:B------:R-:W-:-:S02]  /*0760*/  IADD3 R247, R137, 0x11, RZ ;  /* 0x0000001189f77810 */ /* 0x000fc40007ffe0ff */
[C---:B------:R-:W-:Y:S01]  /*0770*/  IADD3 R240, R137.reuse, 0x18, RZ ;  /* 0x0000001889f07810 */ /* 0x040fe20007ffe0ff */
[C---:B------:R-:W-:Y:S01]  /*0780*/  IMAD R129, R0.reuse, R9, R129 ;  /* 0x0000000900817224 */ /* 0x040fe200078e0281 */
[----:B-1----:R-:W-:Y:S01]  /*0790*/  IADD3 R14, R137, 0x9, RZ ;  /* 0x00000009890e7810 */ /* 0x002fe20007ffe0ff */
[----:B------:R-:W-:Y:S01]  /*07a0*/  IMAD.MOV R5, RZ, RZ, -R5 ;  /* 0x000000ffff057224 */ /* 0x000fe200078e0a05 */
[----:B------:R-:W-:Y:S01]  /*07b0*/  IABS R119, R250 ;  /* 0x000000fa00777213 */ /* 0x000fe20000000000 */
[C---:B------:R-:W-:Y:S01]  /*07c0*/  IMAD.HI.U32 R4, R7.reuse, R134, RZ ;  /* 0x0000008607047227 */ /* 0x040fe200078e00ff */
[----:B------:R-:W-:Y:S02]  /*07d0*/  IABS R124, R14 ;  /* 0x0000000e007c7213 */ /* 0x000fe40000000000 */
[----:B------:R-:W-:Y:S01]  /*07e0*/  IABS R132, R18 ;  /* 0x0000001200847213 */ /* 0x000fe20000000000 */
[----:B------:R-:W-:Y:S01]  /*07f0*/  IMAD R131, R0, R5, R131 ;  /* 0x0000000500837224 */ /* 0x000fe200078e0283 */
[----:B------:R-:W-:Y:S01]  /*0800*/  IABS R121, R252 ;  /* 0x000000fc00797213 */ /* 0x000fe20000000000 */
[----:B------:R-:W-:Y:S01]  /*0810*/  IMAD.HI.U32 R9, R7, R124, RZ ;  /* 0x0000007c07097227 */ /* 0x000fe200078e00ff */
[----:B------:R-:W-:-:S02]  /*0820*/  IABS R114, R245 ;  /* 0x000000f500727213 */ /* 0x000fc40000000000 */
[----:B------:R-:W-:Y:S02]  /*0830*/  IADD3 R18, R137, 0x6, RZ ;  /* 0x0000000689127810 */ /* 0x000fe40007ffe0ff */
[----:B------:R-:W-:Y:S01]  /*0840*/  IADD3 R9, -R9, RZ, RZ ;  /* 0x000000ff09097210 */ /* 0x000fe20007ffe1ff */
[C---:B------:R-:W-:Y:S01]  /*0850*/  IMAD.HI.U32 R5, R7.reuse, R126, RZ ;  /* 0x0000007e07057227 */ /* 0x040fe200078e00ff */
[----:B------:R-:W-:Y:S01]  /*0860*/  IABS R116, R247 ;  /* 0x000000f700747213 */ /* 0x000fe20000000000 */
[----:B------:R-:W-:Y:S01]  /*0870*/  STL [R1+0x3608], R18 ;  /* 0x0036081201007387 */ /* 0x000fe20000100800 */
[----:B------:R-:W-:Y:S01]  /*0880*/  IABS R109, R240 ;  /* 0x000000f0006d7213 */ /* 0x000fe20000000000 */
[----:B------:R-:W-:Y:S01]  /*0890*/  IMAD R124, R0, R9, R124 ;  /* 0x00000009007c7224 */ /* 0x000fe200078e027c */
[----:B------:R-:W-:Y:S01]  /*08a0*/  IADD3 R13, -R4, RZ, RZ ;  /* 0x000000ff040d7210 */ /* 0x000fe20007ffe1ff */
[----:B------:R-:W-:Y:S01]  /*08b0*/  IMAD.HI.U32 R9, R7, R119, RZ ;  /* 0x0000007707097227 */ /* 0x000fe200078e00ff */
[----:B------:R-:W-:Y:S01]  /*08c0*/  IABS R127, R18 ;  /* 0x00000012007f7213 */ /* 0x000fe20000000000 */
[----:B------:R-:W-:Y:S01]  /*08d0*/  STL [R1+0x360c], R17 ;  /* 0x00360c1101007387 */ /* 0x000fe20000100800 */
[C---:B------:R-:W-:Y:S01]  /*08e0*/  IADD3 R12, R137.reuse, 0xa, RZ ;  /* 0x0000000a890c7810 */ /* 0x040fe20007ffe0ff */
[----:B------:R-:W-:Y:S01]  /*08f0*/  IMAD.MOV R5, RZ, RZ, -R5 ;  /* 0x000000ffff057224 */ /* 0x000fe200078e0a05 */
[C---:B------:R-:W-:Y:S01]  /*0900*/  IADD3 R242, R137.reuse, 0x16, RZ ;  /* 0x0000001689f27810 */ /* 0x040fe20007ffe0ff */
[----:B------:R-:W-:Y:S01]  /*0910*/  IMAD.MOV R9, RZ, RZ, -R9 ;  /* 0x000000ffff097224 */ /* 0x000fe200078e0a09 */
[----:B------:R-:W-:Y:S01]  /*0920*/  IADD3 R2, R10, R2, RZ ;  /* 0x000000020a027210 */ /* 0x000fe20007ffe0ff */
[----:B------:R-:W-:Y:S01]  /*0930*/  IMAD R126, R0, R5, R126 ;  /* 0x00000005007e7224 */ /* 0x000fe200078e027e */
[----:B------:R-:W-:Y:S01]  /*0940*/  IADD3 R141, R137, 0x1d, RZ ;  /* 0x0000001d898d7810 */ /* 0x000fe20007ffe0ff */
[----:B------:R-:W-:Y:S01]  /*0950*/  IMAD.HI.U32 R5, R7, R121, RZ ;  /* 0x0000007907057227 */ /* 0x000fe200078e00ff */
[----:B------:R-:W-:-:S02]  /*0960*/  IABS R123, R12 ;  /* 0x0000000c007b7213 */ /* 0x000fc40000000000 */
[C---:B------:R-:W-:Y:S01]  /*0970*/  IADD3 R145, R137.reuse, 0xb, RZ ;  /* 0x0000000b89917810 */ /* 0x040fe20007ffe0ff */
[----:B------:R-:W-:Y:S01]  /*0980*/  IMAD R119, R0, R9, R119 ;  /* 0x0000000900777224 */ /* 0x000fe200078e0277 */
[----:B------:R-:W-:Y:S01]  /*0990*/  IADD3 R249, R137, 0xf, RZ ;  /* 0x0000000f89f97810 */ /* 0x000fe20007ffe0ff */
[----:B------:R-:W-:Y:S01]  /*09a0*/  IMAD.HI.U32 R9, R7, R114, RZ ;  /* 0x0000007207097227 */ /* 0x000fe200078e00ff */
[----:B------:R-:W-:Y:S02]  /*09b0*/  IADD3 R5, -R5, RZ, RZ ;  /* 0x000000ff05057210 */ /* 0x000fe40007ffe1ff */
[C---:B------:R-:W-:Y:S01]  /*09c0*/  IADD3 R237, R137.reuse, 0x1b, RZ ;  /* 0x0000001b89ed7810 */ /* 0x040fe20007ffe0ff */
[----:B------:R-:W-:Y:S01]  /*09d0*/  IMAD.MOV R9, RZ, RZ, -R9 ;  /* 0x000000ffff097224 */ /* 0x000fe200078e0a09 */
[----:B------:R-:W-:Y:S01]  /*09e0*/  IADD3 R248, R137, 0x10, RZ ;  /* 0x0000001089f87810 */ /* 0x000fe20007ffe0ff */
[----:B------:R-:W-:Y:S01]  /*09f0*/  IMAD.HI.U32 R4, R7, R132, RZ ;  /* 0x0000008407047227 */ /* 0x000fe200078e00ff */
[----:B------:R-:W-:-:S02]  /*0a00*/  IADD3 R231, R137, 0x22, RZ ;  /* 0x0000002289e77810 */ /* 0x000fc40007ffe0ff */
[----:B------:R-:W-:Y:S01]  /*0a10*/  IADD3 R244, R137, 0x14, RZ ;  /* 0x0000001489f47810 */ /* 0x000fe20007ffe0ff */
[----:B------:R-:W-:Y:S01]  /*0a20*/  IMAD R121, R0, R5, R121 ;  /* 0x0000000500797224 */ /* 0x000fe200078e0279 */
[----:B------:R-:W-:Y:S01]  /*0a30*/  IABS R130, R16 ;  /* 0x0000001000827213 */ /* 0x000fe20000000000 */
[----:B------:R-:W-:-:S04]  /*0a40*/  IMAD.HI.U32 R5, R7, R116, RZ ;  /* 0x0000007407057227 */ /* 0x000fc800078e00ff */
[----:B------:R-:W-:Y:S01]  /*0a50*/  IMAD R114, R0, R9, R114 ;  /* 0x0000000900727224 */ /* 0x000fe200078e0272 */
[----:B------:R-:W-:Y:S01]  /*0a60*/  IABS R111, R242 ;  /* 0x000000f2006f7213 */ /* 0x000fe20000000000 */
[----:B------:R-:W-:-:S04]  /*0a70*/  IMAD.HI.U32 R9, R7, R109, RZ ;  /* 0x0000006d07097227 */ /* 0x000fc800078e00ff */
[----:B------:R-:W-:Y:S02]  /*0a80*/  IMAD.MOV R11, RZ, RZ, -R4 ;  /* 0x000000ffff0b7224 */ /* 0x000fe400078e0a04 */
[----:B------:R-:W-:Y:S01]  /*0a90*/  IMAD.HI.U32 R10, R7, R128, RZ ;  /* 0x00000080070a7227 */ /* 0x000fe200078e00ff */
[----:B------:R-:W-:Y:S02]  /*0aa0*/  IADD3 R9, -R9, RZ, RZ ;  /* 0x000000ff09097210 */ /* 0x000fe40007ffe1ff */
[----:B------:R-:W-:Y:S01]  /*0ab0*/  IABS R104, R141 ;  /* 0x0000008d00687213 */ /* 0x000fe20000000000 */
[C---:B------:R-:W-:Y:S01]  /*0ac0*/  IMAD.HI.U32 R4, R7.reuse, R127, RZ ;  /* 0x0000007f07047227 */ /* 0x040fe200078e00ff */
[----:B------:R-:W-:Y:S02]  /*0ad0*/  IABS R122, R145 ;  /* 0x00000091007a7213 */ /* 0x000fe40000000000 */
[----:B------:R-:W-:Y:S01]  /*0ae0*/  IABS R118, R249 ;  /* 0x000000f900767213 */ /* 0x000fe20000000000 */
[----:B------:R-:W-:Y:S01]  /*0af0*/  IMAD.MOV R5, RZ, RZ, -R5 ;  /* 0x000000ffff057224 */ /* 0x000fe200078e0a05 */
[----:B------:R-:W-:Y:S01]  /*0b00*/  IADD3 R4, -R4, RZ, RZ ;  /* 0x000000ff04047210 */ /* 0x000fe20007ffe1ff */
[----:B------:R-:W-:Y:S01]  /*0b10*/  IMAD.MOV R15, RZ, RZ, -R10 ;  /* 0x000000ffff0f7224 */ /* 0x000fe200078e0a0a */
[----:B------:R-:W-:Y:S01]  /*0b20*/  IABS R106, R237 ;  /* 0x000000ed006a7213 */ /* 0x000fe20000000000 */
[----:B------:R-:W-:Y:S01]  /*0b30*/  IMAD R116, R0, R5, R116 ;  /* 0x0000000500747224 */ /* 0x000fe200078e0274 */
[----:B------:R-:W-:Y:S01]  /*0b40*/  IABS R117, R248 ;  /* 0x000000f800757213 */ /* 0x000fe20000000000 */
[----:B------:R-:W-:Y:S01]  /*0b50*/  IMAD.HI.U32 R10, R7, R123, RZ ;  /* 0x0000007b070a7227 */ /* 0x000fe200078e00ff */
[----:B------:R-:W-:-:S02]  /*0b60*/  IABS R99, R231 ;  /* 0x000000e700637213 */ /* 0x000fc40000000000 */
[----:B------:R-:W-:Y:S01]  /*0b70*/  IABS R113, R244 ;  /* 0x000000f400717213 */ /* 0x000fe20000000000 */
[----:B------:R-:W-:Y:S01]  /*0b80*/  IMAD.HI.U32 R5, R7, R111, RZ ;  /* 0x0000006f07057227 */ /* 0x000fe200078e00ff */
[C---:B------:R-:W-:Y:S02]  /*0b90*/  IADD3 R243, R137.reuse, 0x15, RZ ;  /* 0x0000001589f37810 */ /* 0x040fe40007ffe0ff */
[C---:B------:R-:W-:Y:S01]  /*0ba0*/  IADD3 R233, R137.reuse, 0x20, RZ ;  /* 0x0000002089e97810 */ /* 0x040fe20007ffe0ff */
[----:B------:R-:W-:Y:S01]  /*0bb0*/  IMAD R109, R0, R9, R109 ;  /* 0x00000009006d7224 */ /* 0x000fe200078e026d */
[----:B------:R-:W-:Y:S01]  /*0bc0*/  IADD3 R226, R137, 0x27, RZ ;  /* 0x0000002789e27810 */ /* 0x000fe20007ffe0ff */
[----:B------:R-:W-:Y:S01]  /*0bd0*/  IMAD.HI.U32 R9, R7, R104, RZ ;  /* 0x0000006807097227 */ /* 0x000fe200078e00ff */
[----:B------:R-:W-:-:S03]  /*0be0*/  IADD3 R16, R137, 0x8, RZ ;  /* 0x0000000889107810 */ /* 0x000fc60007ffe0ff */
[----:B------:R-:W-:Y:S02]  /*0bf0*/  IMAD.MOV R10, RZ, RZ, -R10 ;  /* 0x000000ffff0a7224 */ /* 0x000fe400078e0a0a */
[----:B------:R-:W-:Y:S02]  /*0c00*/  IMAD.MOV R5, RZ, RZ, -R5 ;  /* 0x000000ffff057224 */ /* 0x000fe400078e0a05 */
[C---:B------:R-:W-:Y:S02]  /*0c10*/  IMAD R127, R0.reuse, R4, R127 ;  /* 0x00000004007f7224 */ /* 0x040fe400078e027f */
[C---:B------:R-:W-:Y:S02]  /*0c20*/  IMAD R132, R0.reuse, R11, R132 ;  /* 0x0000000b00847224 */ /* 0x040fe400078e0284 */
[C---:B------:R-:W-:Y:S01]  /*0c30*/  IMAD R128, R0.reuse, R15, R128 ;  /* 0x0000000f00807224 */ /* 0x040fe200078e0280 */
[----:B------:R-:W-:Y:S01]  /*0c40*/  IADD3 R239, R137, 0x19, RZ ;  /* 0x0000001989ef7810 */ /* 0x000fe20007ffe0ff */
[----:B------:R-:W-:Y:S01]  /*0c50*/  IMAD.HI.U32 R4, R7, R122, RZ ;  /* 0x0000007a07047227 */ /* 0x000fe200078e00ff */
[----:B------:R-:W-:Y:S01]  /*0c60*/  IABS R112, R243 ;  /* 0x000000f300707213 */ /* 0x000fe20000000000 */
[----:B------:R-:W-:Y:S01]  /*0c70*/  STL [R1+0x3610], R16 ;  /* 0x0036101001007387 */ /* 0x000fe20000100800 */
[----:B------:R-:W-:Y:S01]  /*0c80*/  IABS R101, R233 ;  /* 0x000000e900657213 */ /* 0x000fe20000000000 */
[----:B------:R-:W-:Y:S01]  /*0c90*/  IMAD.MOV R9, RZ, RZ, -R9 ;  /* 0x000000ffff097224 */ /* 0x000fe200078e0a09 */
[----:B------:R-:W-:Y:S01]  /*0ca0*/  IABS R94, R226 ;  /* 0x000000e2005e7213 */ /* 0x000fe20000000000 */
[C---:B------:R-:W-:Y:S01]  /*0cb0*/  IMAD R123, R0.reuse, R10, R123 ;  /* 0x0000000a007b7224 */ /* 0x040fe200078e027b */
[----:B------:R-:W-:Y:S01]  /*0cc0*/  IABS R125, R16 ;  /* 0x00000010007d7213 */ /* 0x000fe20000000000 */
[----:B------:R-:W-:Y:S01]  /*0cd0*/  IMAD R111, R0, R5, R111 ;  /* 0x00000005006f7224 */ /* 0x000fe200078e026f */
[----:B------:R-:W-:Y:S01]  /*0ce0*/  IADD3 R238, R137, 0x1a, RZ ;  /* 0x0000001a89ee7810 */ /* 0x000fe20007ffe0ff */
[C---:B------:R-:W-:Y:S01]  /*0cf0*/  IMAD.HI.U32 R10, R7.reuse, R118, RZ ;  /* 0x00000076070a7227 */ /* 0x040fe200078e00ff */
[----:B------:R-:W-:Y:S01]  /*0d00*/  IABS R108, R239 ;  /* 0x000000ef006c7213 */ /* 0x000fe20000000000 */
[----:B------:R-:W-:Y:S02]  /*0d10*/  STL [R1+0x3614], R14 ;  /* 0x0036140e01007387 */ /* 0x000fe40000100800 */
[----:B------:R-:W-:-:S04]  /*0d20*/  IMAD.HI.U32 R5, R7, R106, RZ ;  /* 0x0000006a07057227 */ /* 0x000fc800078e00ff */
[----:B------:R-:W-:Y:S02]  /*0d30*/  IMAD.MOV R11, RZ, RZ, -R4 ;  /* 0x000000ffff0b7224 */ /* 0x000fe400078e0a04 */
[----:B------:R-:W-:Y:S01]  /*0d40*/  IMAD R104, R0, R9, R104 ;  /* 0x0000000900687224 */ /* 0x000fe200078e0268 */
[----:B------:R-:W-:Y:S01]  /*0d50*/  IADD3 R15, -R10, RZ, RZ ;  /* 0x000000ff0a0f7210 */ /* 0x000fe20007ffe1ff */
[----:B------:R-:W-:Y:S01]  /*0d60*/  IMAD.HI.U32 R4, R7, R117, RZ ;  /* 0x0000007507047227 */ /* 0x000fe200078e00ff */
[----:B------:R-:W-:Y:S01]  /*0d70*/  IADD3 R5, -R5, RZ, RZ ;  /* 0x000000ff05057210 */ /* 0x000fe20007ffe1ff */
[----:B------:R1:W-:Y:S02]  /*0d80*/  STL [R1+0x3618], R12 ;  /* 0x0036180c01007387 */ /* 0x0003e40000100800 */
[----:B------:R-:W-:-:S04]  /*0d90*/  IMAD.HI.U32 R9, R7, R99, RZ ;  /* 0x0000006307097227 */ /* 0x000fc800078e00ff */
[----:B------:R-:W-:-:S04]  /*0da0*/  IMAD.HI.U32 R10, R7, R113, RZ ;  /* 0x00000071070a7227 */ /* 0x000fc800078e00ff */
[----:B------:R-:W-:Y:S02]  /*0db0*/  IMAD.MOV R4, RZ, RZ, -R4 ;  /* 0x000000ffff047224 */ /* 0x000fe400078e0a04 */
[----:B------:R-:W-:Y:S01]  /*0dc0*/  IMAD.HI.U32 R6, R7, R130, RZ ;  /* 0x0000008207067227 */ /* 0x000fe200078e00ff */
[C---:B------:R-:W-:Y:S01]  /*0dd0*/  IADD3 R235, R137.reuse, 0x1e, RZ ;  /* 0x0000001e89eb7810 */ /* 0x040fe20007ffe0ff */
[----:B-1----:R-:W2:Y:S02]  /*0de0*/  LDL R12, [R1+0x370c] ;  /* 0x00370c00010c7983 */ /* 0x002ea40000100800 */
[----:B------:R-:W-:Y:S01]  /*0df0*/  IMAD.MOV R9, RZ, RZ, -R9 ;  /* 0x000000ffff097224 */ /* 0x000fe200078e0a09 */
[----:B------:R-:W-:Y:S01]  /*0e00*/  IADD3 R228, R137, 0x25, RZ ;  /* 0x0000002589e47810 */ /* 0x000fe20007ffe0ff */
[----:B------:R-:W-:Y:S02]  /*0e10*/  IMAD.MOV R10, RZ, RZ, -R10 ;  /* 0x000000ffff0a7224 */ /* 0x000fe400078e0a0a */
[----:B------:R-:W-:-:S02]  /*0e20*/  IMAD R117, R0, R4, R117 ;  /* 0x0000000400757224 */ /* 0x000fc400078e0275 */
[C---:B------:R-:W-:Y:S01]  /*0e30*/  IMAD R106, R0.reuse, R5, R106 ;  /* 0x00000005006a7224 */ /* 0x040fe200078e026a */
[----:B------:R-:W-:Y:S01]  /*0e40*/  IABS R107, R238 ;  /* 0x000000ee006b7213 */ /* 0x000fe20000000000 */
[----:B------:R-:W-:Y:S01]  /*0e50*/  IMAD R134, R0, R13, R134 ;  /* 0x0000000d00867224 */ /* 0x000fe200078e0286 */
[----:B------:R-:W-:Y:S01]  /*0e60*/  IADD3 R13, -R6, RZ, RZ ;  /* 0x000000ff060d7210 */ /* 0x000fe20007ffe1ff */
[----:B------:R-:W-:Y:S01]  /*0e70*/  IMAD.HI.U32 R4, R7, R112, RZ ;  /* 0x0000007007047227 */ /* 0x000fe200078e00ff */
[----:B------:R-:W-:-:S03]  /*0e80*/  IADD3 R251, R137, 0xd, RZ ;  /* 0x0000000d89fb7810 */ /* 0x000fc60007ffe0ff */
[----:B------:R-:W-:Y:S01]  /*0e90*/  IMAD.HI.U32 R5, R7, R101, RZ ;  /* 0x0000006507057227 */ /* 0x000fe200078e00ff */
[----:B------:R-:W-:-:S03]  /*0ea0*/  IADD3 R221, R137, 0x2c, RZ ;  /* 0x0000002c89dd7810 */ /* 0x000fc60007ffe0ff */
[----:B------:R-:W-:Y:S02]  /*0eb0*/  IMAD R99, R0, R9, R99 ;  /* 0x0000000900637224 */ /* 0x000fe400078e0263 */
[----:B------:R-:W-:Y:S01]  /*0ec0*/  IMAD.HI.U32 R9, R7, R94, RZ ;  /* 0x0000005e07097227 */ /* 0x000fe200078e00ff */
[----:B------:R-:W-:-:S03]  /*0ed0*/  IABS R103, R235 ;  /* 0x000000eb00677213 */ /* 0x000fc60000000000 */
[----:B------:R-:W-:Y:S01]  /*0ee0*/  IMAD.HI.U32 R6, R7, R125, RZ ;  /* 0x0000007d07067227 */ /* 0x000fe200078e00ff */
[----:B------:R-:W-:-:S03]  /*0ef0*/  IABS R96, R228 ;  /* 0x000000e400607213 */ /* 0x000fc60000000000 */
[C---:B------:R-:W-:Y:S02]  /*0f00*/  IMAD R113, R0.reuse, R10, R113 ;  /* 0x0000000a00717224 */ /* 0x040fe400078e0271 */
[----:B------:R-:W-:Y:S01]  /*0f10*/  IMAD R122, R0, R11, R122 ;  /* 0x0000000b007a7224 */ /* 0x000fe200078e027a */
[----:B------:R-:W-:Y:S01]  /*0f20*/  IADD3 R11, -R4, RZ, RZ ;  /* 0x000000ff040b7210 */ /* 0x000fe20007ffe1ff */
[----:B------:R-:W-:Y:S01]  /*0f30*/  IMAD.HI.U32 R10, R7, R108, RZ ;  /* 0x0000006c070a7227 */ /* 0x000fe200078e00ff */
[----:B------:R-:W-:-:S03]  /*0f40*/  IABS R120, R251 ;  /* 0x000000fb00787213 */ /* 0x000fc60000000000 */
[----:B------:R-:W-:Y:S01]  /*0f50*/  IMAD.MOV R5, RZ, RZ, -R5 ;  /* 0x000000ffff057224 */ /* 0x000fe200078e0a05 */
[----:B------:R-:W-:Y:S01]  /*0f60*/  IADD3 R234, R137, 0x1f, RZ ;  /* 0x0000001f89ea7810 */ /* 0x000fe20007ffe0ff */
[----:B------:R-:W-:Y:S01]  /*0f70*/  IMAD.MOV R6, RZ, RZ, -R6 ;  /* 0x000000ffff067224 */ /* 0x000fe200078e0a06 */
[----:B------:R-:W-:Y:S01]  /*0f80*/  IADD3 R9, -R9, RZ, RZ ;  /* 0x000000ff09097210 */ /* 0x000fe20007ffe1ff */
[----:B------:R-:W-:Y:S01]  /*0f90*/  IMAD.HI.U32 R4, R7, R107, RZ ;  /* 0x0000006b07047227 */ /* 0x000fe200078e00ff */
[C---:B------:R-:W-:Y:S02]  /*0fa0*/  IADD3 R246, R137.reuse, 0x12, RZ ;  /* 0x0000001289f67810 */ /* 0x040fe40007ffe0ff */
[----:B------:R-:W-:Y:S01]  /*0fb0*/  IABS R89, R221 ;  /* 0x000000dd00597213 */ /* 0x000fe20000000000 */
[----:B------:R-:W-:Y:S01]  /*0fc0*/  IMAD R118, R0, R15, R118 ;  /* 0x0000000f00767224 */ /* 0x000fe200078e0276 */
[----:B------:R-:W-:Y:S01]  /*0fd0*/  IADD3 R223, R137, 0x2a, RZ ;  /* 0x0000002a89df7810 */ /* 0x000fe20007ffe0ff */
[----:B------:R-:W-:-:S02]  /*0fe0*/  IMAD.MOV R15, RZ, RZ, -R10 ;  /* 0x000000ffff0f7224 */ /* 0x000fc400078e0a0a */
[----:B------:R-:W-:Y:S01]  /*0ff0*/  IMAD R101, R0, R5, R101 ;  /* 0x0000000500657224 */ /* 0x000fe200078e0265 */
[----:B------:R-:W-:Y:S01]  /*1000*/  IABS R102, R234 ;  /* 0x000000ea00667213 */ /* 0x000fe20000000000 */
[----:B------:R-:W-:Y:S01]  /*1010*/  IMAD.HI.U32 R10, R7, R103, RZ ;  /* 0x00000067070a7227 */ /* 0x000fe200078e00ff */
[----:B------:R-:W-:-:S03]  /*1020*/  IABS R115, R246 ;  /* 0x000000f600737213 */ /* 0x000fc60000000000 */
[----:B------:R-:W-:Y:S01]  /*1030*/  IMAD.HI.U32 R5, R7, R96, RZ ;  /* 0x0000006007057227 */ /* 0x000fe200078e00ff */
[C---:B------:R-:W-:Y:S02]  /*1040*/  IADD3 R230, R137.reuse, 0x23, RZ ;  /* 0x0000002389e67810 */ /* 0x040fe40007ffe0ff */
[C---:B------:R-:W-:Y:S01]  /*1050*/  IADD3 R229, R137.reuse, 0x24, RZ ;  /* 0x0000002489e57810 */ /* 0x040fe20007ffe0ff */
[----:B------:R-:W-:Y:S02]  /*1060*/  IMAD R125, R0, R6, R125 ;  /* 0x00000006007d7224 */ /* 0x000fe400078e027d */
[----:B------:R-:W-:Y:S01]  /*1070*/  IMAD.MOV R4, RZ, RZ, -R4 ;  /* 0x000000ffff047224 */ /* 0x000fe200078e0a04 */
[----:B------:R-:W-:Y:S01]  /*1080*/  IADD3 R217, R137, 0x31, RZ ;  /* 0x0000003189d97810 */ /* 0x000fe20007ffe0ff */
[----:B------:R-:W-:Y:S01]  /*1090*/  IMAD.HI.U32 R6, R7, R120, RZ ;  /* 0x0000007807067227 */ /* 0x000fe200078e00ff */
[----:B------:R-:W-:-:S03]  /*10a0*/  IABS R91, R223 ;  /* 0x000000df005b7213 */ /* 0x000fc60000000000 */
[----:B------:R-:W-:Y:S02]  /*10b0*/  IMAD R94, R0, R9, R94 ;  /* 0x00000009005e7224 */ /* 0x000fe400078e025e */
[----:B------:R-:W-:Y:S01]  /*10c0*/  IMAD.HI.U32 R9, R7, R89, RZ ;  /* 0x0000005907097227 */ /* 0x000fe200078e00ff */
[----:B------:R-:W-:-:S03]  /*10d0*/  IADD3 R10, -R10, RZ, RZ ;  /* 0x000000ff0a0a7210 */ /* 0x000fc60007ffe1ff */
[----:B------:R-:W-:Y:S01]  /*10e0*/  IMAD.MOV R5, RZ, RZ, -R5 ;  /* 0x000000ffff057224 */ /* 0x000fe200078e0a05 */
[----:B------:R-:W-:Y:S01]  /*10f0*/  IABS R98, R230 ;  /* 0x000000e600627213 */ /* 0x000fe20000000000 */
[C---:B------:R-:W-:Y:S01]  /*1100*/  IMAD R130, R0.reuse, R13, R130 ;  /* 0x0000000d00827224 */ /* 0x040fe200078e0282 */
[----:B------:R-:W-:Y:S01]  /*1110*/  IABS R97, R229 ;  /* 0x000000e500617213 */ /* 0x000fe20000000000 */
[----:B------:R-:W-:Y:S01]  /*1120*/  IMAD R107, R0, R4, R107 ;  /* 0x00000004006b7224 */ /* 0x000fe200078e026b */
[----:B------:R-:W-:Y:S01]  /*1130*/  IADD3 R225, R137, 0x28, RZ ;  /* 0x0000002889e17810 */ /* 0x000fe20007ffe0ff */
[----:B------:R-:W-:Y:S01]  /*1140*/  IMAD.MOV R13, RZ, RZ, -R6 ;  /* 0x000000ffff0d7224 */ /* 0x000fe200078e0a06 */
[----:B------:R-:W-:Y:S01]  /*1150*/  IABS R84, R217 ;  /* 0x000000d900547213 */ /* 0x000fe20000000000 */
[----:B------:R-:W-:Y:S01]  /*1160*/  IMAD.HI.U32 R4, R7, R102, RZ ;  /* 0x0000006607047227 */ /* 0x000fe200078e00ff */
[----:B------:R-:W-:-:S03]  /*1170*/  IADD3 R241, R137, 0x17, RZ ;  /* 0x0000001789f17810 */ /* 0x000fc60007ffe0ff */
[----:B------:R-:W-:-:S04]  /*1180*/  IMAD.HI.U32 R6, R7, R115, RZ ;  /* 0x0000007307067227 */ /* 0x000fc800078e00ff */
[----:B------:R-:W-:Y:S02]  /*1190*/  IMAD.MOV R9, RZ, RZ, -R9 ;  /* 0x000000ffff097224 */ /* 0x000fe400078e0a09 */
[C---:B------:R-:W-:Y:S02]  /*11a0*/  IMAD R96, R0.reuse, R5, R96 ;  /* 0x0000000500607224 */ /* 0x040fe400078e0260 */
[C---:B------:R-:W-:Y:S02]  /*11b0*/  IMAD R112, R0.reuse, R11, R112 ;  /* 0x0000000b00707224 */ /* 0x040fe400078e0270 */
[----:B------:R-:W-:Y:S01]  /*11c0*/  IMAD.HI.U32 R5, R7, R91, RZ ;  /* 0x0000005b07057227 */ /* 0x000fe200078e00ff */
[----:B------:R-:W-:Y:S02]  /*11d0*/  IABS R93, R225 ;  /* 0x000000e1005d7213 */ /* 0x000fe40000000000 */
[----:B------:R-:W-:Y:S01]  /*11e0*/  IADD3 R140, R137, 0x2f, RZ ;  /* 0x0000002f898c7810 */ /* 0x000fe20007ffe0ff */
[----:B------:R-:W-:-:S02]  /*11f0*/  IMAD R103, R0, R10, R103 ;  /* 0x0000000a00677224 */ /* 0x000fc400078e0267 */
[----:B------:R-:W-:Y:S01]  /*1200*/  IMAD.MOV R11, RZ, RZ, -R4 ;  /* 0x000000ffff0b7224 */ /* 0x000fe200078e0a04 */
[----:B------:R-:W-:Y:S01]  /*1210*/  IADD3 R6, -R6, RZ, RZ ;  /* 0x000000ff06067210 */ /* 0x000fe20007ffe1ff */
[----:B------:R-:W-:Y:S01]  /*1220*/  IMAD.HI.U32 R10, R7, R98, RZ ;  /* 0x00000062070a7227 */ /* 0x000fe200078e00ff */
[----:B------:R-:W-:-:S03]  /*1230*/  IADD3 R212, R137, 0x36, RZ ;  /* 0x0000003689d47810 */ /* 0x000fc60007ffe0ff */
[----:B------:R-:W-:Y:S01]  /*1240*/  IMAD.HI.U32 R4, R7, R97, RZ ;  /* 0x0000006107047227 */ /* 0x000fe200078e00ff */
[----:B------:R-:W-:-:S03]  /*1250*/  IABS R110, R241 ;  /* 0x000000f1006e7213 */ /* 0x000fc60000000000 */
[C---:B------:R-:W-:Y:S01]  /*1260*/  IMAD R89, R0.reuse, R9, R89 ;  /* 0x0000000900597224 */ /* 0x040fe200078e0259 */
[----:B------:R-:W-:Y:S01]  /*1270*/  IADD3 R224, R137, 0x29, RZ ;  /* 0x0000002989e07810 */ /* 0x000fe20007ffe0ff */
[----:B------:R-:W-:Y:S01]  /*1280*/  IMAD.HI.U32 R9, R7, R84, RZ ;  /* 0x0000005407097227 */ /* 0x000fe200078e00ff */
[----:B------:R-:W-:Y:S02]  /*1290*/  IADD3 R236, R137, 0x1c, RZ ;  /* 0x0000001c89ec7810 */ /* 0x000fe40007ffe0ff */
[----:B------:R-:W-:Y:S01]  /*12a0*/  IADD3 R5, -R5, RZ, RZ ;  /* 0x000000ff05057210 */ /* 0x000fe20007ffe1ff */
[----:B------:R-:W-:Y:S01]  /*12b0*/  IMAD R108, R0, R15, R108 ;  /* 0x0000000f006c7224 */ /* 0x000fe200078e026c */
[----:B------:R-:W-:Y:S01]  /*12c0*/  IABS R86, R140 ;  /* 0x0000008c00567213 */ /* 0x000fe20000000000 */
[----:B------:R-:W-:Y:S01]  /*12d0*/  IMAD.MOV R15, RZ, RZ, -R10 ;  /* 0x000000ffff0f7224 */ /* 0x000fe200078e0a0a */
[----:B------:R-:W-:Y:S01]  /*12e0*/  IADD3 R4, -R4, RZ, RZ ;  /* 0x000000ff04047210 */ /* 0x000fe20007ffe1ff */
[----:B------:R-:W-:Y:S01]  /*12f0*/  IMAD.HI.U32 R10, R7, R93, RZ ;  /* 0x0000005d070a7227 */ /* 0x000fe200078e00ff */
[----:B------:R-:W-:-:S02]  /*1300*/  IADD3 R220, R137, 0x2d, RZ ;  /* 0x0000002d89dc7810 */ /* 0x000fc40007ffe0ff */
[----:B------:R-:W-:Y:S01]  /*1310*/  IABS R79, R212 ;  /* 0x000000d4004f7213 */ /* 0x000fe20000000000 */
[----:B------:R-:W-:Y:S01]  /*1320*/  IMAD.MOV R9, RZ, RZ, -R9 ;  /* 0x000000ffff097224 */ /* 0x000fe200078e0a09 */
[----:B------:R-:W-:Y:S01]  /*1330*/  IABS R92, R224 ;  /* 0x000000e0005c7213 */ /* 0x000fe20000000000 */
[C---:B------:R-:W-:Y:S01]  /*1340*/  IMAD R115, R0.reuse, R6, R115 ;  /* 0x0000000600737224 */ /* 0x040fe200078e0273 */
[----:B------:R-:W-:Y:S01]  /*1350*/  IABS R105, R236 ;  /* 0x000000ec00697213 */ /* 0x000fe20000000000 */
[----:B------:R-:W-:Y:S01]  /*1360*/  IMAD.HI.U32 R6, R7, R110, RZ ;  /* 0x0000006e07067227 */ /* 0x000fe200078e00ff */
[C---:B------:R-:W-:Y:S02]  /*1370*/  IADD3 R219, R137.reuse, 0x2e, RZ ;  /* 0x0000002e89db7810 */ /* 0x040fe40007ffe0ff */
[----:B------:R-:W-:Y:S01]  /*1380*/  IABS R88, R220 ;  /* 0x000000dc00587213 */ /* 0x000fe20000000000 */
[----:B------:R-:W-:Y:S01]  /*1390*/  IMAD R91, R0, R5, R91 ;  /* 0x00000005005b7224 */ /* 0x000fe200078e025b */
[----:B------:R-:W-:Y:S01]  /*13a0*/  IADD3 R214, R137, 0x34, RZ ;  /* 0x0000003489d67810 */ /* 0x000fe20007ffe0ff */
[----:B------:R-:W-:-:S02]  /*13b0*/  IMAD.MOV R10, RZ, RZ, -R10 ;  /* 0x000000ffff0a7224 */ /* 0x000fc400078e0a0a */
[----:B------:R-:W-:Y:S01]  /*13c0*/  IMAD.HI.U32 R5, R7, R86, RZ ;  /* 0x0000005607057227 */ /* 0x000fe200078e00ff */
[----:B------:R-:W-:-:S03]  /*13d0*/  IADD3 R216, R137, 0x32, RZ ;  /* 0x0000003289d87810 */ /* 0x000fc60007ffe0ff */
[C---:B------:R-:W-:Y:S01]  /*13e0*/  IMAD R84, R0.reuse, R9, R84 ;  /* 0x0000000900547224 */ /* 0x040fe200078e0254 */
[----:B------:R-:W-:Y:S01]  /*13f0*/  IABS R87, R219 ;  /* 0x000000db00577213 */ /* 0x000fe20000000000 */
[C---:B------:R-:W-:Y:S02]  /*1400*/  IMAD R120, R0.reuse, R13, R120 ;  /* 0x0000000d00787224 */ /* 0x040fe400078e0278 */
[----:B------:R-:W-:Y:S02]  /*1410*/  IMAD R97, R0, R4, R97 ;  /* 0x0000000400617224 */ /* 0x000fe400078e0261 */
[----:B------:R-:W-:Y:S01]  /*1420*/  IMAD.HI.U32 R9, R7, R79, RZ ;  /* 0x0000004f07097227 */ /* 0x000fe200078e00ff */
[C---:B------:R-:W-:Y:S02]  /*1430*/  IADD3 R232, R137.reuse, 0x21, RZ ;  /* 0x0000002189e87810 */ /* 0x040fe40007ffe0ff */
[----:B------:R-:W-:Y:S01]  /*1440*/  IADD3 R207, R137, 0x3b, RZ ;  /* 0x0000003b89cf7810 */ /* 0x000fe20007ffe0ff */
[----:B------:R-:W-:-:S02]  /*1450*/  IMAD.MOV R13, RZ, RZ, -R6 ;  /* 0x000000ffff0d7224 */ /* 0x000fc400078e0a06 */
[----:B------:R-:W-:Y:S01]  /*1460*/  IMAD.HI.U32 R4, R7, R92, RZ ;  /* 0x0000005c07047227 */ /* 0x000fe200078e00ff */
[----:B------:R-:W-:-:S03]  /*1470*/  IABS R81, R214 ;  /* 0x000000d600517213 */ /* 0x000fc60000000000 */
[----:B------:R-:W-:Y:S01]  /*1480*/  IMAD.HI.U32 R6, R7, R105, RZ ;  /* 0x0000006907067227 */ /* 0x000fe200078e00ff */
[----:B------:R-:W-:-:S03]  /*1490*/  IABS R83, R216 ;  /* 0x000000d800537213 */ /* 0x000fc60000000000 */
[C---:B------:R-:W-:Y:S02]  /*14a0*/  IMAD R93, R0.reuse, R10, R93 ;  /* 0x0000000a005d7224 */ /* 0x040fe400078e025d */
[----:B------:R-:W-:Y:S01]  /*14b0*/  IMAD.MOV R5, RZ, RZ, -R5 ;  /* 0x000000ffff057224 */ /* 0x000fe200078e0a05 */
[----:B------:R-:W-:Y:S01]  /*14c0*/  IADD3 R9, -R9, RZ, RZ ;  /* 0x000000ff09097210 */ /* 0x000fe20007ffe1ff */
[----:B------:R-:W-:Y:S02]  /*14d0*/  IMAD R102, R0, R11, R102 ;  /* 0x0000000b00667224 */ /* 0x000fe400078e0266 */
[----:B------:R-:W-:Y:S01]  /*14e0*/  IMAD.HI.U32 R10, R7, R88, RZ ;  /* 0x00000058070a7227 */ /* 0x000fe200078e00ff */
[----:B------:R-:W-:Y:S02]  /*14f0*/  IABS R100, R232 ;  /* 0x000000e800647213 */ /* 0x000fe40000000000 */
[----:B------:R-:W-:Y:S01]  /*1500*/  IADD3 R215, R137, 0x33, RZ ;  /* 0x0000003389d77810 */ /* 0x000fe20007ffe0ff */
[----:B------:R-:W-:Y:S01]  /*1510*/  IMAD.MOV R11, RZ, RZ, -R4 ;  /* 0x000000ffff0b7224 */ /* 0x000fe200078e0a04 */
[----:B------:R-:W-:Y:S01]  /*1520*/  IABS R74, R207 ;  /* 0x000000cf004a7213 */ /* 0x000fe20000000000 */
[----:B------:R-:W-:-:S02]  /*1530*/  IMAD.MOV R6, RZ, RZ, -R6 ;  /* 0x000000ffff067224 */ /* 0x000fc400078e0a06 */
[----:B------:R-:W-:Y:S01]  /*1540*/  IMAD.HI.U32 R4, R7, R87, RZ ;  /* 0x0000005707047227 */ /* 0x000fe200078e00ff */
[C---:B------:R-:W-:Y:S02]  /*1550*/  IADD3 R227, R137.reuse, 0x26, RZ ;  /* 0x0000002689e37810 */ /* 0x040fe40007ffe0ff */
[----:B------:R-:W-:Y:S01]  /*1560*/  IADD3 R209, R137, 0x39, RZ ;  /* 0x0000003989d17810 */ /* 0x000fe20007ffe0ff */
[C---:B------:R-:W-:Y:S02]  /*1570*/  IMAD R86, R0.reuse, R5, R86 ;  /* 0x0000000500567224 */ /* 0x040fe400078e0256 */
[----:B------:R-:W-:Y:S01]  /*1580*/  IMAD R98, R0, R15, R98 ;  /* 0x0000000f00627224 */ /* 0x000fe200078e0262 */
[----:B------:R-:W-:Y:S01]  /*1590*/  IADD3 R15, -R10, RZ, RZ ;  /* 0x000000ff0a0f7210 */ /* 0x000fe20007ffe1ff */
[----:B------:R-:W-:Y:S01]  /*15a0*/  IMAD.HI.U32 R5, R7, R81, RZ ;  /* 0x0000005107057227 */ /* 0x000fe200078e00ff */
[C---:B------:R-:W-:Y:S02]  /*15b0*/  IADD3 R211, R137.reuse, 0x37, RZ ;  /* 0x0000003789d37810 */ /* 0x040fe40007ffe0ff */
[----:B------:R-:W-:Y:S01]  /*15c0*/  IABS R82, R215 ;  /* 0x000000d700527213 */ /* 0x000fe20000000000 */
[----:B------:R-:W-:Y:S01]  /*15d0*/  IMAD R105, R0, R6, R105 ;  /* 0x0000000600697224 */ /* 0x000fe200078e0269 */
[----:B------:R-:W-:Y:S01]  /*15e0*/  IADD3 R202, R137, 0x40, RZ ;  /* 0x0000004089ca7810 */ /* 0x000fe20007ffe0ff */
[----:B------:R-:W-:Y:S01]  /*15f0*/  IMAD.HI.U32 R10, R7, R83, RZ ;  /* 0x00000053070a7227 */ /* 0x000fe200078e00ff */
[----:B------:R-:W-:-:S03]  /*1600*/  IABS R95, R227 ;  /* 0x000000e3005f7213 */ /* 0x000fc60000000000 */
[----:B------:R-:W-:Y:S02]  /*1610*/  IMAD.MOV R4, RZ, RZ, -R4 ;  /* 0x000000ffff047224 */ /* 0x000fe400078e0a04 */
[----:B------:R-:W-:Y:S01]  /*1620*/  IMAD R79, R0, R9, R79 ;  /* 0x00000009004f7224 */ /* 0x000fe200078e024f */
[----:B------:R-:W-:Y:S01]  /*1630*/  IADD3 R210, R137, 0x38, RZ ;  /* 0x0000003889d27810 */ /* 0x000fe20007ffe0ff */
[----:B------:R-:W-:Y:S01]  /*1640*/  IMAD.HI.U32 R6, R7, R100, RZ ;  /* 0x0000006407067227 */ /* 0x000fe200078e00ff */
[----:B------:R-:W-:-:S03]  /*1650*/  IABS R76, R209 ;  /* 0x000000d1004c7213 */ /* 0x000fc60000000000 */
[----:B------:R-:W-:Y:S01]  /*1660*/  IMAD.HI.U32 R9, R7, R74, RZ ;  /* 0x0000004a07097227 */ /* 0x000fe200078e00ff */
[----:B------:R-:W-:-:S03]  /*1670*/  IABS R78, R211 ;  /* 0x000000d3004e7213 */ /* 0x000fc60000000000 */
[----:B------:R-:W-:Y:S01]  /*1680*/  IMAD.MOV R5, RZ, RZ, -R5 ;  /* 0x000000ffff057224 */ /* 0x000fe200078e0a05 */
[----:B------:R-:W-:Y:S01]  /*1690*/  IADD3 R206, R137, 0x3c, RZ ;  /* 0x0000003c89ce7810 */ /* 0x000fe20007ffe0ff */
[----:B------:R-:W-:Y:S01]  /*16a0*/  IMAD.MOV R10, RZ, RZ, -R10 ;  /* 0x000000ffff0a7224 */ /* 0x000fe200078e0a0a */
[----:B------:R-:W-:Y:S01]  /*16b0*/  IABS R69, R202 ;  /* 0x000000ca00457213 */ /* 0x000fe20000000000 */
[C---:B------:R-:W-:Y:S01]  /*16c0*/  IMAD R87, R0.reuse, R4, R87 ;  /* 0x0000000400577224 */ /* 0x040fe200078e0257 */
[----:B------:R-:W-:Y:S01]  /*16d0*/  IABS R77, R210 ;  /* 0x000000d2004d7213 */ /* 0x000fe20000000000 */
[----:B------:R-:W-:Y:S01]  /*16e0*/  IMAD R110, R0, R13, R110 ;  /* 0x0000000d006e7224 */ /* 0x000fe200078e026e */
[----:B------:R-:W-:Y:S01]  /*16f0*/  IADD3 R13, -R6, RZ, RZ ;  /* 0x000000ff060d7210 */ /* 0x000fe20007ffe1ff */
[----:B------:R-:W-:Y:S01]  /*1700*/  IMAD.HI.U32 R4, R7, R82, RZ ;  /* 0x0000005207047227 */ /* 0x000fe200078e00ff */
[----:B------:R-:W-:-:S03]  /*1710*/  IADD3 R222, R137, 0x2b, RZ ;  /* 0x0000002b89de7810 */ /* 0x000fc60007ffe0ff */
[----:B------:R-:W-:Y:S02]  /*1720*/  IMAD.MOV R9, RZ, RZ, -R9 ;  /* 0x000000ffff097224 */ /* 0x000fe400078e0a09 */
[----:B------:R-:W-:Y:S02]  /*1730*/  IMAD R81, R0, R5, R81 ;  /* 0x0000000500517224 */ /* 0x000fe400078e0251 */
[----:B------:R-:W-:Y:S01]  /*1740*/  IMAD.HI.U32 R6, R7, R95, RZ ;  /* 0x0000005f07067227 */ /* 0x000fe200078e00ff */
[----:B------:R-:W-:-:S03]  /*1750*/  IABS R73, R206 ;  /* 0x000000ce00497213 */ /* 0x000fc60000000000 */
[----:B------:R-:W-:Y:S01]  /*1760*/  IMAD.HI.U32 R5, R7, R76, RZ ;  /* 0x0000004c07057227 */ /* 0x000fe200078e00ff */
[----:B------:R-:W-:-:S03]  /*1770*/  IADD3 R204, R137, 0x3e, RZ ;  /* 0x0000003e89cc7810 */ /* 0x000fc60007ffe0ff */
[C---:B------:R-:W-:Y:S01]  /*1780*/  IMAD R83, R0.reuse, R10, R83 ;  /* 0x0000000a00537224 */ /* 0x040fe200078e0253 */
[----:B------:R-:W-:Y:S01]  /*1790*/  IADD3 R198, R137, 0x45, RZ ;  /* 0x0000004589c67810 */ /* 0x000fe20007ffe0ff */
[----:B------:R-:W-:Y:S01]  /*17a0*/  IMAD R92, R0, R11, R92 ;  /* 0x0000000b005c7224 */ /* 0x000fe200078e025c */
[----:B------:R-:W-:Y:S01]  /*17b0*/  IADD3 R11, -R4, RZ, RZ ;  /* 0x000000ff040b7210 */ /* 0x000fe20007ffe1ff */
[----:B------:R-:W-:Y:S01]  /*17c0*/  IMAD.HI.U32 R10, R7, R78, RZ ;  /* 0x0000004e070a7227 */ /* 0x000fe200078e00ff */
[----:B------:R-:W-:-:S03]  /*17d0*/  IABS R90, R222 ;  /* 0x000000de005a7213 */ /* 0x000fc60000000000 */
[----:B------:R-:W-:Y:S01]  /*17e0*/  IMAD R74, R0, R9, R74 ;  /* 0x00000009004a7224 */ /* 0x000fe200078e024a */
[----:B------:R-:W-:Y:S01]  /*17f0*/  IADD3 R205, R137, 0x3d, RZ ;  /* 0x0000003d89cd7810 */ /* 0x000fe20007ffe0ff */
[----:B------:R-:W-:Y:S01]  /*1800*/  IMAD.HI.U32 R9, R7, R69, RZ ;  /* 0x0000004507097227 */ /* 0x000fe200078e00ff */
[----:B------:R-:W-:Y:S02]  /*1810*/  IADD3 R218, R137, 0x30, RZ ;  /* 0x0000003089da7810 */ /* 0x000fe40007ffe0ff */
[----:B------:R-:W-:Y:S01]  /*1820*/  IADD3 R5, -R5, RZ, RZ ;  /* 0x000000ff05057210 */ /* 0x000fe20007ffe1ff */
[----:B------:R-:W-:Y:S02]  /*1830*/  IMAD.MOV R6, RZ, RZ, -R6 ;  /* 0x000000ffff067224 */ /* 0x000fe400078e0a06 */
[----:B------:R-:W-:Y:S01]  /*1840*/  IMAD.HI.U32 R4, R7, R77, RZ ;  /* 0x0000004d07047227 */ /* 0x000fe200078e00ff */
[----:B------:R-:W-:-:S03]  /*1850*/  IABS R71, R204 ;  /* 0x000000cc00477213 */ /* 0x000fc60000000000 */
[----:B------:R-:W-:Y:S01]  /*1860*/  IMAD R88, R0, R15, R88 ;  /* 0x0000000f00587224 */ /* 0x000fe200078e0258 */
[----:B------:R-:W-:Y:S01]  /*1870*/  IABS R64, R198 ;  /* 0x000000c600407213 */ /* 0x000fe20000000000 */
[----:B------:R-:W-:Y:S01]  /*1880*/  IMAD.MOV R15, RZ, RZ, -R10 ;  /* 0x000000ffff0f7224 */ /* 0x000fe200078e0a0a */
[----:B------:R-:W-:Y:S01]  /*1890*/  IABS R72, R205 ;  /* 0x000000cd00487213 */ /* 0x000fe20000000000 */
[----:B------:R-:W-:Y:S01]  /*18a0*/  IMAD.HI.U32 R10, R7, R73, RZ ;  /* 0x00000049070a7227 */ /* 0x000fe200078e00ff */
[----:B------:R-:W-:-:S03]  /*18b0*/  IABS R85, R218 ;  /* 0x000000da00557213 */ /* 0x000fc60000000000 */
[----:B------:R-:W-:Y:S01]  /*18c0*/  IMAD.MOV R9, RZ, RZ, -R9 ;  /* 0x000000ffff097224 */ /* 0x000fe200078e0a09 */
[C---:B------:R-:W-:Y:S01]  /*18d0*/  IADD3 R138, R137.reuse, 0x41, RZ ;  /* 0x00000041898a7810 */ /* 0x040fe20007ffe0ff */
[----:B------:R-:W-:Y:S01]  /*18e0*/  IMAD R95, R0, R6, R95 ;  /* 0x00000006005f7224 */ /* 0x000fe200078e025f */
[----:B------:R-:W-:Y:S01]  /*18f0*/  IADD3 R201, R137, 0x42, RZ ;  /* 0x0000004289c97810 */ /* 0x000fe20007ffe0ff */
[----:B------:R-:W-:Y:S02]  /*1900*/  IMAD.MOV R4, RZ, RZ, -R4 ;  /* 0x000000ffff047224 */ /* 0x000fe400078e0a04 */
[----:B------:R-:W-:Y:S01]  /*1910*/  IMAD.HI.U32 R6, R7, R90, RZ ;  /* 0x0000005a07067227 */ /* 0x000fe200078e00ff */
[----:B------:R-:W-:-:S03]  /*1920*/  IADD3 R200, R137, 0x43, RZ ;  /* 0x0000004389c87810 */ /* 0x000fc60007ffe0ff */
[----:B------:R-:W-:Y:S01]  /*1930*/  IMAD R76, R0, R5, R76 ;  /* 0x00000005004c7224 */ /* 0x000fe200078e024c */
[----:B------:R-:W-:Y:S01]  /*1940*/  IADD3 R10, -R10, RZ, RZ ;  /* 0x000000ff0a0a7210 */ /* 0x000fe20007ffe1ff */
[----:B------:R-:W-:Y:S01]  /*1950*/  IMAD.HI.U32 R5, R7, R71, RZ ;  /* 0x0000004707057227 */ /* 0x000fe200078e00ff */
[----:B------:R-:W-:-:S03]  /*1960*/  IABS R68, R138 ;  /* 0x0000008a00447213 */ /* 0x000fc60000000000 */
        /* <DEDUP_REMOVED lines=11> */
[----:B------:R-:W-:-:S03]  /*1a20*/  IADD3 R213, R137, 0x35, RZ ;  /* 0x0000003589d57810 */ /* 0x000fc60007ffe0ff */
[----:B------:R-:W-:Y:S01]  /*1a30*/  IMAD.MOV R5, RZ, RZ, -R5 ;  /* 0x000000ffff057224 */ /* 0x000fe200078e0a05 */
[----:B------:R-:W-:Y:S01]  /*1a40*/  IADD3 R9, -R9, RZ, RZ ;  /* 0x000000ff09097210 */ /* 0x000fe20007ffe1ff */
[C---:B------:R-:W-:Y:S01]  /*1a50*/  IMAD R82, R0.reuse, R11, R82 ;  /* 0x0000000b00527224 */ /* 0x040fe200078e0252 */
[----:B------:R-:W-:Y:S01]  /*1a60*/  IABS R63, R197 ;  /* 0x000000c5003f7213 */ /* 0x000fe20000000000 */
[----:B------:R-:W-:Y:S01]  /*1a70*/  IMAD R73, R0, R10, R73 ;  /* 0x0000000a00497224 */ /* 0x000fe200078e0249 */
[----:B------:R-:W-:Y:S01]  /*1a80*/  IABS R59, R193 ;  /* 0x000000c1003b7213 */ /* 0x000fe20000000000 */
[----:B------:R-:W-:Y:S01]  /*1a90*/  IMAD.MOV R11, RZ, RZ, -R4 ;  /* 0x000000ffff0b7224 */ /* 0x000fe200078e0a04 */
[----:B------:R-:W-:Y:S01]  /*1aa0*/  IADD3 R6, -R6, RZ, RZ ;  /* 0x000000ff06067210 */ /* 0x000fe20007ffe1ff */
[----:B------:R-:W-:Y:S01]  /*1ab0*/  IMAD.HI.U32 R10, R7, R68, RZ ;  /* 0x00000044070a7227 */ /* 0x000fe200078e00ff */
[----:B------:R-:W-:-:S03]  /*1ac0*/  IABS R80, R213 ;  /* 0x000000d500507213 */ /* 0x000fc60000000000 */
[----:B------:R-:W-:Y:S01]  /*1ad0*/  IMAD.HI.U32 R4, R7, R67, RZ ;  /* 0x0000004307047227 */ /* 0x000fe200078e00ff */
[C---:B------:R-:W-:Y:S02]  /*1ae0*/  IADD3 R196, R137.reuse, 0x47, RZ ;  /* 0x0000004789c47810 */ /* 0x040fe40007ffe0ff */
[C---:B------:R-:W-:Y:S01]  /*1af0*/  IADD3 R195, R137.reuse, 0x48, RZ ;  /* 0x0000004889c37810 */ /* 0x040fe20007ffe0ff */
[----:B------:R-:W-:Y:S01]  /*1b00*/  IMAD R71, R0, R5, R71 ;  /* 0x0000000500477224 */ /* 0x000fe200078e0247 */
[----:B------:R-:W-:Y:S01]  /*1b10*/  IADD3 R208, R137, 0x3a, RZ ;  /* 0x0000003a89d07810 */ /* 0x000fe20007ffe0ff */
[----:B------:R-:W-:Y:S01]  /*1b20*/  IMAD.HI.U32 R5, R7, R66, RZ ;  /* 0x0000004207057227 */ /* 0x000fe200078e00ff */
[----:B------:R-:W-:-:S03]  /*1b30*/  IADD3 R4, -R4, RZ, RZ ;  /* 0x000000ff04047210 */ /* 0x000fc60007ffe1ff */
[C---:B------:R-:W-:Y:S01]  /*1b40*/  IMAD R78, R0.reuse, R15, R78 ;  /* 0x0000000f004e7224 */ /* 0x040fe200078e024e */
[C---:B------:R-:W-:Y:S01]  /*1b50*/  IADD3 R192, R137.reuse, 0x4b, RZ ;  /* 0x0000004b89c07810 */ /* 0x040fe20007ffe0ff */
[----:B------:R-:W-:Y:S01]  /*1b60*/  IMAD.MOV R15, RZ, RZ, -R10 ;  /* 0x000000ffff0f7224 */ /* 0x000fe200078e0a0a */
[----:B------:R-:W-:Y:S01]  /*1b70*/  IADD3 R188, R137, 0x4f, RZ ;  /* 0x0000004f89bc7810 */ /* 0x000fe20007ffe0ff */
[----:B------:R-:W-:Y:S01]  /*1b80*/  IMAD R64, R0, R9, R64 ;  /* 0x0000000900407224 */ /* 0x000fe200078e0240 */
[----:B------:R-:W-:Y:S01]  /*1b90*/  IABS R62, R196 ;  /* 0x000000c4003e7213 */ /* 0x000fe20000000000 */
[----:B------:R-:W-:Y:S01]  /*1ba0*/  IMAD.HI.U32 R10, R7, R63, RZ ;  /* 0x0000003f070a7227 */ /* 0x000fe200078e00ff */
[----:B------:R-:W-:-:S03]  /*1bb0*/  IABS R61, R195 ;  /* 0x000000c3003d7213 */ /* 0x000fc60000000000 */
[----:B------:R-:W-:Y:S01]  /*1bc0*/  IMAD.HI.U32 R9, R7, R59, RZ ;  /* 0x0000003b07097227 */ /* 0x000fe200078e00ff */
[----:B------:R-:W-:Y:S02]  /*1bd0*/  IABS R75, R208 ;  /* 0x000000d0004b7213 */ /* 0x000fe40000000000 */
[----:B------:R-:W-:Y:S01]  /*1be0*/  IADD3 R191, R137, 0x4c, RZ ;  /* 0x0000004c89bf7810 */ /* 0x000fe20007ffe0ff */
[----:B------:R-:W-:Y:S02]  /*1bf0*/  IMAD R85, R0, R6, R85 ;  /* 0x0000000600557224 */ /* 0x000fe400078e0255 */
[----:B------:R-:W-:Y:S02]  /*1c00*/  IMAD.MOV R5, RZ, RZ, -R5 ;  /* 0x000000ffff057224 */ /* 0x000fe400078e0a05 */
[----:B------:R-:W-:Y:S01]  /*1c10*/  IMAD.HI.U32 R6, R7, R80, RZ ;  /* 0x0000005007067227 */ /* 0x000fe200078e00ff */
[----:B------:R-:W-:Y:S02]  /*1c20*/  IABS R58, R192 ;  /* 0x000000c0003a7213 */ /* 0x000fe40000000000 */
[----:B------:R-:W-:Y:S01]  /*1c30*/  IABS R54, R188 ;  /* 0x000000bc00367213 */ /* 0x000fe20000000000 */
[----:B------:R-:W-:-:S02]  /*1c40*/  IMAD.MOV R10, RZ, RZ, -R10 ;  /* 0x000000ffff0a7224 */ /* 0x000fc400078e0a0a */
[----:B------:R-:W-:Y:S01]  /*1c50*/  IMAD.MOV R9, RZ, RZ, -R9 ;  /* 0x000000ffff097224 */ /* 0x000fe200078e0a09 */
[C---:B------:R-:W-:Y:S01]  /*1c60*/  IADD3 R187, R137.reuse, 0x50, RZ ;  /* 0x0000005089bb7810 */ /* 0x040fe20007ffe0ff */
[C---:B------:R-:W-:Y:S01]  /*1c70*/  IMAD R90, R0.reuse, R13, R90 ;  /* 0x0000000d005a7224 */ /* 0x040fe200078e025a */
[----:B------:R-:W-:Y:S01]  /*1c80*/  IABS R57, R191 ;  /* 0x000000bf00397213 */ /* 0x000fe20000000000 */
[C---:B------:R-:W-:Y:S02]  /*1c90*/  IMAD R67, R0.reuse, R4, R67 ;  /* 0x0000000400437224 */ /* 0x040fe400078e0243 */
[----:B------:R-:W-:Y:S01]  /*1ca0*/  IMAD R66, R0, R5, R66 ;  /* 0x0000000500427224 */ /* 0x000fe200078e0242 */
[----:B------:R-:W-:Y:S01]  /*1cb0*/  IADD3 R203, R137, 0x3f, RZ ;  /* 0x0000003f89cb7810 */ /* 0x000fe20007ffe0ff */
[----:B------:R-:W-:Y:S02]  /*1cc0*/  IMAD.MOV R13, RZ, RZ, -R6 ;  /* 0x000000ffff0d7224 */ /* 0x000fe400078e0a06 */
[----:B------:R-:W-:Y:S01]  /*1cd0*/  IMAD.HI.U32 R4, R7, R62, RZ ;  /* 0x0000003e07047227 */ /* 0x000fe200078e00ff */
[----:B------:R-:W-:-:S03]  /*1ce0*/  IADD3 R190, R137, 0x4d, RZ ;  /* 0x0000004d89be7810 */ /* 0x000fc60007ffe0ff */
[----:B------:R-:W-:Y:S01]  /*1cf0*/  IMAD.HI.U32 R5, R7, R61, RZ ;  /* 0x0000003d07057227 */ /* 0x000fe200078e00ff */
[----:B------:R-:W-:-:S03]  /*1d00*/  IADD3 R183, R137, 0x54, RZ ;  /* 0x0000005489b77810 */ /* 0x000fc60007ffe0ff */
[----:B------:R-:W-:Y:S01]  /*1d10*/  IMAD.HI.U32 R6, R7, R75, RZ ;  /* 0x0000004b07067227 */ /* 0x000fe200078e00ff */
[----:B------:R-:W-:-:S03]  /*1d20*/  IABS R53, R187 ;  /* 0x000000bb00357213 */ /* 0x000fc60000000000 */
[C---:B------:R-:W-:Y:S02]  /*1d30*/  IMAD R63, R0.reuse, R10, R63 ;  /* 0x0000000a003f7224 */ /* 0x040fe400078e023f */
[C---:B------:R-:W-:Y:S02]  /*1d40*/  IMAD R59, R0.reuse, R9, R59 ;  /* 0x00000009003b7224 */ /* 0x040fe400078e023b */
[----:B------:R-:W-:Y:S02]  /*1d50*/  IMAD R72, R0, R11, R72 ;  /* 0x0000000b00487224 */ /* 0x000fe400078e0248 */
[----:B------:R-:W-:Y:S01]  /*1d60*/  IMAD.HI.U32 R10, R7, R58, RZ ;  /* 0x0000003a070a7227 */ /* 0x000fe200078e00ff */
[----:B------:R-:W-:-:S03]  /*1d70*/  IABS R70, R203 ;  /* 0x000000cb00467213 */ /* 0x000fc60000000000 */
[----:B------:R-:W-:Y:S01]  /*1d80*/  IMAD.HI.U32 R9, R7, R54, RZ ;  /* 0x0000003607097227 */ /* 0x000fe200078e00ff */
[----:B------:R-:W-:Y:S02]  /*1d90*/  IADD3 R5, -R5, RZ, RZ ;  /* 0x000000ff05057210 */ /* 0x000fe40007ffe1ff */
[----:B------:R-:W-:Y:S01]  /*1da0*/  IADD3 R186, R137, 0x51, RZ ;  /* 0x0000005189ba7810 */ /* 0x000fe20007ffe0ff */
[----:B------:R-:W-:Y:S01]  /*1db0*/  IMAD.MOV R11, RZ, RZ, -R4 ;  /* 0x000000ffff0b7224 */ /* 0x000fe200078e0a04 */
[----:B------:R-:W-:Y:S01]  /*1dc0*/  IABS R56, R190 ;  /* 0x000000be00387213 */ /* 0x000fe20000000000 */
[----:B------:R-:W-:Y:S02]  /*1dd0*/  IMAD.MOV R6, RZ, RZ, -R6 ;  /* 0x000000ffff067224 */ /* 0x000fe400078e0a06 */
[----:B------:R-:W-:Y:S01]  /*1de0*/  IMAD.HI.U32 R4, R7, R57, RZ ;  /* 0x0000003907047227 */ /* 0x000fe200078e00ff */
[C---:B------:R-:W-:Y:S02]  /*1df0*/  IADD3 R199, R137.reuse, 0x44, RZ ;  /* 0x0000004489c77810 */ /* 0x040fe40007ffe0ff */
[----:B------:R-:W-:Y:S01]  /*1e00*/  IABS R49, R183 ;  /* 0x000000b700317213 */ /* 0x000fe20000000000 */
[----:B------:R-:W-:Y:S01]  /*1e10*/  IMAD R68, R0, R15, R68 ;  /* 0x0000000f00447224 */ /* 0x000fe200078e0244 */
[----:B------:R-:W-:Y:S01]  /*1e20*/  IADD3 R15, -R10, RZ, RZ ;  /* 0x000000ff0a0f7210 */ /* 0x000fe20007ffe1ff */
[----:B------:R-:W-:Y:S01]  /*1e30*/  IMAD.MOV R9, RZ, RZ, -R9 ;  /* 0x000000ffff097224 */ /* 0x000fe200078e0a09 */
[----:B------:R-:W-:Y:S01]  /*1e40*/  IADD3 R182, R137, 0x55, RZ ;  /* 0x0000005589b67810 */ /* 0x000fe20007ffe0ff */
[----:B------:R-:W-:Y:S01]  /*1e50*/  IMAD R75, R0, R6, R75 ;  /* 0x00000006004b7224 */ /* 0x000fe200078e024b */
[----:B------:R-:W-:Y:S01]  /*1e60*/  IABS R52, R186 ;  /* 0x000000ba00347213 */ /* 0x000fe20000000000 */
[----:B------:R-:W-:Y:S01]  /*1e70*/  IMAD.HI.U32 R10, R7, R53, RZ ;  /* 0x00000035070a7227 */ /* 0x000fe200078e00ff */
[----:B------:R-:W-:-:S03]  /*1e80*/  IABS R65, R199 ;  /* 0x000000c700417213 */ /* 0x000fc60000000000 */
[----:B------:R-:W-:Y:S01]  /*1e90*/  IMAD.MOV R4, RZ, RZ, -R4 ;  /* 0x000000ffff047224 */ /* 0x000fe200078e0a04 */
[----:B------:R-:W-:Y:S01]  /*1ea0*/  IADD3 R185, R137, 0x52, RZ ;  /* 0x0000005289b97810 */ /* 0x000fe20007ffe0ff */
[----:B------:R-:W-:Y:S01]  /*1eb0*/  IMAD.HI.U32 R6, R7, R70, RZ ;  /* 0x0000004607067227 */ /* 0x000fe200078e00ff */
[----:B------:R-:W-:-:S03]  /*1ec0*/  IADD3 R181, R137, 0x56, RZ ;  /* 0x0000005689b57810 */ /* 0x000fc60007ffe0ff */
[----:B------:R-:W-:Y:S02]  /*1ed0*/  IMAD R61, R0, R5, R61 ;  /* 0x00000005003d7224 */ /* 0x000fe400078e023d */
[----:B------:R-:W-:Y:S01]  /*1ee0*/  IMAD.HI.U32 R5, R7, R56, RZ ;  /* 0x0000003807057227 */ /* 0x000fe200078e00ff */
[----:B------:R-:W-:-:S03]  /*1ef0*/  IABS R48, R182 ;  /* 0x000000b600307213 */ /* 0x000fc60000000000 */
[C---:B------:R-:W-:Y:S02]  /*1f00*/  IMAD R54, R0.reuse, R9, R54 ;  /* 0x0000000900367224 */ /* 0x040fe400078e0236 */
[----:B------:R-:W-:Y:S01]  /*1f10*/  IMAD.HI.U32 R9, R7, R49, RZ ;  /* 0x0000003107097227 */ /* 0x000fe200078e00ff */
[C---:B------:R-:W-:Y:S02]  /*1f20*/  IADD3 R178, R137.reuse, 0x59, RZ ;  /* 0x0000005989b27810 */ /* 0x040fe40007ffe0ff */
[----:B------:R-:W-:Y:S01]  /*1f30*/  IADD3 R177, R137, 0x5a, RZ ;  /* 0x0000005a89b17810 */ /* 0x000fe20007ffe0ff */
[----:B------:R-:W-:Y:S02]  /*1f40*/  IMAD.MOV R10, RZ, RZ, -R10 ;  /* 0x000000ffff0a7224 */ /* 0x000fe400078e0a0a */
[C---:B------:R-:W-:Y:S01]  /*1f50*/  IMAD R57, R0.reuse, R4, R57 ;  /* 0x0000000400397224 */ /* 0x040fe200078e0239 */
[----:B------:R-:W-:Y:S01]  /*1f60*/  IABS R51, R185 ;  /* 0x000000b900337213 */ /* 0x000fe20000000000 */
[----:B------:R-:W-:Y:S01]  /*1f70*/  IMAD R80, R0, R13, R80 ;  /* 0x0000000d00507224 */ /* 0x000fe200078e0250 */
[----:B------:R-:W-:Y:S01]  /*1f80*/  IADD3 R13, -R6, RZ, RZ ;  /* 0x000000ff060d7210 */ /* 0x000fe20007ffe1ff */
[----:B------:R-:W-:Y:S01]  /*1f90*/  IMAD.HI.U32 R4, R7, R52, RZ ;  /* 0x0000003407047227 */ /* 0x000fe200078e00ff */
[----:B------:R-:W-:-:S02]  /*1fa0*/  IABS R47, R181 ;  /* 0x000000b5002f7213 */ /* 0x000fc40000000000 */
[----:B------:R-:W-:Y:S01]  /*1fb0*/  IADD3 R194, R137, 0x49, RZ ;  /* 0x0000004989c27810 */ /* 0x000fe20007ffe0ff */
[----:B------:R-:W-:Y:S01]  /*1fc0*/  IMAD.MOV R5, RZ, RZ, -R5 ;  /* 0x000000ffff057224 */ /* 0x000fe200078e0a05 */
[----:B------:R-:W-:Y:S01]  /*1fd0*/  IADD3 R9, -R9, RZ, RZ ;  /* 0x000000ff09097210 */ /* 0x000fe20007ffe1ff */
[C---:B------:R-:W-:Y:S01]  /*1fe0*/  IMAD.HI.U32 R6, R7.reuse, R65, RZ ;  /* 0x0000004107067227 */ /* 0x040fe200078e00ff */
[----:B------:R-:W-:Y:S02]  /*1ff0*/  IABS R44, R178 ;  /* 0x000000b2002c7213 */ /* 0x000fe40000000000 */
[----:B------:R-:W-:Y:S01]  /*2000*/  IABS R43, R177 ;  /* 0x000000b1002b7213 */ /* 0x000fe20000000000 */
[C---:B------:R-:W-:Y:S02]  /*2010*/  IMAD R53, R0.reuse, R10, R53 ;  /* 0x0000000a00357224 */ /* 0x040fe400078e0235 */
[----:B------:R-:W-:Y:S01]  /*2020*/  IMAD R62, R0, R11, R62 ;  /* 0x0000000b003e7224 */ /* 0x000fe200078e023e */
[----:B------:R-:W-:Y:S01]  /*2030*/  IADD3 R11, -R4, RZ, RZ ;  /* 0x000000ff040b7210 */ /* 0x000fe20007ffe1ff */
[----:B------:R-:W-:Y:S01]  /*2040*/  IMAD.HI.U32 R10, R7, R48, RZ ;  /* 0x00000030070a7227 */ /* 0x000fe200078e00ff */
[----:B------:R-:W-:-:S02]  /*2050*/  IABS R60, R194 ;  /* 0x000000c2003c7213 */ /* 0x000fc40000000000 */
[C---:B------:R-:W-:Y:S01]  /*2060*/  IADD3 R180, R137.reuse, 0x57, RZ ;  /* 0x0000005789b47810 */ /* 0x040fe20007ffe0ff */
[----:B------:R-:W-:Y:S01]  /*2070*/  IMAD R56, R0, R5, R56 ;  /* 0x0000000500387224 */ /* 0x000fe200078e0238 */
[C---:B------:R-:W-:Y:S01]  /*2080*/  IADD3 R176, R137.reuse, 0x5b, RZ ;  /* 0x0000005b89b07810 */ /* 0x040fe20007ffe0ff */
[----:B------:R-:W-:Y:S01]  /*2090*/  IMAD.MOV R6, RZ, RZ, -R6 ;  /* 0x000000ffff067224 */ /* 0x000fe200078e0a06 */
[----:B------:R-:W-:Y:S01]  /*20a0*/  IADD3 R189, R137, 0x4e, RZ ;  /* 0x0000004e89bd7810 */ /* 0x000fe20007ffe0ff */
[----:B------:R-:W-:Y:S01]  /*20b0*/  IMAD.HI.U32 R5, R7, R51, RZ ;  /* 0x0000003307057227 */ /* 0x000fe200078e00ff */
[----:B------:R-:W-:-:S03]  /*20c0*/  IADD3 R173, R137, 0x5e, RZ ;  /* 0x0000005e89ad7810 */ /* 0x000fc60007ffe0ff */
[----:B------:R-:W-:Y:S01]  /*20d0*/  IMAD.HI.U32 R4, R7, R47, RZ ;  /* 0x0000002f07047227 */ /* 0x000fe200078e00ff */
[----:B------:R-:W-:-:S03]  /*20e0*/  IABS R46, R180 ;  /* 0x000000b4002e7213 */ /* 0x000fc60000000000 */
[C---:B------:R-:W-:Y:S02]  /*20f0*/  IMAD R58, R0.reuse, R15, R58 ;  /* 0x0000000f003a7224 */ /* 0x040fe400078e023a */
[----:B------:R-:W-:Y:S02]  /*2100*/  IMAD.MOV R15, RZ, RZ, -R10 ;  /* 0x000000ffff0f7224 */ /* 0x000fe400078e0a0a */
[----:B------:R-:W-:Y:S01]  /*2110*/  IMAD R49, R0, R9, R49 ;  /* 0x0000000900317224 */ /* 0x000fe200078e0231 */
[----:B------:R-:W-:Y:S01]  /*2120*/  IABS R42, R176 ;  /* 0x000000b0002a7213 */ /* 0x000fe20000000000 */
[----:B------:R-:W-:Y:S01]  /*2130*/  IMAD.HI.U32 R9, R7, R44, RZ ;  /* 0x0000002c07097227 */ /* 0x000fe200078e00ff */
[----:B------:R-:W-:-:S03]  /*2140*/  IABS R55, R189 ;  /* 0x000000bd00377213 */ /* 0x000fc60000000000 */
[----:B------:R-:W-:Y:S01]  /*2150*/  IMAD.HI.U32 R10, R7, R43, RZ ;  /* 0x0000002b070a7227 */ /* 0x000fe200078e00ff */
[C---:B------:R-:W-:Y:S02]  /*2160*/  IADD3 R172, R137.reuse, 0x5f, RZ ;  /* 0x0000005f89ac7810 */ /* 0x040fe40007ffe0ff */
[----:B------:R-:W-:Y:S01]  /*2170*/  IADD3 R171, R137, 0x60, RZ ;  /* 0x0000006089ab7810 */ /* 0x000fe20007ffe0ff */
[----:B------:R-:W-:Y:S02]  /*2180*/  IMAD R65, R0, R6, R65 ;  /* 0x0000000600417224 */ /* 0x000fe400078e0241 */
[----:B------:R-:W-:Y:S02]  /*2190*/  IMAD.MOV R5, RZ, RZ, -R5 ;  /* 0x000000ffff057224 */ /* 0x000fe400078e0a05 */
[----:B------:R-:W-:Y:S02]  /*21a0*/  IMAD.MOV R4, RZ, RZ, -R4 ;  /* 0x000000ffff047224 */ /* 0x000fe400078e0a04 */
[----:B------:R-:W-:Y:S01]  /*21b0*/  IMAD.HI.U32 R6, R7, R60, RZ ;  /* 0x0000003c07067227 */ /* 0x000fe200078e00ff */
[----:B------:R-:W-:-:S02]  /*21c0*/  IABS R39, R173 ;  /* 0x000000ad00277213 */ /* 0x000fc40000000000 */
[----:B------:R-:W-:Y:S01]  /*21d0*/  IADD3 R10, -R10, RZ, RZ ;  /* 0x000000ff0a0a7210 */ /* 0x000fe20007ffe1ff */
[----:B------:R-:W-:Y:S01]  /*21e0*/  IMAD.MOV R9, RZ, RZ, -R9 ;  /* 0x000000ffff097224 */ /* 0x000fe200078e0a09 */
[----:B------:R-:W-:Y:S01]  /*21f0*/  IABS R38, R172 ;  /* 0x000000ac00267213 */ /* 0x000fe20000000000 */
[C---:B------:R-:W-:Y:S01]  /*2200*/  IMAD R70, R0.reuse, R13, R70 ;  /* 0x0000000d00467224 */ /* 0x040fe200078e0246 */
[----:B------:R-:W-:Y:S01]  /*2210*/  IABS R37, R171 ;  /* 0x000000ab00257213 */ /* 0x000fe20000000000 */
[C---:B------:R-:W-:Y:S02]  /*2220*/  IMAD R51, R0.reuse, R5, R51 ;  /* 0x0000000500337224 */ /* 0x040fe400078e0233 */
[----:B------:R-:W-:Y:S02]  /*2230*/  IMAD R47, R0, R4, R47 ;  /* 0x00000004002f7224 */ /* 0x000fe400078e022f */
[----:B------:R-:W-:Y:S02]  /*2240*/  IMAD.MOV R13, RZ, RZ, -R6 ;  /* 0x000000ffff0d7224 */ /* 0x000fe400078e0a06 */
[----:B------:R-:W-:Y:S01]  /*2250*/  IMAD.HI.U32 R5, R7, R46, RZ ;  /* 0x0000002e07057227 */ /* 0x000fe200078e00ff */
[----:B------:R1:W-:Y:S01]  /*2260*/  STL [R1+0x361c], R145 ;  /* 0x00361c9101007387 */ /* 0x0003e20000100800 */
[----:B------:R-:W-:-:S02]  /*2270*/  IADD3 R175, R137, 0x5c, RZ ;  /* 0x0000005c89af7810 */ /* 0x000fc40007ffe0ff */
[----:B------:R-:W-:Y:S01]  /*2280*/  IMAD.HI.U32 R4, R7, R42, RZ ;  /* 0x0000002a07047227 */ /* 0x000fe200078e00ff */
[----:B------:R-:W-:Y:S01]  /*2290*/  IADD3 R167, R137, 0x64, RZ ;  /* 0x0000006489a77810 */ /* 0x000fe20007ffe0ff */
[----:B------:R-:W-:Y:S02]  /*22a0*/  STL [R1+0x3620], R252 ;  /* 0x003620fc01007387 */ /* 0x000fe40000100800 */
[----:B------:R-:W-:Y:S01]  /*22b0*/  IMAD.HI.U32 R6, R7, R55, RZ ;  /* 0x0000003707067227 */ /* 0x000fe200078e00ff */
[C---:B------:R-:W-:Y:S01]  /*22c0*/  IADD3 R184, R137.reuse, 0x53, RZ ;  /* 0x0000005389b87810 */ /* 0x040fe20007ffe0ff */
[----:B------:R-:W-:Y:S01]  /*22d0*/  STL [R1+0x3624], R251 ;  /* 0x003624fb01007387 */ /* 0x000fe20000100800 */
[----:B------:R-:W-:Y:S01]  /*22e0*/  IADD3 R168, R137, 0x63, RZ ;  /* 0x0000006389a87810 */ /* 0x000fe20007ffe0ff */
[C---:B------:R-:W-:Y:S02]  /*22f0*/  IMAD R44, R0.reuse, R9, R44 ;  /* 0x00000009002c7224 */ /* 0x040fe400078e022c */
[----:B------:R-:W-:-:S02]  /*2300*/  IMAD R52, R0, R11, R52 ;  /* 0x0000000b00347224 */ /* 0x000fc400078e0234 */
[----:B------:R-:W-:Y:S01]  /*2310*/  IMAD.HI.U32 R9, R7, R39, RZ ;  /* 0x0000002707097227 */ /* 0x000fe200078e00ff */
[----:B------:R-:W-:Y:S01]  /*2320*/  STL [R1+0x3628], R250 ;  /* 0x003628fa01007387 */ /* 0x000fe20000100800 */
[----:B------:R-:W-:Y:S02]  /*2330*/  IADD3 R5, -R5, RZ, RZ ;  /* 0x000000ff05057210 */ /* 0x000fe40007ffe1ff */
[----:B------:R-:W-:Y:S02]  /*2340*/  IMAD R43, R0, R10, R43 ;  /* 0x0000000a002b7224 */ /* 0x000fe400078e022b */
[----:B------:R-:W-:Y:S01]  /*2350*/  IMAD.MOV R11, RZ, RZ, -R4 ;  /* 0x000000ffff0b7224 */ /* 0x000fe200078e0a04 */
[----:B------:R-:W-:Y:S01]  /*2360*/  STL [R1+0x362c], R249 ;  /* 0x00362cf901007387 */ /* 0x000fe20000100800 */
[C---:B------:R-:W-:Y:S01]  /*2370*/  IMAD.HI.U32 R10, R7.reuse, R38, RZ ;  /* 0x00000026070a7227 */ /* 0x040fe200078e00ff */
[----:B------:R-:W-:Y:S02]  /*2380*/  IADD3 R6, -R6, RZ, RZ ;  /* 0x000000ff06067210 */ /* 0x000fe40007ffe1ff */
[----:B------:R-:W-:Y:S01]  /*2390*/  IABS R41, R175 ;  /* 0x000000af00297213 */ /* 0x000fe20000000000 */
[----:B------:R-:W-:Y:S01]  /*23a0*/  IMAD.HI.U32 R4, R7, R37, RZ ;  /* 0x0000002507047227 */ /* 0x000fe200078e00ff */
[----:B------:R-:W-:Y:S01]  /*23b0*/  IABS R33, R167 ;  /* 0x000000a700217213 */ /* 0x000fe20000000000 */
[----:B------:R-:W-:Y:S01]  /*23c0*/  STL [R1+0x3630], R248 ;  /* 0x003630f801007387 */ /* 0x000fe20000100800 */
[----:B------:R-:W-:Y:S01]  /*23d0*/  IABS R50, R184 ;  /* 0x000000b800327213 */ /* 0x000fe20000000000 */
[----:B------:R-:W-:Y:S01]  /*23e0*/  IMAD.MOV R9, RZ, RZ, -R9 ;  /* 0x000000ffff097224 */ /* 0x000fe200078e0a09 */
[----:B------:R-:W-:Y:S01]  /*23f0*/  IABS R34, R168 ;  /* 0x000000a800227213 */ /* 0x000fe20000000000 */
[----:B------:R-:W-:Y:S01]  /*2400*/  STL [R1+0x3634], R247 ;  /* 0x003634f701007387 */ /* 0x000fe20000100800 */
[C---:B------:R-:W-:Y:S01]  /*2410*/  IMAD R48, R0.reuse, R15, R48 ;  /* 0x0000000f00307224 */ /* 0x040fe200078e0230 */
[----:B------:R-:W-:Y:S01]  /*2420*/  IADD3 R179, R137, 0x58, RZ ;  /* 0x0000005889b37810 */ /* 0x000fe20007ffe0ff */
[----:B------:R-:W-:Y:S01]  /*2430*/  IMAD.MOV R15, RZ, RZ, -R10 ;  /* 0x000000ffff0f7224 */ /* 0x000fe200078e0a0a */
[----:B------:R-:W-:Y:S01]  /*2440*/  STL [R1+0x3638], R246 ;  /* 0x003638f601007387 */ /* 0x000fe20000100800 */
[----:B------:R-:W-:Y:S01]  /*2450*/  IMAD R46, R0, R5, R46 ;  /* 0x00000005002e7224 */ /* 0x000fe200078e022e */
[----:B------:R-:W-:Y:S01]  /*2460*/  IADD3 R10, -R4, RZ, RZ ;  /* 0x000000ff040a7210 */ /* 0x000fe20007ffe1ff */
[----:B------:R-:W-:Y:S01]  /*2470*/  IMAD R55, R0, R6, R55 ;  /* 0x0000000600377224 */ /* 0x000fe200078e0237 */
[----:B------:R-:W-:Y:S01]  /*2480*/  STL [R1+0x363c], R245 ;  /* 0x00363cf501007387 */ /* 0x000fe20000100800 */
[----:B------:R-:W-:Y:S01]  /*2490*/  IMAD.HI.U32 R5, R7, R41, RZ ;  /* 0x0000002907057227 */ /* 0x000fe200078e00ff */
[----:B------:R-:W-:-:S02]  /*24a0*/  IADD3 R170, R137, 0x61, RZ ;  /* 0x0000006189aa7810 */ /* 0x000fc40007ffe0ff */
[----:B------:R-:W-:Y:S01]  /*24b0*/  STL [R1+0x3640], R244 ;  /* 0x003640f401007387 */ /* 0x000fe20000100800 */
[----:B------:R-:W-:Y:S01]  /*24c0*/  IMAD R39, R0, R9, R39 ;  /* 0x0000000900277224 */ /* 0x000fe200078e0227 */
[----:B------:R-:W-:Y:S01]  /*24d0*/  IADD3 R166, R137, 0x65, RZ ;  /* 0x0000006589a67810 */ /* 0x000fe20007ffe0ff */
[C---:B------:R-:W-:Y:S01]  /*24e0*/  IMAD.HI.U32 R4, R7.reuse, R33, RZ ;  /* 0x0000002107047227 */ /* 0x040fe200078e00ff */
[----:B------:R-:W-:Y:S01]  /*24f0*/  STL [R1+0x3644], R243 ;  /* 0x003644f301007387 */ /* 0x000fe20000100800 */
[----:B------:R-:W-:Y:S02]  /*2500*/  IABS R45, R179 ;  /* 0x000000b3002d7213 */ /* 0x000fe40000000000 */
[----:B------:R-:W-:Y:S01]  /*2510*/  IMAD.HI.U32 R6, R7, R50, RZ ;  /* 0x0000003207067227 */ /* 0x000fe200078e00ff */
[----:B------:R-:W-:Y:S01]  /*2520*/  STL [R1+0x3648], R242 ;  /* 0x003648f201007387 */ /* 0x000fe20000100800 */
[----:B------:R-:W-:Y:S02]  /*2530*/  IADD3 R162, R137, 0x69, RZ ;  /* 0x0000006989a27810 */ /* 0x000fe40007ffe0ff */
[----:B------:R-:W-:Y:S01]  /*2540*/  IMAD.HI.U32 R9, R7, R34, RZ ;  /* 0x0000002207097227 */ /* 0x000fe200078e00ff */
[----:B------:R-:W-:Y:S01]  /*2550*/  STL [R1+0x364c], R241 ;  /* 0x00364cf101007387 */ /* 0x000fe20000100800 */
[----:B------:R-:W-:-:S02]  /*2560*/  IABS R36, R170 ;  /* 0x000000aa00247213 */ /* 0x000fc40000000000 */
[----:B------:R-:W-:Y:S01]  /*2570*/  IMAD R60, R0, R13, R60 ;  /* 0x0000000d003c7224 */ /* 0x000fe200078e023c */
[----:B------:R-:W-:Y:S01]  /*2580*/  STL [R1+0x3650], R240 ;  /* 0x003650f001007387 */ /* 0x000fe20000100800 */
[----:B------:R-:W-:Y:S01]  /*2590*/  IMAD.MOV R5, RZ, RZ, -R5 ;  /* 0x000000ffff057224 */ /* 0x000fe200078e0a05 */
[----:B------:R-:W-:Y:S01]  /*25a0*/  IABS R32, R166 ;  /* 0x000000a600207213 */ /* 0x000fe20000000000 */
[----:B------:R-:W-:Y:S01]  /*25b0*/  IMAD.MOV R4, RZ, RZ, -R4 ;  /* 0x000000ffff047224 */ /* 0x000fe200078e0a04 */
[----:B------:R-:W-:Y:S01]  /*25c0*/  STL [R1+0x3654], R239 ;  /* 0x003654ef01007387 */ /* 0x000fe20000100800 */
[----:B------:R-:W-:Y:S01]  /*25d0*/  IMAD.MOV R13, RZ, RZ, -R6 ;  /* 0x000000ffff0d7224 */ /* 0x000fe200078e0a06 */
[----:B------:R-:W-:Y:S01]  /*25e0*/  IADD3 R164, R137, 0x67, RZ ;  /* 0x0000006789a47810 */ /* 0x000fe20007ffe0ff */
[----:B------:R-:W-:Y:S01]  /*25f0*/  IMAD.HI.U32 R6, R7, R45, RZ ;  /* 0x0000002d07067227 */ /* 0x000fe200078e00ff */
[----:B------:R-:W-:Y:S01]  /*2600*/  STL [R1+0x3658], R238 ;  /* 0x003658ee01007387 */ /* 0x000fe20000100800 */
[----:B------:R-:W-:-:S02]  /*2610*/  IADD3 R174, R137, 0x5d, RZ ;  /* 0x0000005d89ae7810 */ /* 0x000fc40007ffe0ff */
[----:B------:R-:W-:Y:S01]  /*2620*/  IADD3 R9, -R9, RZ, RZ ;  /* 0x000000ff09097210 */ /* 0x000fe20007ffe1ff */
[----:B------:R-:W-:Y:S01]  /*2630*/  STL [R1+0x365c], R237 ;  /* 0x00365ced01007387 */ /* 0x000fe20000100800 */
[----:B------:R-:W-:Y:S01]  /*2640*/  IABS R28, R162 ;  /* 0x000000a2001c7213 */ /* 0x000fe20000000000 */
[C---:B------:R-:W-:Y:S01]  /*2650*/  IMAD R41, R0.reuse, R5, R41 ;  /* 0x0000000500297224 */ /* 0x040fe200078e0229 */
[----:B------:R-:W-:Y:S01]  /*2660*/  IADD3 R165, R137, 0x66, RZ ;  /* 0x0000006689a57810 */ /* 0x000fe20007ffe0ff */
[----:B------:R-:W-:Y:S01]  /*2670*/  STL [R1+0x3660], R236 ;  /* 0x003660ec01007387 */ /* 0x000fe20000100800 */
[----:B------:R-:W-:Y:S01]  /*2680*/  IMAD R33, R0, R4, R33 ;  /* 0x0000000400217224 */ /* 0x000fe200078e0221 */
[----:B------:R-:W-:Y:S01]  /*2690*/  IABS R30, R164 ;  /* 0x000000a4001e7213 */ /* 0x000fe20000000000 */
[----:B------:R-:W-:Y:S01]  /*26a0*/  IMAD.HI.U32 R5, R7, R36, RZ ;  /* 0x0000002407057227 */ /* 0x000fe200078e00ff */
[----:B------:R3:W-:Y:S01]  /*26b0*/  STL [R1+0x3664], R141 ;  /* 0x0036648d01007387 */ /* 0x0007e20000100800 */
[----:B------:R-:W-:-:S02]  /*26c0*/  IABS R40, R174 ;  /* 0x000000ae00287213 */ /* 0x000fc40000000000 */
[----:B------:R-:W-:Y:S01]  /*26d0*/  IMAD.HI.U32 R4, R7, R32, RZ ;  /* 0x0000002007047227 */ /* 0x000fe200078e00ff */
[----:B------:R-:W-:Y:S01]  /*26e0*/  STL [R1+0x3668], R235 ;  /* 0x003668eb01007387 */ /* 0x000fe20000100800 */
[C---:B------:R-:W-:Y:S02]  /*26f0*/  IADD3 R161, R137.reuse, 0x6a, RZ ;  /* 0x0000006a89a17810 */ /* 0x040fe40007ffe0ff */
[----:B------:R-:W-:Y:S01]  /*2700*/  IMAD.MOV R6, RZ, RZ, -R6 ;  /* 0x000000ffff067224 */ /* 0x000fe200078e0a06 */
[----:B------:R-:W-:Y:S01]  /*2710*/  STL [R1+0x366c], R234 ;  /* 0x00366cea01007387 */ /* 0x000fe20000100800 */
[C---:B------:R-:W-:Y:S01]  /*2720*/  IMAD R34, R0.reuse, R9, R34 ;  /* 0x0000000900227224 */ /* 0x040fe200078e0222 */
[----:B------:R-:W-:Y:S01]  /*2730*/  IADD3 R169, R137, 0x62, RZ ;  /* 0x0000006289a97810 */ /* 0x000fe20007ffe0ff */
[----:B------:R-:W-:Y:S01]  /*2740*/  IMAD R42, R0, R11, R42 ;  /* 0x0000000b002a7224 */ /* 0x000fe200078e022a */
[----:B------:R-:W-:Y:S01]  /*2750*/  STL [R1+0x3670], R233 ;  /* 0x003670e901007387 */ /* 0x000fe20000100800 */
[----:B------:R-:W-:Y:S01]  /*2760*/  IMAD.HI.U32 R9, R7, R28, RZ ;  /* 0x0000001c07097227 */ /* 0x000fe200078e00ff */
[----:B------:R-:W-:-:S02]  /*2770*/  IABS R31, R165 ;  /* 0x000000a5001f7213 */ /* 0x000fc40000000000 */
[----:B------:R-:W-:Y:S01]  /*2780*/  STL [R1+0x3674], R232 ;  /* 0x003674e801007387 */ /* 0x000fe20000100800 */
[----:B------:R-:W-:Y:S01]  /*2790*/  IMAD.MOV R5, RZ, RZ, -R5 ;  /* 0x000000ffff057224 */ /* 0x000fe200078e0a05 */
[----:B------:R-:W-:Y:S01]  /*27a0*/  IABS R27, R161 ;  /* 0x000000a1001b7213 */ /* 0x000fe20000000000 */
[----:B------:R-:W-:Y:S01]  /*27b0*/  IMAD.MOV R11, RZ, RZ, -R4 ;  /* 0x000000ffff0b7224 */ /* 0x000fe200078e0a04 */
[----:B------:R-:W-:Y:S01]  /*27c0*/  STL [R1+0x3678], R231 ;  /* 0x003678e701007387 */ /* 0x000fe20000100800 */
[----:B------:R-:W-:Y:S02]  /*27d0*/  IMAD R45, R0, R6, R45 ;  /* 0x00000006002d7224 */ /* 0x000fe400078e022d */
[C---:B------:R-:W-:Y:S01]  /*27e0*/  IMAD.HI.U32 R4, R7.reuse, R30, RZ ;  /* 0x0000001e07047227 */ /* 0x040fe200078e00ff */
[----:B------:R-:W-:Y:S01]  /*27f0*/  STL [R1+0x367c], R230 ;  /* 0x00367ce601007387 */ /* 0x000fe20000100800 */
[----:B------:R-:W-:Y:S02]  /*2800*/  IABS R35, R169 ;  /* 0x000000a900237213 */ /* 0x000fe40000000000 */
[----:B------:R-:W-:Y:S01]  /*2810*/  IMAD.HI.U32 R6, R7, R40, RZ ;  /* 0x0000002807067227 */ /* 0x000fe200078e00ff */
[----:B------:R-:W-:Y:S01]  /*2820*/  STL [R1+0x3680], R229 ;  /* 0x003680e501007387 */ /* 0x000fe20000100800 */
[----:B------:R-:W-:-:S02]  /*2830*/  IADD3 R9, -R9, RZ, RZ ;  /* 0x000000ff09097210 */ /* 0x000fc40007ffe1ff */
[C---:B------:R-:W-:Y:S01]  /*2840*/  IMAD R36, R0.reuse, R5, R36 ;  /* 0x0000000500247224 */ /* 0x040fe200078e0224 */
[----:B------:R-:W-:Y:S01]  /*2850*/  STL [R1+0x3684], R228 ;  /* 0x003684e401007387 */ /* 0x000fe20000100800 */
[C---:B------:R-:W-:Y:S01]  /*2860*/  IMAD R32, R0.reuse, R11, R32 ;  /* 0x0000000b00207224 */ /* 0x040fe200078e0220 */
[----:B------:R-:W-:Y:S01]  /*2870*/  IADD3 R160, R137, 0x6b, RZ ;  /* 0x0000006b89a07810 */ /* 0x000fe20007ffe0ff */
[----:B------:R-:W-:Y:S01]  /*2880*/  IMAD.HI.U32 R5, R7, R31, RZ ;  /* 0x0000001f07057227 */ /* 0x000fe200078e00ff */
[----:B------:R-:W-:Y:S01]  /*2890*/  STL [R1+0x3688], R227 ;  /* 0x003688e301007387 */ /* 0x000fe20000100800 */
[----:B------:R-:W-:Y:S02]  /*28a0*/  IADD3 R157, R137, 0x6e, RZ ;  /* 0x0000006e899d7810 */ /* 0x000fe40007ffe0ff */
[----:B------:R-:W-:Y:S01]  /*28b0*/  IMAD.MOV R11, RZ, RZ, -R4 ;  /* 0x000000ffff0b7224 */ /* 0x000fe200078e0a04 */
[----:B------:R-:W-:Y:S01]  /*28c0*/  STL [R1+0x368c], R226 ;  /* 0x00368ce201007387 */ /* 0x000fe20000100800 */
[----:B------:R-:W-:Y:S01]  /*28d0*/  IMAD R50, R0, R13, R50 ;  /* 0x0000000d00327224 */ /* 0x000fe200078e0232 */
[----:B------:R-:W-:Y:S01]  /*28e0*/  IADD3 R13, -R6, RZ, RZ ;  /* 0x000000ff060d7210 */ /* 0x000fe20007ffe1ff */
[----:B------:R-:W-:Y:S01]  /*28f0*/  IMAD.HI.U32 R4, R7, R27, RZ ;  /* 0x0000001b07047227 */ /* 0x000fe200078e00ff */
[----:B------:R-:W-:Y:S01]  /*2900*/  STL [R1+0x3690], R225 ;  /* 0x003690e101007387 */ /* 0x000fe20000100800 */
[----:B------:R-:W-:-:S02]  /*2910*/  IADD3 R159, R137, 0x6c, RZ ;  /* 0x0000006c899f7810 */ /* 0x000fc40007ffe0ff */
[----:B------:R-:W-:Y:S01]  /*2920*/  IMAD.HI.U32 R6, R7, R35, RZ ;  /* 0x0000002307067227 */ /* 0x000fe200078e00ff */
[----:B------:R-:W-:Y:S01]  /*2930*/  STL [R1+0x3694], R224 ;  /* 0x003694e001007387 */ /* 0x000fe20000100800 */
[----:B------:R-:W-:Y:S02]  /*2940*/  IADD3 R163, R137, 0x68, RZ ;  /* 0x0000006889a37810 */ /* 0x000fe40007ffe0ff */
[----:B------:R-:W-:Y:S01]  /*2950*/  IMAD R28, R0, R9, R28 ;  /* 0x00000009001c7224 */ /* 0x000fe200078e021c */
[----:B------:R-:W-:Y:S01]  /*2960*/  STL [R1+0x3698], R223 ;  /* 0x003698df01007387 */ /* 0x000fe20000100800 */
[----:B------:R-:W-:Y:S01]  /*2970*/  IABS R26, R160 ;  /* 0x000000a0001a7213 */ /* 0x000fe20000000000 */
[----:B------:R-:W-:Y:S01]  /*2980*/  IMAD.MOV R9, RZ, RZ, -R4 ;  /* 0x000000ffff097224 */ /* 0x000fe200078e0a04 */
[----:B------:R-:W-:Y:S01]  /*2990*/  IADD3 R5, -R5, RZ, RZ ;  /* 0x000000ff05057210 */ /* 0x000fe20007ffe1ff */
[----:B------:R-:W4:Y:S01]  /*29a0*/  S2R R135, SR_TID.X ;  /* 0x0000000000877919 */ /* 0x000f220000002100 */
[----:B------:R-:W-:-:S02]  /*29b0*/  IABS R23, R157 ;  /* 0x0000009d00177213 */ /* 0x000fc40000000000 */
[----:B------:R-:W-:Y:S01]  /*29c0*/  IADD3 R156, R137, 0x6f, RZ ;  /* 0x0000006f899c7810 */ /* 0x000fe20007ffe0ff */
[----:B------:R-:W-:Y:S01]  /*29d0*/  STL [R1+0x369c], R222 ;  /* 0x00369cde01007387 */ /* 0x000fe20000100800 */
[----:B------:R-:W-:Y:S01]  /*29e0*/  IABS R25, R159 ;  /* 0x0000009f00197213 */ /* 0x000fe20000000000 */
[----:B------:R-:W-:Y:S01]  /*29f0*/  IMAD.MOV R6, RZ, RZ, -R6 ;  /* 0x000000ffff067224 */ /* 0x000fe200078e0a06 */
[----:B------:R-:W-:Y:S01]  /*2a00*/  IABS R29, R163 ;  /* 0x000000a3001d7213 */ /* 0x000fe20000000000 */
[----:B------:R-:W-:Y:S01]  /*2a10*/  STL [R1+0x36a0], R221 ;  /* 0x0036a0dd01007387 */ /* 0x000fe20000100800 */
[----:B------:R-:W-:Y:S01]  /*2a20*/  IMAD.HI.U32 R4, R7, R26, RZ ;  /* 0x0000001a07047227 */ /* 0x000fe200078e00ff */
[----:B------:R-:W-:Y:S02]  /*2a30*/  IABS R22, R156 ;  /* 0x0000009c00167213 */ /* 0x000fe40000000000 */
[----:B------:R-:W-:Y:S01]  /*2a40*/  STL [R1+0x36a4], R220 ;  /* 0x0036a4dc01007387 */ /* 0x000fe20000100800 */
[----:B------:R-:W-:-:S03]  /*2a50*/  IMAD R27, R0, R9, R27 ;  /* 0x00000009001b7224 */ /* 0x000fc600078e021b */
[----:B------:R-:W-:Y:S01]  /*2a60*/  STL [R1+0x36a8], R219 ;  /* 0x0036a8db01007387 */ /* 0x000fe20000100800 */
[C---:B------:R-:W-:Y:S02]  /*2a70*/  IMAD R31, R0.reuse, R5, R31 ;  /* 0x00000005001f7224 */ /* 0x040fe400078e021f */
[----:B------:R-:W-:Y:S01]  /*2a80*/  IMAD.HI.U32 R9, R7, R23, RZ ;  /* 0x0000001707097227 */ /* 0x000fe200078e00ff */
[----:B------:R1:W-:Y:S01]  /*2a90*/  STL [R1+0x36ac], R140 ;  /* 0x0036ac8c01007387 */ /* 0x0003e20000100800 */
[----:B------:R-:W-:Y:S02]  /*2aa0*/  IADD3 R158, R137, 0x6d, RZ ;  /* 0x0000006d899e7810 */ /* 0x000fe40007ffe0ff */
[----:B------:R-:W-:Y:S01]  /*2ab0*/  IMAD R35, R0, R6, R35 ;  /* 0x0000000600237224 */ /* 0x000fe200078e0223 */
[----:B------:R-:W-:Y:S01]  /*2ac0*/  STL [R1+0x36b0], R218 ;  /* 0x0036b0da01007387 */ /* 0x000fe20000100800 */
[----:B------:R-:W-:Y:S01]  /*2ad0*/  IMAD.HI.U32 R5, R7, R25, RZ ;  /* 0x0000001907057227 */ /* 0x000fe200078e00ff */
[----:B------:R-:W-:-:S02]  /*2ae0*/  IADD3 R155, R137, 0x70, RZ ;  /* 0x00000070899b7810 */ /* 0x000fc40007ffe0ff */
[----:B------:R-:W-:Y:S01]  /*2af0*/  STL [R1+0x36b4], R217 ;  /* 0x0036b4d901007387 */ /* 0x000fe20000100800 */
[----:B------:R-:W-:Y:S01]  /*2b00*/  IMAD.HI.U32 R6, R7, R29, RZ ;  /* 0x0000001d07067227 */ /* 0x000fe200078e00ff */
[----:B------:R-:W-:Y:S02]  /*2b10*/  IADD3 R154, R137, 0x71, RZ ;  /* 0x00000071899a7810 */ /* 0x000fe40007ffe0ff */
[----:B------:R-:W-:Y:S01]  /*2b20*/  STL [R1+0x36b8], R216 ;  /* 0x0036b8d801007387 */ /* 0x000fe20000100800 */
[----:B------:R-:W-:Y:S02]  /*2b30*/  IMAD R30, R0, R11, R30 ;  /* 0x0000000b001e7224 */ /* 0x000fe400078e021e */
[----:B------:R-:W-:Y:S01]  /*2b40*/  IMAD.MOV R11, RZ, RZ, -R4 ;  /* 0x000000ffff0b7224 */ /* 0x000fe200078e0a04 */
[----:B------:R-:W-:Y:S01]  /*2b50*/  STL [R1+0x36bc], R215 ;  /* 0x0036bcd701007387 */ /* 0x000fe20000100800 */
[----:B------:R-:W-:Y:S02]  /*2b60*/  IMAD.MOV R9, RZ, RZ, -R9 ;  /* 0x000000ffff097224 */ /* 0x000fe400078e0a09 */
[----:B------:R-:W-:Y:S01]  /*2b70*/  IMAD.HI.U32 R4, R7, R22, RZ ;  /* 0x0000001607047227 */ /* 0x000fe200078e00ff */
[----:B------:R-:W-:Y:S01]  /*2b80*/  STL [R1+0x36c0], R214 ;  /* 0x0036c0d601007387 */ /* 0x000fe20000100800 */
[----:B------:R-:W-:-:S02]  /*2b90*/  IABS R24, R158 ;  /* 0x0000009e00187213 */ /* 0x000fc40000000000 */
[----:B------:R-:W-:Y:S01]  /*2ba0*/  IMAD.MOV R6, RZ, RZ, -R6 ;  /* 0x000000ffff067224 */ /* 0x000fe200078e0a06 */
[----:B------:R-:W-:Y:S01]  /*2bb0*/  STL [R1+0x36c4], R213 ;  /* 0x0036c4d501007387 */ /* 0x000fe20000100800 */
[----:B------:R-:W-:Y:S02]  /*2bc0*/  IADD3 R5, -R5, RZ, RZ ;  /* 0x000000ff05057210 */ /* 0x000fe40007ffe1ff */
[----:B------:R-:W-:Y:S01]  /*2bd0*/  IABS R21, R155 ;  /* 0x0000009b00157213 */ /* 0x000fe20000000000 */
[----:B------:R-:W-:Y:S01]  /*2be0*/  STL [R1+0x36c8], R212 ;  /* 0x0036c8d401007387 */ /* 0x000fe20000100800 */
[C---:B------:R-:W-:Y:S01]  /*2bf0*/  IADD3 R153, R137.reuse, 0x72, RZ ;  /* 0x0000007289997810 */ /* 0x040fe20007ffe0ff */
[C---:B------:R-:W-:Y:S01]  /*2c00*/  IMAD R23, R0.reuse, R9, R23 ;  /* 0x0000000900177224 */ /* 0x040fe200078e0217 */
[----:B------:R-:W-:Y:S01]  /*2c10*/  IABS R20, R154 ;  /* 0x0000009a00147213 */ /* 0x000fe20000000000 */
[----:B------:R-:W-:Y:S01]  /*2c20*/  STL [R1+0x36cc], R211 ;  /* 0x0036ccd301007387 */ /* 0x000fe20000100800 */
[----:B------:R-:W-:Y:S01]  /*2c30*/  IADD3 R152, R137, 0x73, RZ ;  /* 0x0000007389987810 */ /* 0x000fe20007ffe0ff */
[----:B------:R-:W-:Y:S01]  /*2c40*/  IMAD R29, R0, R6, R29 ;  /* 0x00000006001d7224 */ /* 0x000fe200078e021d */
[----:B------:R-:W-:Y:S01]  /*2c50*/  IADD3 R9, -R4, RZ, RZ ;  /* 0x000000ff04097210 */ /* 0x000fe20007ffe1ff */
[----:B------:R-:W-:Y:S01]  /*2c60*/  STL [R1+0x36d0], R210 ;  /* 0x0036d0d201007387 */ /* 0x000fe20000100800 */
[----:B------:R-:W-:Y:S01]  /*2c70*/  IMAD.HI.U32 R6, R7, R24, RZ ;  /* 0x0000001807067227 */ /* 0x000fe200078e00ff */
[----:B------:R-:W-:-:S02]  /*2c80*/  IABS R19, R153 ;  /* 0x0000009900137213 */ /* 0x000fc40000000000 */
        /* <DEDUP_REMOVED lines=8> */
[----:B------:R-:W-:-:S03]  /*2d10*/  IABS R17, R151 ;  /* 0x0000009700117213 */ /* 0x000fc60000000000 */
[----:B------:R-:W-:Y:S01]  /*2d20*/  STL [R1+0x36e0], R206 ;  /* 0x0036e0ce01007387 */ /* 0x000fe20000100800 */
[C---:B------:R-:W-:Y:S02]  /*2d30*/  IMAD R40, R0.reuse, R13, R40 ;  /* 0x0000000d00287224 */ /* 0x040fe400078e0228 */
[----:B------:R-:W-:Y:S01]  /*2d40*/  IMAD R22, R0, R9, R22 ;  /* 0x0000000900167224 */ /* 0x000fe200078e0216 */
[----:B------:R-:W-:Y:S01]  /*2d50*/  STL [R1+0x36e4], R205 ;  /* 0x0036e4cd01007387 */ /* 0x000fe20000100800 */
[----:B------:R-:W-:Y:S02]  /*2d60*/  IMAD.MOV R13, RZ, RZ, -R6 ;  /* 0x000000ffff0d7224 */ /* 0x000fe400078e0a06 */
[----:B------:R-:W-:Y:S01]  /*2d70*/  IMAD.MOV R9, RZ, RZ, -R4 ;  /* 0x000000ffff097224 */ /* 0x000fe200078e0a04 */
[----:B------:R-:W-:Y:S01]  /*2d80*/  STL [R1+0x36e8], R204 ;  /* 0x0036e8cc01007387 */ /* 0x000fe20000100800 */
[----:B------:R-:W-:-:S03]  /*2d90*/  IMAD.HI.U32 R6, R7, R19, RZ ;  /* 0x0000001307067227 */ /* 0x000fc600078e00ff */
[----:B------:R-:W-:Y:S01]  /*2da0*/  STL [R1+0x36ec], R203 ;  /* 0x0036eccb01007387 */ /* 0x000fe20000100800 */
[----:B------:R-:W-:Y:S01]  /*2db0*/  IMAD.MOV R5, RZ, RZ, -R5 ;  /* 0x000000ffff057224 */ /* 0x000fe200078e0a05 */
[----:B----4-:R-:W-:Y:S01]  /*2dc0*/  LOP3.LUT R136, R135, 0x1f, RZ, 0xc0, !PT ;  /* 0x0000001f87887812 */ /* 0x010fe200078ec0ff */
[----:B------:R-:W-:Y:S01]  /*2dd0*/  IMAD.HI.U32 R4, R7, R18, RZ ;  /* 0x0000001207047227 */ /* 0x000fe200078e00ff */
[----:B------:R-:W-:Y:S03]  /*2de0*/  STL [R1+0x36f0], R202 ;  /* 0x0036f0ca01007387 */ /* 0x000fe60000100800 */
[----:B------:R-:W-:Y:S01]  /*2df0*/  IMAD.SHL.U32 R2, R2, 0x80, RZ ;  /* 0x0000008002027824 */ /* 0x000fe200078e00ff */
[----:B------:R4:W-:Y:S01]  /*2e00*/  STL [R1+0x36f4], R138 ;  /* 0x0036f48a01007387 */ /* 0x0009e20000100800 */
[----:B------:R-:W-:-:S03]  /*2e10*/  IMAD R21, R0, R9, R21 ;  /* 0x0000000900157224 */ /* 0x000fc600078e0215 */
[----:B------:R-:W-:Y:S01]  /*2e20*/  STL [R1+0x36f8], R201 ;  /* 0x0036f8c901007387 */ /* 0x000fe20000100800 */
[----:B------:R-:W-:Y:S01]  /*2e30*/  IMAD R20, R0, R5, R20 ;  /* 0x0000000500147224 */ /* 0x000fe200078e0214 */
[----:B------:R-:W-:Y:S01]  /*2e40*/  IADD3 R6, -R6, RZ, RZ ;  /* 0x000000ff06067210 */ /* 0x000fe20007ffe1ff */
[----:B------:R-:W-:Y:S01]  /*2e50*/  IMAD.HI.U32 R9, R7, R17, RZ ;  /* 0x0000001107097227 */ /* 0x000fe200078e00ff */
[----:B------:R-:W-:Y:S01]  /*2e60*/  STL [R1+0x36fc], R200 ;  /* 0x0036fcc801007387 */ /* 0x000fe20000100800 */
[C---:B------:R-:W-:Y:S02]  /*2e70*/  LOP3.LUT R142, R2.reuse, 0x40, R136, 0xfe, !PT ;  /* 0x00000040028e7812 */ /* 0x040fe400078efe88 */
[----:B------:R-:W-:Y:S01]  /*2e80*/  IMAD.MOV R5, RZ, RZ, -R4 ;  /* 0x000000ffff057224 */ /* 0x000fe200078e0a04 */
[----:B------:R-:W-:Y:S01]  /*2e90*/  STL [R1+0x3700], R199 ;  /* 0x003700c701007387 */ /* 0x000fe20000100800 */
[----:B------:R-:W-:-:S03]  /*2ea0*/  LOP3.LUT R144, R2, 0x1f, R135, 0xf8, !PT ;  /* 0x0000001f02907812 */ /* 0x000fc600078ef887 */
[----:B------:R-:W-:Y:S01]  /*2eb0*/  STL [R1+0x3704], R198 ;  /* 0x003704c601007387 */ /* 0x000fe20000100800 */
[----:B------:R-:W-:-:S03]  /*2ec0*/  LOP3.LUT R143, R2, 0x20, R136, 0xfe, !PT ;  /* 0x00000020028f7812 */ /* 0x000fc600078efe88 */
[----:B------:R-:W-:Y:S01]  /*2ed0*/  STL [R1+0x3708], R197 ;  /* 0x003708c501007387 */ /* 0x000fe20000100800 */
[----:B------:R-:W-:Y:S01]  /*2ee0*/  LOP3.LUT R139, R2, 0x60, R136, 0xfe, !PT ;  /* 0x00000060028b7812 */ /* 0x000fe200078efe88 */
[C---:B------:R-:W-:Y:S02]  /*2ef0*/  IMAD R18, R0.reuse, R5, R18 ;  /* 0x0000000500127224 */ /* 0x040fe400078e0212 */
[----:B------:R-:W-:Y:S01]  /*2f00*/  STL [R1+0x3714], R196 ;  /* 0x003714c401007387 */ /* 0x000fe20000100800 */
[----:B------:R-:W-:Y:S01]  /*2f10*/  IADD3 R9, -R9, RZ, RZ ;  /* 0x000000ff09097210 */ /* 0x000fe20007ffe1ff */
[----:B------:R-:W-:Y:S02]  /*2f20*/  IMAD R19, R0, R6, R19 ;  /* 0x0000000600137224 */ /* 0x000fe400078e0213 */
[----:B------:R-:W-:Y:S01]  /*2f30*/  STL [R1+0x3718], R195 ;  /* 0x003718c301007387 */ /* 0x000fe20000100800 */
[----:B------:R-:W-:-:S03]  /*2f40*/  IABS R5, R142 ;  /* 0x0000008e00057213 */ /* 0x000fc60000000000 */
[----:B------:R-:W-:Y:S01]  /*2f50*/  STL [R1+0x3724], R194 ;  /* 0x003724c201007387 */ /* 0x000fe20000100800 */
[----:B------:R-:W-:Y:S02]  /*2f60*/  IABS R6, R144 ;  /* 0x0000009000067213 */ /* 0x000fe40000000000 */
[----:B------:R-:W-:Y:S01]  /*2f70*/  IABS R2, R143 ;  /* 0x0000008f00027213 */ /* 0x000fe20000000000 */
[----:B------:R-:W-:Y:S01]  /*2f80*/  STL [R1+0x3730], R193 ;  /* 0x003730c101007387 */ /* 0x000fe20000100800 */
[----:B------:R-:W-:-:S03]  /*2f90*/  IABS R4, R139 ;  /* 0x0000008b00047213 */ /* 0x000fc60000000000 */
[----:B------:R-:W-:Y:S01]  /*2fa0*/  STL [R1+0x3748], R192 ;  /* 0x003748c001007387 */ /* 0x000fe20000100800 */
[----:B------:R-:W-:-:S03]  /*2fb0*/  IMAD R17, R0, R9, R17 ;  /* 0x0000000900117224 */ /* 0x000fc600078e0211 */
[----:B------:R-:W-:Y:S01]  /*2fc0*/  STL [R1+0x3744], R191 ;  /* 0x003744bf01007387 */ /* 0x000fe20000100800 */
[----:B------:R-:W-:-:S03]  /*2fd0*/  IMAD R37, R0, R10, R37 ;  /* 0x0000000a00257224 */ /* 0x000fc600078e0225 */
[----:B------:R-:W-:Y:S01]  /*2fe0*/  STL [R1+0x3758], R190 ;  /* 0x003758be01007387 */ /* 0x000fe20000100800 */
[----:B------:R-:W-:Y:S02]  /*2ff0*/  IMAD R26, R0, R11, R26 ;  /* 0x0000000b001a7224 */ /* 0x000fe400078e021a */
[C---:B------:R-:W-:Y:S01]  /*3000*/  IMAD.HI.U32 R9, R8.reuse, R5, RZ ;  /* 0x0000000508097227 */ /* 0x040fe200078e00ff */
[----:B------:R-:W-:Y:S03]  /*3010*/  STL [R1+0x3760], R189 ;  /* 0x003760bd01007387 */ /* 0x000fe60000100800 */
[C---:B------:R-:W-:Y:S01]  /*3020*/  IMAD.HI.U32 R11, R8.reuse, R6, RZ ;  /* 0x00000006080b7227 */ /* 0x040fe200078e00ff */
[----:B------:R-:W-:Y:S03]  /*3030*/  STL [R1+0x3778], R188 ;  /* 0x003778bc01007387 */ /* 0x000fe60000100800 */
[C---:B------:R-:W-:Y:S01]  /*3040*/  IMAD.HI.U32 R10, R8.reuse, R2, RZ ;  /* 0x00000002080a7227 */ /* 0x040fe200078e00ff */
[----:B------:R-:W-:Y:S03]  /*3050*/  STL [R1+0x3774], R187 ;  /* 0x003774bb01007387 */ /* 0x000fe60000100800 */
[----:B------:R-:W-:Y:S01]  /*3060*/  IMAD.HI.U32 R8, R8, R4, RZ ;  /* 0x0000000408087227 */ /* 0x000fe200078e00ff */
[----:B------:R-:W-:Y:S01]  /*3070*/  STL [R1+0x3788], R186 ;  /* 0x003788ba01007387 */ /* 0x000fe20000100800 */
[----:B------:R-:W-:-:S03]  /*3080*/  IADD3 R9, -R9, RZ, RZ ;  /* 0x000000ff09097210 */ /* 0x000fc60007ffe1ff */
[----:B------:R-:W-:Y:S01]  /*3090*/  STL [R1+0x3790], R185 ;  /* 0x003790b901007387 */ /* 0x000fe20000100800 */
[----:B------:R-:W-:-:S03]  /*30a0*/  IMAD.MOV R11, RZ, RZ, -R11 ;  /* 0x000000ffff0b7224 */ /* 0x000fc600078e0a0b */
[----:B------:R-:W-:Y:S01]  /*30b0*/  STL [R1+0x37a8], R184 ;  /* 0x0037a8b801007387 */ /* 0x000fe20000100800 */
[----:B------:R-:W-:Y:S02]  /*30c0*/  IMAD.MOV R10, RZ, RZ, -R10 ;  /* 0x000000ffff0a7224 */ /* 0x000fe400078e0a0a */
[----:B------:R-:W-:Y:S01]  /*30d0*/  IMAD.MOV R8, RZ, RZ, -R8 ;  /* 0x000000ffff087224 */ /* 0x000fe200078e0a08 */
[----:B------:R-:W-:Y:S04]  /*30e0*/  STL [R1+0x37a4], R183 ;  /* 0x0037a4b701007387 */ /* 0x000fe80000100800 */
[----:B------:R-:W-:Y:S01]  /*30f0*/  STL [R1+0x37b8], R182 ;  /* 0x0037b8b601007387 */ /* 0x000fe20000100800 */
[----:B------:R-:W-:-:S03]  /*3100*/  IMAD R6, R3, R11, R6 ;  /* 0x0000000b03067224 */ /* 0x000fc600078e0206 */
[----:B------:R-:W-:Y:S01]  /*3110*/  STL [R1+0x37c0], R181 ;  /* 0x0037c0b501007387 */ /* 0x000fe20000100800 */
[----:B------:R-:W-:-:S03]  /*3120*/  IMAD R2, R3, R10, R2 ;  /* 0x0000000a03027224 */ /* 0x000fc600078e0202 */
[----:B------:R-:W-:Y:S01]  /*3130*/  STL [R1+0x37d8], R180 ;  /* 0x0037d8b401007387 */ /* 0x000fe20000100800 */
[C---:B------:R-:W-:Y:S02]  /*3140*/  IMAD R5, R3.reuse, R9, R5 ;  /* 0x0000000903057224 */ /* 0x040fe400078e0205 */
[C---:B------:R-:W-:Y:S01]  /*3150*/  IMAD R4, R3.reuse, R8, R4 ;  /* 0x0000000803047224 */ /* 0x040fe200078e0204 */
[----:B------:R-:W-:Y:S04]  /*3160*/  STL [R1+0x37d4], R179 ;  /* 0x0037d4b301007387 */ /* 0x000fe80000100800 */
[----:B------:R-:W-:Y:S04]  /*3170*/  STL [R1+0x37e8], R178 ;  /* 0x0037e8b201007387 */ /* 0x000fe80000100800 */
[----:B------:R-:W-:Y:S01]  /*3180*/  STL [R1+0x37ec], R177 ;  /* 0x0037ecb101007387 */ /* 0x000fe20000100800 */
[----:B------:R-:W-:-:S03]  /*3190*/  ISETP.GT.U32.AND P0, PT, R3, R6, PT ;  /* 0x000000060300720c */ /* 0x000fc60003f04070 */
[----:B------:R-:W-:Y:S01]  /*31a0*/  STL [R1+0x37e4], R176 ;  /* 0x0037e4b001007387 */ /* 0x000fe20000100800 */
[----:B------:R-:W-:-:S03]  /*31b0*/  ISETP.GT.U32.AND P2, PT, R3, R2, PT ;  /* 0x000000020300720c */ /* 0x000fc60003f44070 */
[----:B------:R-:W-:Y:S01]  /*31c0*/  STL [R1+0x37e0], R175 ;  /* 0x0037e0af01007387 */ /* 0x000fe20000100800 */
[C---:B------:R-:W-:Y:S02]  /*31d0*/  ISETP.GT.U32.AND P5, PT, R3.reuse, R5, PT ;  /* 0x000000050300720c */ /* 0x040fe40003fa4070 */
[----:B------:R-:W-:Y:S01]  /*31e0*/  ISETP.GT.U32.AND P1, PT, R3, R4, PT ;  /* 0x000000040300720c */ /* 0x000fe20003f24070 */
[----:B------:R-:W-:Y:S04]  /*31f0*/  STL [R1+0x37dc], R174 ;  /* 0x0037dcae01007387 */ /* 0x000fe80000100800 */
[----:B------:R-:W-:Y:S04]  /*3200*/  STL [R1+0x37d0], R173 ;  /* 0x0037d0ad01007387 */ /* 0x000fe80000100800 */
[----:B------:R-:W-:Y:S01]  /*3210*/  STL [R1+0x37cc], R172 ;  /* 0x0037ccac01007387 */ /* 0x000fe20000100800 */
[----:B------:R-:W-:-:S03]  /*3220*/  IADD3 R150, R137, 0x75, RZ ;  /* 0x0000007589967810 */ /* 0x000fc60007ffe0ff */
[----:B------:R-:W-:Y:S04]  /*3230*/  STL [R1+0x37c8], R171 ;  /* 0x0037c8ab01007387 */ /* 0x000fe80000100800 */
[----:B------:R-:W-:Y:S04]  /*3240*/  STL [R1+0x37c4], R170 ;  /* 0x0037c4aa01007387 */ /* 0x000fe80000100800 */
[----:B------:R-:W-:Y:S04]  /*3250*/  STL [R1+0x37bc], R169 ;  /* 0x0037bca901007387 */ /* 0x000fe80000100800 */
[----:B------:R-:W-:Y:S01]  /*3260*/  STL [R1+0x37b4], R168 ;  /* 0x0037b4a801007387 */ /* 0x000fe20000100800 */
[----:B------:R-:W-:-:S03]  /*3270*/  IABS R16, R150 ;  /* 0x0000009600107213 */ /* 0x000fc60000000000 */
[----:B------:R-:W-:Y:S04]  /*3280*/  STL [R1+0x37b0], R167 ;  /* 0x0037b0a701007387 */ /* 0x000fe80000100800 */
[----:B------:R-:W-:Y:S04]  /*3290*/  STL [R1+0x37ac], R166 ;  /* 0x0037aca601007387 */ /* 0x000fe80000100800 */
[----:B------:R-:W-:Y:S04]  /*32a0*/  STL [R1+0x37a0], R165 ;  /* 0x0037a0a501007387 */ /* 0x000fe80000100800 */
[----:B------:R-:W-:Y:S01]  /*32b0*/  STL [R1+0x379c], R164 ;  /* 0x00379ca401007387 */ /* 0x000fe20000100800 */
[----:B------:R-:W-:-:S03]  /*32c0*/  @!P0 IMAD.IADD R6, R6, 0x1, -R3 ;  /* 0x0000000106068824 */ /* 0x000fc600078e0a03 */
[----:B------:R-:W-:Y:S01]  /*32d0*/  STL [R1+0x3798], R163 ;  /* 0x003798a301007387 */ /* 0x000fe20000100800 */
[----:B------:R-:W-:-:S03]  /*32e0*/  @!P2 IMAD.IADD R2, R2, 0x1, -R3 ;  /* 0x000000010202a824 */ /* 0x000fc600078e0a03 */
[----:B------:R-:W-:Y:S01]  /*32f0*/  STL [R1+0x3794], R162 ;  /* 0x003794a201007387 */ /* 0x000fe20000100800 */
[--C-:B------:R-:W-:Y:S01]  /*3300*/  @!P5 IMAD.IADD R5, R5, 0x1, -R3.reuse ;  /* 0x000000010505d824 */ /* 0x100fe200078e0a03 */
[C---:B------:R-:W-:Y:S01]  /*3310*/  IADD3 R148, R137.reuse, 0x77, RZ ;  /* 0x0000007789947810 */ /* 0x040fe20007ffe0ff */
[----:B------:R-:W-:Y:S01]  /*3320*/  @!P1 IMAD.IADD R4, R4, 0x1, -R3 ;  /* 0x0000000104049824 */ /* 0x000fe200078e0a03 */
[----:B------:R-:W-:Y:S01]  /*3330*/  STL [R1+0x378c], R161 ;  /* 0x00378ca101007387 */ /* 0x000fe20000100800 */
[----:B------:R-:W-:Y:S01]  /*3340*/  IADD3 R147, R137, 0x78, RZ ;  /* 0x0000007889937810 */ /* 0x000fe20007ffe0ff */
[----:B------:R-:W-:Y:S02]  /*3350*/  IMAD.HI.U32 R8, R7, R16, RZ ;  /* 0x0000001007087227 */ /* 0x000fe400078e00ff */
[----:B------:R-:W-:Y:S04]  /*3360*/  STL [R1+0x3784], R160 ;  /* 0x003784a001007387 */ /* 0x000fe80000100800 */
[----:B------:R-:W-:Y:S01]  /*3370*/  STL [R1+0x3780], R159 ;  /* 0x0037809f01007387 */ /* 0x000fe20000100800 */
[----:B------:R-:W-:-:S03]  /*3380*/  IMAD R24, R0, R13, R24 ;  /* 0x0000000d00187224 */ /* 0x000fc600078e0218 */
[----:B------:R-:W-:Y:S01]  /*3390*/  STL [R1+0x377c], R158 ;  /* 0x00377c9e01007387 */ /* 0x000fe20000100800 */
[----:B------:R-:W-:Y:S01]  /*33a0*/  IABS R14, R148 ;  /* 0x00000094000e7213 */ /* 0x000fe20000000000 */
[----:B------:R-:W-:Y:S02]  /*33b0*/  IMAD.MOV R8, RZ, RZ, -R8 ;  /* 0x000000ffff087224 */ /* 0x000fe400078e0a08 */
[----:B------:R-:W-:Y:S01]  /*33c0*/  STL [R1+0x3770], R157 ;  /* 0x0037709d01007387 */ /* 0x000fe20000100800 */
[----:B------:R-:W-:Y:S02]  /*33d0*/  IABS R13, R147 ;  /* 0x00000093000d7213 */ /* 0x000fe40000000000 */
[C---:B------:R-:W-:Y:S01]  /*33e0*/  ISETP.GT.U32.AND P3, PT, R3.reuse, R6, PT ;  /* 0x000000060300720c */ /* 0x040fe20003f64070 */
[----:B------:R-:W-:Y:S01]  /*33f0*/  STL [R1+0x376c], R156 ;  /* 0x00376c9c01007387 */ /* 0x000fe20000100800 */
[C---:B------:R-:W-:Y:S02]  /*3400*/  ISETP.GT.U32.AND P0, PT, R3.reuse, R2, PT ;  /* 0x000000020300720c */ /* 0x040fe40003f04070 */
[C---:B------:R-:W-:Y:S01]  /*3410*/  ISETP.GT.U32.AND P2, PT, R3.reuse, R5, PT ;  /* 0x000000050300720c */ /* 0x040fe20003f44070 */
[----:B------:R-:W-:Y:S01]  /*3420*/  STL [R1+0x3768], R155 ;  /* 0x0037689b01007387 */ /* 0x000fe20000100800 */
[----:B------:R-:W-:-:S03]  /*3430*/  ISETP.GT.U32.AND P1, PT, R3, R4, PT ;  /* 0x000000040300720c */ /* 0x000fc60003f24070 */
[----:B------:R-:W-:Y:S01]  /*3440*/  STL [R1+0x3764], R154 ;  /* 0x0037649a01007387 */ /* 0x000fe20000100800 */
[----:B------:R-:W-:-:S03]  /*3450*/  IMAD R16, R0, R8, R16 ;  /* 0x0000000800107224 */ /* 0x000fc600078e0210 */
[----:B------:R-:W-:Y:S01]  /*3460*/  STL [R1+0x375c], R153 ;  /* 0x00375c9901007387 */ /* 0x000fe20000100800 */
[----:B------:R-:W-:-:S03]  /*3470*/  IMAD.HI.U32 R9, R7, R14, RZ ;  /* 0x0000000e07097227 */ /* 0x000fc600078e00ff */
[----:B------:R-:W-:Y:S01]  /*3480*/  STL [R1+0x3754], R152 ;  /* 0x0037549801007387 */ /* 0x000fe20000100800 */
[----:B------:R-:W-:Y:S01]  /*3490*/  IMAD.HI.U32 R8, R7, R13, RZ ;  /* 0x0000000d07087227 */ /* 0x000fe200078e00ff */
[----:B------:R-:W-:Y:S02]  /*34a0*/  IADD3 R149, R137, 0x76, RZ ;  /* 0x0000007689957810 */ /* 0x000fe40007ffe0ff */
[----:B------:R-:W-:Y:S04]  /*34b0*/  STL [R1+0x3750], R151 ;  /* 0x0037509701007387 */ /* 0x000fe80000100800 */
[----:B------:R-:W-:Y:S04]  /*34c0*/  STL [R1+0x15b8], R144 ;  /* 0x0015b89001007387 */ /* 0x000fe80000100800 */
[----:B------:R-:W-:Y:S01]  /*34d0*/  STL [R1+0x15bc], R143 ;  /* 0x0015bc8f01007387 */ /* 0x000fe20000100800 */
[----:B------:R-:W-:-:S03]  /*34e0*/  IADD3 R9, -R9, RZ, RZ ;  /* 0x000000ff09097210 */ /* 0x000fc60007ffe1ff */
[----:B------:R-:W-:Y:S01]  /*34f0*/  STL [R1+0x15c4], R142 ;  /* 0x0015c48e01007387 */ /* 0x000fe20000100800 */
[----:B------:R-:W-:-:S03]  /*3500*/  IADD3 R8, -R8, RZ, RZ ;  /* 0x000000ff08087210 */ /* 0x000fc60007ffe1ff */
[----:B------:R-:W-:Y:S04]  /*3510*/  STL [R1+0x15c0], R139 ;  /* 0x0015c08b01007387 */ /* 0x000fe80000100800 */
[----:B------:R-:W-:Y:S01]  /*3520*/  STL [R1+0x374c], R150 ;  /* 0x00374c9601007387 */ /* 0x000fe20000100800 */
[----:B------:R-:W-:-:S03]  /*3530*/  @!P3 IADD3 R6, R6, -R3, RZ ;  /* 0x800000030606b210 */ /* 0x000fc60007ffe0ff */
[----:B------:R-:W3:Y:S01]  /*3540*/  LDL R11, [R1+0x3604] ;  /* 0x00360400010b7983 */ /* 0x000ee20000100800 */
[--C-:B------:R-:W-:Y:S01]  /*3550*/  @!P0 IMAD.IADD R2, R2, 0x1, -R3.reuse ;  /* 0x0000000102028824 */ /* 0x100fe200078e0a03 */
[----:B------:R-:W-:Y:S02]  /*3560*/  @!P1 IADD3 R4, R4, -R3, RZ ;  /* 0x8000000304049210 */ /* 0x000fe40007ffe0ff */
[----:B------:R-:W-:Y:S01]  /*3570*/  STL [R1+0x3740], R149 ;  /* 0x0037409501007387 */ /* 0x000fe20000100800 */
[----:B------:R-:W-:-:S03]  /*3580*/  @!P2 IMAD.IADD R5, R5, 0x1, -R3 ;  /* 0x000000010505a824 */ /* 0x000fc600078e0a03 */
[----:B------:R-:W-:Y:S01]  /*3590*/  STL [R1+0x373c], R148 ;  /* 0x00373c9401007387 */ /* 0x000fe20000100800 */
[----:B------:R-:W-:-:S03]  /*35a0*/  IMAD R14, R0, R9, R14 ;  /* 0x00000009000e7224 */ /* 0x000fc600078e020e */
[----:B------:R-:W-:Y:S01]  /*35b0*/  STL [R1+0x3738], R147 ;  /* 0x0037389301007387 */ /* 0x000fe20000100800 */
[----:B------:R-:W-:-:S03]  /*35c0*/  IMAD R13, R0, R8, R13 ;  /* 0x00000008000d7224 */ /* 0x000fc600078e020d */
[----:B------:R-:W4:Y:S04]  /*35d0*/  LDL R3, [R1+0x2a14] ;  /* 0x002a140001037983 */ /* 0x000f280000100800 */
[----:B------:R-:W4:Y:S04]  /*35e0*/  LDL R9, [R1+0x35fc] ;  /* 0x0035fc0001097983 */ /* 0x000f280000100800 */
[----:B------:R-:W4:Y:S01]  /*35f0*/  LDL R8, [R1+0x35f8] ;  /* 0x0035f80001087983 */ /* 0x000f220000100800 */
[----:B------:R-:W-:Y:S01]  /*3600*/  IMAD R38, R0, R15, R38 ;  /* 0x0000000f00267224 */ /* 0x000fe200078e0226 */
[----:B------:R-:W-:-:S05]  /*3610*/  IABS R15, R149 ;  /* 0x00000095000f7213 */ /* 0x000fca0000000000 */
[----:B------:R-:W-:-:S05]  /*3620*/  IMAD.HI.U32 R10, R7, R15, RZ ;  /* 0x0000000f070a7227 */ /* 0x000fca00078e00ff */
[----:B------:R-:W-:-:S05]  /*3630*/  IADD3 R10, -R10, RZ, RZ ;  /* 0x000000ff0a0a7210 */ /* 0x000fca0007ffe1ff */
[C---:B------:R-:W-:Y:S02]  /*3640*/  IMAD R15, R0.reuse, R10, R15 ;  /* 0x0000000a000f7224 */ /* 0x040fe400078e020f */
[----:B------:R-:W4:Y:S01]  /*3650*/  LDL R10, [R1+0x3600] ;  /* 0x00360000010a7983 */ /* 0x000f220000100800 */
[C---:B------:R-:W-:Y:S02]  /*3660*/  ISETP.GT.U32.AND P4, PT, R0.reuse, R134, PT ;  /* 0x000000860000720c */ /* 0x040fe40003f84070 */
[C---:B------:R-:W-:Y:S02]  /*3670*/  ISETP.GT.U32.AND P6, PT, R0.reuse, R133, PT ;  /* 0x000000850000720c */ /* 0x040fe40003fc4070 */
[C---:B------:R-:W-:Y:S02]  /*3680*/  ISETP.GT.U32.AND P5, PT, R0.reuse, R132, PT ;  /* 0x000000840000720c */ /* 0x040fe40003fa4070 */
[----:B------:R-:W-:-:S07]  /*3690*/  ISETP.GT.U32.AND P3, PT, R0, R129, PT ;  /* 0x000000810000720c */ /* 0x000fce0003f64070 */
[--C-:B------:R-:W-:Y:S01]  /*36a0*/  @!P4 IMAD.IADD R134, R134, 0x1, -R0.reuse ;  /* 0x000000018686c824 */ /* 0x100fe200078e0a00 */
[C---:B------:R-:W-:Y:S01]  /*36b0*/  ISETP.GT.U32.AND P4, PT, R0.reuse, R131, PT ;  /* 0x000000830000720c */ /* 0x040fe20003f84070 */
[--C-:B------:R-:W-:Y:S01]  /*36c0*/  @!P6 IMAD.IADD R133, R133, 0x1, -R0.reuse ;  /* 0x000000018585e824 */ /* 0x100fe200078e0a00 */
[----:B------:R-:W-:Y:S01]  /*36d0*/  ISETP.GT.U32.AND P2, PT, R0, R128, PT ;  /* 0x000000800000720c */ /* 0x000fe20003f44070 */
[--C-:B------:R-:W-:Y:S01]  /*36e0*/  @!P5 IMAD.IADD R132, R132, 0x1, -R0.reuse ;  /* 0x000000018484d824 */ /* 0x100fe200078e0a00 */
[C---:B------:R-:W-:Y:S01]  /*36f0*/  ISETP.GT.U32.AND P0, PT, R0.reuse, R134, PT ;  /* 0x000000860000720c */ /* 0x040fe20003f04070 */
[----:B------:R-:W-:Y:S01]  /*3700*/  @!P3 IMAD.IADD R129, R129, 0x1, -R0 ;  /* 0x000000018181b824 */ /* 0x000fe200078e0a00 */
[----:B------:R-:W-:-:S07]  /*3710*/  ISETP.GT.U32.AND P5, PT, R0, R133, PT ;  /* 0x000000850000720c */ /* 0x000fce0003fa4070 */
[----:B------:R-:W-:Y:S01]  /*3720*/  @!P4 IMAD.IADD R131, R131, 0x1, -R0 ;  /* 0x000000018383c824 */ /* 0x000fe200078e0a00 */
[----:B------:R-:W-:-:S04]  /*3730*/  ISETP.GT.U32.AND P4, PT, R0, R132, PT ;  /* 0x000000840000720c */ /* 0x000fc80003f84070 */
[C---:B------:R-:W-:Y:S02]  /*3740*/  ISETP.GT.U32.AND P3, PT, R0.reuse, R131, PT ;  /* 0x000000830000720c */ /* 0x040fe40003f64070 */
[----:B------:R-:W-:Y:S02]  /*3750*/  ISETP.GT.U32.AND P6, PT, R0, R130, PT ;  /* 0x000000820000720c */ /* 0x000fe40003fc4070 */
[----:B------:R-:W-:Y:S02]  /*3760*/  ISETP.GE.AND P1, PT, R137, RZ, PT ;  /* 0x000000ff8900720c */ /* 0x000fe40003f26270 */
[----:B------:R-:W-:Y:S01]  /*3770*/  @!P2 IADD3 R128, R128, -R0, RZ ;  /* 0x800000008080a210 */ /* 0x000fe20007ffe0ff */
[--C-:B------:R-:W-:Y:S01]  /*3780*/  @!P0 IMAD.IADD R134, R134, 0x1, -R0.reuse ;  /* 0x0000000186868824 */ /* 0x100fe200078e0a00 */
[C---:B------:R-:W-:Y:S01]  /*3790*/  ISETP.GT.U32.AND P0, PT, R0.reuse, R129, PT ;  /* 0x000000810000720c */ /* 0x040fe20003f04070 */
[----:B------:R-:W-:Y:S01]  /*37a0*/  @!P5 IMAD.IADD R133, R133, 0x1, -R0 ;  /* 0x000000018585d824 */ /* 0x000fe200078e0a00 */
[----:B------:R-:W-:-:S02]  /*37b0*/  ISETP.GT.U32.AND P5, PT, R0, R128, PT ;  /* 0x000000800000720c */ /* 0x000fc40003fa4070 */
[----:B------:R-:W-:Y:S01]  /*37c0*/  @!P4 IADD3 R132, R132, -R0, RZ ;  /* 0x800000008484c210 */ /* 0x000fe20007ffe0ff */
[----:B------:R-:W-:Y:S01]  /*37d0*/  @!P3 IMAD.IADD R131, R131, 0x1, -R0 ;  /* 0x000000018383b824 */ /* 0x000fe200078e0a00 */
[C---:B------:R-:W-:Y:S02]  /*37e0*/  ISETP.GT.U32.AND P4, PT, R0.reuse, R126, PT ;  /* 0x0000007e0000720c */ /* 0x040fe40003f84070 */
[----:B------:R-:W-:Y:S02]  /*37f0*/  ISETP.GT.U32.AND P3, PT, R0, R125, PT ;  /* 0x0000007d0000720c */ /* 0x000fe40003f64070 */
[----:B------:R-:W-:Y:S02]  /*3800*/  IADD3 R146, R137, 0x79, RZ ;  /* 0x0000007989927810 */ /* 0x000fe40007ffe0ff */
[----:B------:R-:W-:Y:S01]  /*3810*/  @!P6 IADD3 R130, R130, -R0, RZ ;  /* 0x800000008282e210 */ /* 0x000fe20007ffe0ff */
[----:B------:R-:W-:Y:S01]  /*3820*/  @!P1 IMAD.MOV R134, RZ, RZ, -R134 ;  /* 0x000000ffff869224 */ /* 0x000fe200078e0a86 */
[----:B--2---:R-:W-:-:S02]  /*3830*/  ISETP.GE.AND P1, PT, R12, RZ, PT ;  /* 0x000000ff0c00720c */ /* 0x004fc40003f26270 */
[----:B------:R-:W-:Y:S02]  /*3840*/  ISETP.GT.U32.AND P2, PT, R0, R130, PT ;  /* 0x000000820000720c */ /* 0x000fe40003f44070 */
[----:B------:R-:W-:Y:S01]  /*3850*/  IABS R12, R146 ;  /* 0x00000092000c7213 */ /* 0x000fe20000000000 */
[--C-:B------:R-:W-:Y:S01]  /*3860*/  @!P5 IMAD.IADD R128, R128, 0x1, -R0.reuse ;  /* 0x000000018080d824 */ /* 0x100fe200078e0a00 */
[-C--:B------:R-:W-:Y:S02]  /*3870*/  @!P0 IADD3 R129, R129, -R0.reuse, RZ ;  /* 0x8000000081818210 */ /* 0x080fe40007ffe0ff */
[----:B------:R-:W-:Y:S01]  /*3880*/  ISETP.GT.U32.AND P0, PT, R0, R123, PT ;  /* 0x0000007b0000720c */ /* 0x000fe20003f04070 */
[--C-:B------:R-:W-:Y:S01]  /*3890*/  @!P3 IMAD.IADD R125, R125, 0x1, -R0.reuse ;  /* 0x000000017d7db824 */ /* 0x100fe200078e0a00 */
[----:B------:R-:W-:Y:S01]  /*38a0*/  @!P4 IADD3 R126, R126, -R0, RZ ;  /* 0x800000007e7ec210 */ /* 0x000fe20007ffe0ff */
[----:B------:R-:W-:Y:S04]  /*38b0*/  STL [R1+0x3734], R146 ;  /* 0x0037349201007387 */ /* 0x000fe80000100800 */
[----:B------:R-:W-:Y:S01]  /*38c0*/  @!P2 IMAD.IADD R130, R130, 0x1, -R0 ;  /* 0x000000018282a824 */ /* 0x000fe200078e0a00 */
[----:B------:R-:W-:-:S05]  /*38d0*/  ISETP.GT.U32.AND P2, PT, R0, R124, PT ;  /* 0x0000007c0000720c */ /* 0x000fca0003f44070 */
[----:B------:R-:W-:-:S08]  /*38e0*/  @!P0 IADD3 R123, R123, -R0, RZ ;  /* 0x800000007b7b8210 */ /* 0x000fd00007ffe0ff */
[----:B------:R-:W-:Y:S01]  /*38f0*/  @!P2 IMAD.IADD R124, R124, 0x1, -R0 ;  /* 0x000000017c7ca824 */ /* 0x000fe200078e0a00 */
[----:B---3--:R-:W-:Y:S02]  /*3900*/  ISETP.GE.AND P0, PT, R11, RZ, PT ;  /* 0x000000ff0b00720c */ /* 0x008fe40003f06270 */
[----:B------:R-:W2:Y:S01]  /*3910*/  LDL R11, [R1+0x3618] ;  /* 0x00361800010b7983 */ /* 0x000ea20000100800 */
[----:B----4-:R-:W-:Y:S01]  /*3920*/  ISETP.GE.AND P5, PT, R3, RZ, PT ;  /* 0x000000ff0300720c */ /* 0x010fe20003fa6270 */
[----:B------:R-:W-:Y:S01]  /*3930*/  IMAD.HI.U32 R3, R7, R12, RZ ;  /* 0x0000000c07037227 */ /* 0x000fe200078e00ff */
[----:B------:R-:W-:Y:S02]  /*3940*/  ISETP.GE.AND P3, PT, R9, RZ, PT ;  /* 0x000000ff0900720c */ /* 0x000fe40003f66270 */
[----:B------:R-:W3:Y:S01]  /*3950*/  LDL R9, [R1+0x3610] ;  /* 0x0036100001097983 */ /* 0x000ee20000100800 */
[----:B------:R-:W-:-:S03]  /*3960*/  ISETP.GE.AND P4, PT, R8, RZ, PT ;  /* 0x000000ff0800720c */ /* 0x000fc60003f86270 */
[----:B------:R-:W4:Y:S01]  /*3970*/  LDL R8, [R1+0x360c] ;  /* 0x00360c0001087983 */ /* 0x000f220000100800 */
[----:B------:R-:W-:-:S04]  /*3980*/  IMAD.MOV R3, RZ, RZ, -R3 ;  /* 0x000000ffff037224 */ /* 0x000fc800078e0a03 */
[----:B------:R-:W-:Y:S02]  /*3990*/  IMAD R12, R0, R3, R12 ;  /* 0x00000003000c7224 */ /* 0x000fe400078e020c */
[----:B------:R-:W4:Y:S01]  /*39a0*/  LDL R3, [R1+0x3608] ;  /* 0x0036080001037983 */ /* 0x000f220000100800 */
[----:B------:R-:W-:-:S03]  /*39b0*/  ISETP.GE.AND P2, PT, R10, RZ, PT ;  /* 0x000000ff0a00720c */ /* 0x000fc60003f46270 */
[----:B------:R-:W4:Y:S01]  /*39c0*/  LDL R10, [R1+0x3614] ;  /* 0x00361400010a7983 */ /* 0x000f220000100800 */
[----:B------:R-:W-:Y:S02]  /*39d0*/  ISETP.GT.U32.AND P6, PT, R0, R127, PT ;  /* 0x0000007f0000720c */ /* 0x000fe40003fc4070 */
[----:B------:R-:W-:-:S11]  /*39e0*/  @!P1 IADD3 R133, -R133, RZ, RZ ;  /* 0x000000ff85859210 */ /* 0x000fd60007ffe1ff */
[----:B------:R-:W-:Y:S01]  /*39f0*/  @!P6 IMAD.IADD R127, R127, 0x1, -R0 ;  /* 0x000000017f7fe824 */ /* 0x000fe200078e0a00 */
[----:B------:R-:W-:-:S04]  /*3a00*/  ISETP.GT.U32.AND P6, PT, R0, R122, PT ;  /* 0x0000007a0000720c */ /* 0x000fc80003fc4070 */
[C---:B------:R-:W-:Y:S01]  /*3a10*/  ISETP.GT.U32.AND P1, PT, R0.reuse, R127, PT ;  /* 0x0000007f0000720c */ /* 0x040fe20003f24070 */
[----:B------:R-:W-:Y:S01]  /*3a20*/  @!P5 IMAD.MOV R132, RZ, RZ, -R132 ;  /* 0x000000ffff84d224 */ /* 0x000fe200078e0a84 */
[C---:B------:R-:W-:Y:S01]  /*3a30*/  ISETP.GT.U32.AND P5, PT, R0.reuse, R126, PT ;  /* 0x0000007e0000720c */ /* 0x040fe20003fa4070 */
[----:B------:R-:W-:Y:S01]  /*3a40*/  @!P4 IMAD.MOV R131, RZ, RZ, -R131 ;  /* 0x000000ffff83c224 */ /* 0x000fe200078e0a83 */
[----:B------:R-:W-:Y:S01]  /*3a50*/  ISETP.GT.U32.AND P4, PT, R0, R125, PT ;  /* 0x0000007d0000720c */ /* 0x000fe20003f84070 */
[----:B------:R-:W-:Y:S01]  /*3a60*/  @!P2 IMAD.MOV R129, RZ, RZ, -R129 ;  /* 0x000000ffff81a224 */ /* 0x000fe200078e0a81 */
[----:B------:R-:W-:Y:S01]  /*3a70*/  @!P3 IADD3 R130, -R130, RZ, RZ ;  /* 0x000000ff8282b210 */ /* 0x000fe20007ffe1ff */
[----:B------:R-:W-:Y:S01]  /*3a80*/  @!P0 IMAD.MOV R128, RZ, RZ, -R128 ;  /* 0x000000ffff808224 */ /* 0x000fe200078e0a80 */
[C---:B------:R-:W-:Y:S02]  /*3a90*/  ISETP.GT.U32.AND P2, PT, R0.reuse, R123, PT ;  /* 0x0000007b0000720c */ /* 0x040fe40003f44070 */
[----:B------:R-:W-:-:S03]  /*3aa0*/  ISETP.GT.U32.AND P0, PT, R0, R121, PT ;  /* 0x000000790000720c */ /* 0x000fc60003f04070 */
[----:B------:R-:W-:Y:S02]  /*3ab0*/  @!P1 IADD3 R127, R127, -R0, RZ ;  /* 0x800000007f7f9210 */ /* 0x000fe40007ffe0ff */
[C---:B------:R-:W-:Y:S02]  /*3ac0*/  ISETP.GT.U32.AND P1, PT, R0.reuse, R120, PT ;  /* 0x000000780000720c */ /* 0x040fe40003f24070 */
[----:B------:R-:W-:Y:S01]  /*3ad0*/  ISETP.GT.U32.AND P3, PT, R0, R124, PT ;  /* 0x0000007c0000720c */ /* 0x000fe20003f64070 */
[--C-:B------:R-:W-:Y:S02]  /*3ae0*/  @!P6 IMAD.IADD R122, R122, 0x1, -R0.reuse ;  /* 0x000000017a7ae824 */ /* 0x100fe400078e0a00 */
[--C-:B------:R-:W-:Y:S01]  /*3af0*/  @!P5 IMAD.IADD R126, R126, 0x1, -R0.reuse ;  /* 0x000000017e7ed824 */ /* 0x100fe200078e0a00 */
[C---:B------:R-:W-:Y:S02]  /*3b00*/  ISETP.GT.U32.AND P5, PT, R0.reuse, R119, PT ;  /* 0x000000770000720c */ /* 0x040fe40003fa4070 */
[C---:B------:R-:W-:Y:S01]  /*3b10*/  ISETP.GT.U32.AND P6, PT, R0.reuse, R122, PT ;  /* 0x0000007a0000720c */ /* 0x040fe20003fc4070 */
[--C-:B------:R-:W-:Y:S01]  /*3b20*/  @!P4 IMAD.IADD R125, R125, 0x1, -R0.reuse ;  /* 0x000000017d7dc824 */ /* 0x100fe200078e0a00 */
[----:B------:R-:W-:Y:S01]  /*3b30*/  ISETP.GT.U32.AND P4, PT, R0, R118, PT ;  /* 0x000000760000720c */ /* 0x000fe20003f84070 */
[--C-:B------:R-:W-:Y:S01]  /*3b40*/  @!P2 IMAD.IADD R123, R123, 0x1, -R0.reuse ;  /* 0x000000017b7ba824 */ /* 0x100fe200078e0a00 */
[----:B------:R-:W-:Y:S01]  /*3b50*/  @!P0 IADD3 R121, R121, -R0, RZ ;  /* 0x8000000079798210 */ /* 0x000fe20007ffe0ff */
[----:B------:R-:W-:Y:S01]  /*3b60*/  @!P1 IMAD.IADD R120, R120, 0x1, -R0 ;  /* 0x0000000178789824 */ /* 0x000fe200078e0a00 */
[----:B------:R-:W-:-:S02]  /*3b70*/  ISETP.GT.U32.AND P2, PT, R0, R116, PT ;  /* 0x000000740000720c */ /* 0x000fc40003f44070 */
[-C--:B------:R-:W-:Y:S02]  /*3b80*/  @!P3 IADD3 R124, R124, -R0.reuse, RZ ;  /* 0x800000007c7cb210 */ /* 0x080fe40007ffe0ff */
[----:B------:R-:W-:Y:S01]  /*3b90*/  ISETP.GT.U32.AND P3, PT, R0, R117, PT ;  /* 0x000000750000720c */ /* 0x000fe20003f64070 */
[--C-:B------:R-:W-:Y:S02]  /*3ba0*/  @!P5 IMAD.IADD R119, R119, 0x1, -R0.reuse ;  /* 0x000000017777d824 */ /* 0x100fe400078e0a00 */
[----:B------:R-:W-:Y:S02]  /*3bb0*/  @!P6 IMAD.IADD R122, R122, 0x1, -R0 ;  /* 0x000000017a7ae824 */ /* 0x000fe400078e0a00 */
[----:B------:R-:W-:-:S04]  /*3bc0*/  @!P4 IADD3 R118, R118, -R0, RZ ;  /* 0x800000007676c210 */ /* 0x000fc80007ffe0ff */
[----:B------:R-:W-:Y:S01]  /*3bd0*/  @!P2 IMAD.IADD R116, R116, 0x1, -R0 ;  /* 0x000000017474a824 */ /* 0x000fe200078e0a00 */
[----:B------:R-:W-:-:S03]  /*3be0*/  ISETP.GT.U32.AND P2, PT, R0, R121, PT ;  /* 0x000000790000720c */ /* 0x000fc60003f44070 */
[----:B------:R-:W-:Y:S01]  /*3bf0*/  @!P3 IMAD.IADD R117, R117, 0x1, -R0 ;  /* 0x000000017575b824 */ /* 0x000fe200078e0a00 */
[----:B------:R-:W-:-:S09]  /*3c00*/  ISETP.GE.AND P3, PT, R145, RZ, PT ;  /* 0x000000ff9100720c */ /* 0x000fd20003f66270 */
[----:B------:R-:W-:Y:S02]  /*3c10*/  @!P2 IADD3 R121, R121, -R0, RZ ;  /* 0x800000007979a210 */ /* 0x000fe40007ffe0ff */
[C---:B------:R-:W-:Y:S02]  /*3c20*/  ISETP.GT.U32.AND P2, PT, R0.reuse, R114, PT ;  /* 0x000000720000720c */ /* 0x040fe40003f44070 */
[----:B------:R-:W-:Y:S01]  /*3c30*/  @!P3 IMAD.MOV R122, RZ, RZ, -R122 ;  /* 0x000000ffff7ab224 */ /* 0x000fe200078e0a7a */
[----:B------:R-:W-:-:S10]  /*3c40*/  ISETP.GT.U32.AND P3, PT, R0, R115, PT ;  /* 0x000000730000720c */ /* 0x000fd40003f64070 */
[----:B------:R-:W-:Y:S01]  /*3c50*/  @!P2 IMAD.IADD R114, R114, 0x1, -R0 ;  /* 0x000000017272a824 */ /* 0x000fe200078e0a00 */
[----:B------:R-:W-:Y:S02]  /*3c60*/  ISETP.GE.AND P2, PT, R250, RZ, PT ;  /* 0x000000fffa00720c */ /* 0x000fe40003f46270 */
[----:B------:R-:W-:Y:S02]  /*3c70*/  @!P3 IADD3 R115, R115, -R0, RZ ;  /* 0x800000007373b210 */ /* 0x000fe40007ffe0ff */
[----:B------:R-:W-:Y:S02]  /*3c80*/  ISETP.GE.AND P3, PT, R251, RZ, PT ;  /* 0x000000fffb00720c */ /* 0x000fe40003f66270 */
[----:B--2---:R-:W-:Y:S02]  /*3c90*/  ISETP.GE.AND P4, PT, R11, RZ, PT ;  /* 0x000000ff0b00720c */ /* 0x004fe40003f86270 */
[----:B---3--:R-:W-:Y:S02]  /*3ca0*/  ISETP.GE.AND P1, PT, R9, RZ, PT ;  /* 0x000000ff0900720c */ /* 0x008fe40003f26270 */
[----:B----4-:R-:W-:-:S02]  /*3cb0*/  ISETP.GE.AND P0, PT, R8, RZ, PT ;  /* 0x000000ff0800720c */ /* 0x010fc40003f06270 */
[----:B------:R-:W-:-:S09]  /*3cc0*/  ISETP.GE.AND P6, PT, R3, RZ, PT ;  /* 0x000000ff0300720c */ /* 0x000fd20003fc6270 */
[----:B------:R-:W-:Y:S01]  /*3cd0*/  @!P1 IMAD.MOV R125, RZ, RZ, -R125 ;  /* 0x000000ffff7d9224 */ /* 0x000fe200078e0a7d */
[C---:B------:R-:W-:Y:S01]  /*3ce0*/  ISETP.GT.U32.AND P1, PT, R0.reuse, R119, PT ;  /* 0x000000770000720c */ /* 0x040fe20003f24070 */
[----:B------:R-:W-:Y:S01]  /*3cf0*/  @!P0 IMAD.MOV R126, RZ, RZ, -R126 ;  /* 0x000000ffff7e8224 */ /* 0x000fe200078e0a7e */
[C---:B------:R-:W-:Y:S01]  /*3d00*/  ISETP.GT.U32.AND P0, PT, R0.reuse, R120, PT ;  /* 0x000000780000720c */ /* 0x040fe20003f04070 */
[----:B------:R-:W-:Y:S01]  /*3d10*/  @!P4 IMAD.MOV R123, RZ, RZ, -R123 ;  /* 0x000000ffff7bc224 */ /* 0x000fe200078e0a7b */
[----:B------:R-:W-:Y:S02]  /*3d20*/  ISETP.GT.U32.AND P4, PT, R0, R117, PT ;  /* 0x000000750000720c */ /* 0x000fe40003f84070 */
[----:B------:R-:W-:Y:S02]  /*3d30*/  ISETP.GE.AND P5, PT, R10, RZ, PT ;  /* 0x000000ff0a00720c */ /* 0x000fe40003fa6270 */
[----:B------:R-:W-:Y:S02]  /*3d40*/  @!P6 IADD3 R127, -R127, RZ, RZ ;  /* 0x000000ff7f7fe210 */ /* 0x000fe40007ffe1ff */
[----:B------:R-:W-:-:S03]  /*3d50*/  ISETP.GT.U32.AND P6, PT, R0, R118, PT ;  /* 0x000000760000720c */ /* 0x000fc60003fc4070 */
[--C-:B------:R-:W-:Y:S01]  /*3d60*/  @!P1 IMAD.IADD R119, R119, 0x1, -R0.reuse ;  /* 0x0000000177779824 */ /* 0x100fe200078e0a00 */
[----:B------:R-:W-:Y:S01]  /*3d70*/  ISETP.GT.U32.AND P1, PT, R0, R112, PT ;  /* 0x000000700000720c */ /* 0x000fe20003f24070 */
[--C-:B------:R-:W-:Y:S01]  /*3d80*/  @!P0 IMAD.IADD R120, R120, 0x1, -R0.reuse ;  /* 0x0000000178788824 */ /* 0x100fe200078e0a00 */
[----:B------:R-:W-:Y:S01]  /*3d90*/  ISETP.GT.U32.AND P0, PT, R0, R113, PT ;  /* 0x000000710000720c */ /* 0x000fe20003f04070 */
[----:B------:R-:W-:Y:S02]  /*3da0*/  @!P4 IMAD.IADD R117, R117, 0x1, -R0 ;  /* 0x000000017575c824 */ /* 0x000fe400078e0a00 */
[----:B------:R-:W-:Y:S02]  /*3db0*/  @!P5 IADD3 R124, -R124, RZ, RZ ;  /* 0x000000ff7c7cd210 */ /* 0x000fe40007ffe1ff */
[----:B------:R-:W-:Y:S02]  /*3dc0*/  ISETP.GT.U32.AND P5, PT, R0, R116, PT ;  /* 0x000000740000720c */ /* 0x000fe40003fa4070 */
[----:B------:R-:W-:-:S02]  /*3dd0*/  @!P6 IADD3 R118, R118, -R0, RZ ;  /* 0x800000007676e210 */ /* 0x000fc40007ffe0ff */
[C---:B------:R-:W-:Y:S02]  /*3de0*/  ISETP.GT.U32.AND P6, PT, R0.reuse, R111, PT ;  /* 0x0000006f0000720c */ /* 0x040fe40003fc4070 */
[----:B------:R-:W-:Y:S02]  /*3df0*/  ISETP.GT.U32.AND P4, PT, R0, R110, PT ;  /* 0x0000006e0000720c */ /* 0x000fe40003f84070 */
[--C-:B------:R-:W-:Y:S01]  /*3e00*/  @!P0 IMAD.IADD R113, R113, 0x1, -R0.reuse ;  /* 0x0000000171718824 */ /* 0x100fe200078e0a00 */
[----:B------:R-:W-:Y:S02]  /*3e10*/  @!P1 IADD3 R112, R112, -R0, RZ ;  /* 0x8000000070709210 */ /* 0x000fe40007ffe0ff */
[----:B------:R-:W-:Y:S02]  /*3e20*/  ISETP.GE.AND P0, PT, R249, RZ, PT ;  /* 0x000000fff900720c */ /* 0x000fe40003f06270 */
[----:B------:R-:W-:Y:S01]  /*3e30*/  ISETP.GE.AND P1, PT, R248, RZ, PT ;  /* 0x000000fff800720c */ /* 0x000fe20003f26270 */
[----:B------:R-:W-:Y:S01]  /*3e40*/  @!P5 IMAD.IADD R116, R116, 0x1, -R0 ;  /* 0x000000017474d824 */ /* 0x000fe200078e0a00 */
[----:B------:R-:W-:-:S02]  /*3e50*/  ISETP.GE.AND P5, PT, R252, RZ, PT ;  /* 0x000000fffc00720c */ /* 0x000fc40003fa6270 */
[--C-:B------:R-:W-:Y:S01]  /*3e60*/  @!P6 IMAD.IADD R111, R111, 0x1, -R0.reuse ;  /* 0x000000016f6fe824 */ /* 0x100fe200078e0a00 */
[----:B------:R-:W-:Y:S01]  /*3e70*/  ISETP.GE.AND P6, PT, R247, RZ, PT ;  /* 0x000000fff700720c */ /* 0x000fe20003fc6270 */
[----:B------:R-:W-:Y:S01]  /*3e80*/  @!P4 IMAD.IADD R110, R110, 0x1, -R0 ;  /* 0x000000016e6ec824 */ /* 0x000fe200078e0a00 */
[C---:B------:R-:W-:Y:S01]  /*3e90*/  ISETP.GT.U32.AND P4, PT, R0.reuse, R115, PT ;  /* 0x000000730000720c */ /* 0x040fe20003f84070 */
[----:B------:R-:W-:Y:S01]  /*3ea0*/  @!P2 IMAD.MOV R119, RZ, RZ, -R119 ;  /* 0x000000ffff77a224 */ /* 0x000fe200078e0a77 */
[----:B------:R-:W-:Y:S01]  /*3eb0*/  ISETP.GT.U32.AND P2, PT, R0, R113, PT ;  /* 0x000000710000720c */ /* 0x000fe20003f44070 */
[----:B------:R-:W-:Y:S01]  /*3ec0*/  @!P3 IMAD.MOV R120, RZ, RZ, -R120 ;  /* 0x000000ffff78b224 */ /* 0x000fe200078e0a78 */
[----:B------:R-:W-:Y:S02]  /*3ed0*/  @!P0 IADD3 R118, -R118, RZ, RZ ;  /* 0x000000ff76768210 */ /* 0x000fe40007ffe1ff */
[----:B------:R-:W-:Y:S01]  /*3ee0*/  @!P1 IMAD.MOV R117, RZ, RZ, -R117 ;  /* 0x000000ffff759224 */ /* 0x000fe200078e0a75 */
[----:B------:R-:W-:-:S02]  /*3ef0*/  ISETP.GT.U32.AND P0, PT, R0, R112, PT ;  /* 0x000000700000720c */ /* 0x000fc40003f04070 */
[C---:B------:R-:W-:Y:S02]  /*3f00*/  ISETP.GT.U32.AND P1, PT, R0.reuse, R111, PT ;  /* 0x0000006f0000720c */ /* 0x040fe40003f24070 */
[C---:B------:R-:W-:Y:S01]  /*3f10*/  ISETP.GT.U32.AND P3, PT, R0.reuse, R114, PT ;  /* 0x000000720000720c */ /* 0x040fe20003f64070 */
[----:B------:R-:W-:Y:S01]  /*3f20*/  @!P6 IMAD.MOV R116, RZ, RZ, -R116 ;  /* 0x000000ffff74e224 */ /* 0x000fe200078e0a74 */
[----:B------:R-:W-:Y:S02]  /*3f30*/  @!P5 IADD3 R121, -R121, RZ, RZ ;  /* 0x000000ff7979d210 */ /* 0x000fe40007ffe1ff */
[C---:B------:R-:W-:Y:S02]  /*3f40*/  ISETP.GT.U32.AND P5, PT, R0.reuse, R110, PT ;  /* 0x0000006e0000720c */ /* 0x040fe40003fa4070 */
[----:B------:R-:W-:Y:S02]  /*3f50*/  ISETP.GT.U32.AND P6, PT, R0, R109, PT ;  /* 0x0000006d0000720c */ /* 0x000fe40003fc4070 */
[----:B------:R-:W-:-:S02]  /*3f60*/  @!P4 IADD3 R115, R115, -R0, RZ ;  /* 0x800000007373c210 */ /* 0x000fc40007ffe0ff */
[----:B------:R-:W-:Y:S01]  /*3f70*/  ISETP.GE.AND P4, PT, R246, RZ, PT ;  /* 0x000000fff600720c */ /* 0x000fe20003f86270 */
[--C-:B------:R-:W-:Y:S01]  /*3f80*/  @!P2 IMAD.IADD R113, R113, 0x1, -R0.reuse ;  /* 0x000000017171a824 */ /* 0x100fe200078e0a00 */
[----:B------:R-:W-:Y:S01]  /*3f90*/  @!P0 IADD3 R112, R112, -R0, RZ ;  /* 0x8000000070708210 */ /* 0x000fe20007ffe0ff */
[--C-:B------:R-:W-:Y:S01]  /*3fa0*/  @!P1 IMAD.IADD R111, R111, 0x1, -R0.reuse ;  /* 0x000000016f6f9824 */ /* 0x100fe200078e0a00 */
[----:B------:R-:W-:Y:S01]  /*3fb0*/  ISETP.GT.U32.AND P2, PT, R0, R107, PT ;  /* 0x0000006b0000720c */ /* 0x000fe20003f44070 */
[--C-:B------:R-:W-:Y:S01]  /*3fc0*/  @!P3 IMAD.IADD R114, R114, 0x1, -R0.reuse ;  /* 0x000000017272b824 */ /* 0x100fe200078e0a00 */
[C---:B------:R-:W-:Y:S02]  /*3fd0*/  ISETP.GT.U32.AND P0, PT, R0.reuse, R106, PT ;  /* 0x0000006a0000720c */ /* 0x040fe40003f04070 */
[C---:B------:R-:W-:Y:S02]  /*3fe0*/  ISETP.GT.U32.AND P1, PT, R0.reuse, R105, PT ;  /* 0x000000690000720c */ /* 0x040fe40003f24070 */
[----:B------:R-:W-:Y:S01]  /*3ff0*/  ISETP.GT.U32.AND P3, PT, R0, R108, PT ;  /* 0x0000006c0000720c */ /* 0x000fe20003f64070 */
[----:B------:R-:W-:Y:S01]  /*4000*/  @!P5 IMAD.IADD R110, R110, 0x1, -R0 ;  /* 0x000000016e6ed824 */ /* 0x000fe200078e0a00 */
[----:B------:R-:W-:-:S02]  /*4010*/  @!P6 IADD3 R109, R109, -R0, RZ ;  /* 0x800000006d6de210 */ /* 0x000fc40007ffe0ff */
[----:B------:R-:W-:Y:S01]  /*4020*/  ISETP.GE.AND P5, PT, R245, RZ, PT ;  /* 0x000000fff500720c */ /* 0x000fe20003fa6270 */
[----:B------:R-:W-:Y:S01]  /*4030*/  @!P4 IMAD.MOV R115, RZ, RZ, -R115 ;  /* 0x000000ffff73c224 */ /* 0x000fe200078e0a73 */
[----:B------:R-:W-:Y:S01]  /*4040*/  ISETP.GT.U32.AND P4, PT, R0, R109, PT ;  /* 0x0000006d0000720c */ /* 0x000fe20003f84070 */
[--C-:B------:R-:W-:Y:S01]  /*4050*/  @!P2 IMAD.IADD R107, R107, 0x1, -R0.reuse ;  /* 0x000000016b6ba824 */ /* 0x100fe200078e0a00 */
[----:B------:R-:W-:Y:S02]  /*4060*/  ISETP.GE.AND P2, PT, R243, RZ, PT ;  /* 0x000000fff300720c */ /* 0x000fe40003f46270 */
[----:B------:R-:W-:Y:S01]  /*4070*/  @!P0 IADD3 R106, R106, -R0, RZ ;  /* 0x800000006a6a8210 */ /* 0x000fe20007ffe0ff */
[--C-:B------:R-:W-:Y:S01]  /*4080*/  @!P1 IMAD.IADD R105, R105, 0x1, -R0.reuse ;  /* 0x0000000169699824 */ /* 0x100fe200078e0a00 */
[----:B------:R-:W-:Y:S01]  /*4090*/  ISETP.GE.AND P0, PT, R242, RZ, PT ;  /* 0x000000fff200720c */ /* 0x000fe20003f06270 */
[----:B------:R-:W-:Y:S01]  /*40a0*/  @!P3 IMAD.IADD R108, R108, 0x1, -R0 ;  /* 0x000000016c6cb824 */ /* 0x000fe200078e0a00 */
[----:B------:R-:W-:-:S02]  /*40b0*/  ISETP.GE.AND P1, PT, R241, RZ, PT ;  /* 0x000000fff100720c */ /* 0x000fc40003f26270 */
[----:B------:R-:W-:Y:S02]  /*40c0*/  ISETP.GE.AND P3, PT, R244, RZ, PT ;  /* 0x000000fff400720c */ /* 0x000fe40003f66270 */
[C---:B------:R-:W-:Y:S01]  /*40d0*/  ISETP.GT.U32.AND P6, PT, R0.reuse, R104, PT ;  /* 0x000000680000720c */ /* 0x040fe20003fc4070 */
[----:B------:R-:W-:Y:S01]  /*40e0*/  @!P5 IMAD.MOV R114, RZ, RZ, -R114 ;  /* 0x000000ffff72d224 */ /* 0x000fe200078e0a72 */
[C---:B------:R-:W-:Y:S01]  /*40f0*/  ISETP.GT.U32.AND P5, PT, R0.reuse, R108, PT ;  /* 0x0000006c0000720c */ /* 0x040fe20003fa4070 */
[----:B------:R-:W-:Y:S01]  /*4100*/  @!P4 IMAD.IADD R109, R109, 0x1, -R0 ;  /* 0x000000016d6dc824 */ /* 0x000fe200078e0a00 */
[C---:B------:R-:W-:Y:S01]  /*4110*/  ISETP.GT.U32.AND P4, PT, R0.reuse, R102, PT ;  /* 0x000000660000720c */ /* 0x040fe20003f84070 */
[----:B------:R-:W-:Y:S01]  /*4120*/  @!P2 IMAD.MOV R112, RZ, RZ, -R112 ;  /* 0x000000ffff70a224 */ /* 0x000fe200078e0a70 */
[C---:B------:R-:W-:Y:S01]  /*4130*/  ISETP.GT.U32.AND P2, PT, R0.reuse, R106, PT ;  /* 0x0000006a0000720c */ /* 0x040fe20003f44070 */
[----:B------:R-:W-:Y:S01]  /*4140*/  @!P0 IMAD.MOV R111, RZ, RZ, -R111 ;  /* 0x000000ffff6f8224 */ /* 0x000fe200078e0a6f */
[----:B------:R-:W-:-:S02]  /*4150*/  ISETP.GT.U32.AND P0, PT, R0, R105, PT ;  /* 0x000000690000720c */ /* 0x000fc40003f04070 */
[----:B------:R-:W-:Y:S02]  /*4160*/  @!P1 IADD3 R110, -R110, RZ, RZ ;  /* 0x000000ff6e6e9210 */ /* 0x000fe40007ffe1ff */
[----:B------:R-:W-:Y:S02]  /*4170*/  @!P3 IADD3 R113, -R113, RZ, RZ ;  /* 0x000000ff7171b210 */ /* 0x000fe40007ffe1ff */
[C---:B------:R-:W-:Y:S02]  /*4180*/  ISETP.GT.U32.AND P1, PT, R0.reuse, R103, PT ;  /* 0x000000670000720c */ /* 0x040fe40003f24070 */
[----:B------:R-:W-:Y:S02]  /*4190*/  ISETP.GT.U32.AND P3, PT, R0, R107, PT ;  /* 0x0000006b0000720c */ /* 0x000fe40003f64070 */
[----:B------:R-:W-:Y:S01]  /*41a0*/  @!P6 IADD3 R104, R104, -R0, RZ ;  /* 0x800000006868e210 */ /* 0x000fe20007ffe0ff */
[----:B------:R-:W-:Y:S01]  /*41b0*/  @!P5 IMAD.IADD R108, R108, 0x1, -R0 ;  /* 0x000000016c6cd824 */ /* 0x000fe200078e0a00 */
[----:B------:R-:W-:-:S02]  /*41c0*/  ISETP.GT.U32.AND P5, PT, R0, R101, PT ;  /* 0x000000650000720c */ /* 0x000fc40003fa4070 */
[----:B------:R-:W-:Y:S01]  /*41d0*/  ISETP.GT.U32.AND P6, PT, R0, R104, PT ;  /* 0x000000680000720c */ /* 0x000fe20003fc4070 */
[--C-:B------:R-:W-:Y:S01]  /*41e0*/  @!P4 IMAD.IADD R102, R102, 0x1, -R0.reuse ;  /* 0x000000016666c824 */ /* 0x100fe200078e0a00 */
[----:B------:R-:W-:Y:S01]  /*41f0*/  ISETP.GE.AND P4, PT, R238, RZ, PT ;  /* 0x000000ffee00720c */ /* 0x000fe20003f86270 */
[--C-:B------:R-:W-:Y:S01]  /*4200*/  @!P2 IMAD.IADD R106, R106, 0x1, -R0.reuse ;  /* 0x000000016a6aa824 */ /* 0x100fe200078e0a00 */
[C---:B------:R-:W-:Y:S01]  /*4210*/  ISETP.GT.U32.AND P2, PT, R0.reuse, R99, PT ;  /* 0x000000630000720c */ /* 0x040fe20003f44070 */
[--C-:B------:R-:W-:Y:S01]  /*4220*/  @!P0 IMAD.IADD R105, R105, 0x1, -R0.reuse ;  /* 0x0000000169698824 */ /* 0x100fe200078e0a00 */
[----:B------:R-:W-:Y:S01]  /*4230*/  ISETP.GT.U32.AND P0, PT, R0, R98, PT ;  /* 0x000000620000720c */ /* 0x000fe20003f04070 */
[----:B------:R-:W-:Y:S01]  /*4240*/  @!P1 IMAD.IADD R103, R103, 0x1, -R0 ;  /* 0x0000000167679824 */ /* 0x000fe200078e0a00 */
[----:B------:R-:W-:Y:S02]  /*4250*/  @!P3 IADD3 R107, R107, -R0, RZ ;  /* 0x800000006b6bb210 */ /* 0x000fe40007ffe0ff */
[----:B------:R-:W-:-:S02]  /*4260*/  ISETP.GE.AND P1, PT, R239, RZ, PT ;  /* 0x000000ffef00720c */ /* 0x000fc40003f26270 */
[----:B------:R-:W-:Y:S02]  /*4270*/  ISETP.GT.U32.AND P3, PT, R0, R100, PT ;  /* 0x000000640000720c */ /* 0x000fe40003f64070 */
[-C--:B------:R-:W-:Y:S02]  /*4280*/  @!P6 IADD3 R104, R104, -R0.reuse, RZ ;  /* 0x800000006868e210 */ /* 0x080fe40007ffe0ff */
[----:B------:R-:W-:Y:S02]  /*4290*/  ISETP.GE.AND P6, PT, R240, RZ, PT ;  /* 0x000000fff000720c */ /* 0x000fe40003fc6270 */
[-C--:B------:R-:W-:Y:S02]  /*42a0*/  @!P5 IADD3 R101, R101, -R0.reuse, RZ ;  /* 0x800000006565d210 */ /* 0x080fe40007ffe0ff */
[----:B------:R-:W-:Y:S02]  /*42b0*/  @!P4 IADD3 R107, -R107, RZ, RZ ;  /* 0x000000ff6b6bc210 */ /* 0x000fe40007ffe1ff */
[----:B------:R-:W-:Y:S01]  /*42c0*/  ISETP.GT.U32.AND P4, PT, R0, R101, PT ;  /* 0x000000650000720c */ /* 0x000fe20003f84070 */
[----:B------:R-:W-:Y:S01]  /*42d0*/  @!P2 IMAD.IADD R99, R99, 0x1, -R0 ;  /* 0x000000016363a824 */ /* 0x000fe200078e0a00 */
[----:B------:R-:W-:Y:S01]  /*42e0*/  @!P0 IADD3 R98, R98, -R0, RZ ;  /* 0x8000000062628210 */ /* 0x000fe20007ffe0ff */
[----:B------:R-:W-:Y:S01]  /*42f0*/  @!P1 IMAD.MOV R108, RZ, RZ, -R108 ;  /* 0x000000ffff6c9224 */ /* 0x000fe200078e0a6c */
[----:B------:R-:W-:Y:S01]  /*4300*/  ISETP.GE.AND P2, PT, R141, RZ, PT ;  /* 0x000000ff8d00720c */ /* 0x000fe20003f46270 */
[----:B------:R-:W-:Y:S01]  /*4310*/  @!P3 IMAD.IADD R100, R100, 0x1, -R0 ;  /* 0x000000016464b824 */ /* 0x000fe200078e0a00 */
[----:B------:R-:W-:-:S02]  /*4320*/  ISETP.GT.U32.AND P0, PT, R0, R103, PT ;  /* 0x000000670000720c */ /* 0x000fc40003f04070 */
[----:B------:R-:W-:Y:S02]  /*4330*/  ISETP.GT.U32.AND P1, PT, R0, R102, PT ;  /* 0x000000660000720c */ /* 0x000fe40003f24070 */
[----:B------:R-:W-:Y:S01]  /*4340*/  ISETP.GE.AND P3, PT, R236, RZ, PT ;  /* 0x000000ffec00720c */ /* 0x000fe20003f66270 */
[----:B------:R-:W-:Y:S01]  /*4350*/  @!P6 IMAD.MOV R109, RZ, RZ, -R109 ;  /* 0x000000ffff6de224 */ /* 0x000fe200078e0a6d */
[C---:B------:R-:W-:Y:S02]  /*4360*/  ISETP.GT.U32.AND P6, PT, R0.reuse, R100, PT ;  /* 0x000000640000720c */ /* 0x040fe40003fc4070 */
[----:B------:R-:W-:Y:S02]  /*4370*/  @!P4 IADD3 R101, R101, -R0, RZ ;  /* 0x800000006565c210 */ /* 0x000fe40007ffe0ff */
[----:B------:R-:W-:Y:S02]  /*4380*/  ISETP.GE.AND P5, PT, R237, RZ, PT ;  /* 0x000000ffed00720c */ /* 0x000fe40003fa6270 */
[----:B------:R-:W-:Y:S01]  /*4390*/  ISETP.GT.U32.AND P4, PT, R0, R94, PT ;  /* 0x0000005e0000720c */ /* 0x000fe20003f84070 */
[--C-:B------:R-:W-:Y:S01]  /*43a0*/  @!P0 IMAD.IADD R103, R103, 0x1, -R0.reuse ;  /* 0x0000000167678824 */ /* 0x100fe200078e0a00 */
[----:B------:R-:W-:Y:S01]  /*43b0*/  @!P2 IADD3 R104, -R104, RZ, RZ ;  /* 0x000000ff6868a210 */ /* 0x000fe20007ffe1ff */
[----:B------:R-:W-:Y:S01]  /*43c0*/  @!P1 IMAD.IADD R102, R102, 0x1, -R0 ;  /* 0x0000000166669824 */ /* 0x000fe200078e0a00 */
[C---:B------:R-:W-:Y:S01]  /*43d0*/  ISETP.GT.U32.AND P2, PT, R0.reuse, R97, PT ;  /* 0x000000610000720c */ /* 0x040fe20003f44070 */
[----:B------:R-:W-:Y:S01]  /*43e0*/  @!P3 IMAD.MOV R105, RZ, RZ, -R105 ;  /* 0x000000ffff69b224 */ /* 0x000fe200078e0a69 */
[----:B------:R-:W-:-:S02]  /*43f0*/  ISETP.GT.U32.AND P0, PT, R0, R96, PT ;  /* 0x000000600000720c */ /* 0x000fc40003f04070 */
[C---:B------:R-:W-:Y:S02]  /*4400*/  ISETP.GT.U32.AND P1, PT, R0.reuse, R95, PT ;  /* 0x0000005f0000720c */ /* 0x040fe40003f24070 */
[----:B------:R-:W-:Y:S01]  /*4410*/  ISETP.GT.U32.AND P3, PT, R0, R99, PT ;  /* 0x000000630000720c */ /* 0x000fe20003f64070 */
[----:B------:R-:W-:Y:S01]  /*4420*/  @!P6 IMAD.IADD R100, R100, 0x1, -R0 ;  /* 0x000000016464e824 */ /* 0x000fe200078e0a00 */
[C---:B------:R-:W-:Y:S01]  /*4430*/  ISETP.GT.U32.AND P6, PT, R0.reuse, R93, PT ;  /* 0x0000005d0000720c */ /* 0x040fe20003fc4070 */
[----:B------:R-:W-:Y:S01]  /*4440*/  @!P5 IMAD.MOV R106, RZ, RZ, -R106 ;  /* 0x000000ffff6ad224 */ /* 0x000fe200078e0a6a */
[----:B------:R-:W-:Y:S01]  /*4450*/  ISETP.GT.U32.AND P5, PT, R0, R98, PT ;  /* 0x000000620000720c */ /* 0x000fe20003fa4070 */
[--C-:B------:R-:W-:Y:S01]  /*4460*/  @!P4 IMAD.IADD R94, R94, 0x1, -R0.reuse ;  /* 0x000000015e5ec824 */ /* 0x100fe200078e0a00 */
[----:B------:R-:W-:Y:S01]  /*4470*/  ISETP.GE.AND P4, PT, R231, RZ, PT ;  /* 0x000000ffe700720c */ /* 0x000fe20003f86270 */
[--C-:B------:R-:W-:Y:S01]  /*4480*/  @!P2 IMAD.IADD R97, R97, 0x1, -R0.reuse ;  /* 0x000000016161a824 */ /* 0x100fe200078e0a00 */
[----:B------:R-:W-:Y:S01]  /*4490*/  ISETP.GE.AND P2, PT, R234, RZ, PT ;  /* 0x000000ffea00720c */ /* 0x000fe20003f46270 */
[----:B------:R-:W-:Y:S01]  /*44a0*/  @!P0 IMAD.IADD R96, R96, 0x1, -R0 ;  /* 0x0000000160608824 */ /* 0x000fe200078e0a00 */
[----:B------:R-:W-:-:S02]  /*44b0*/  ISETP.GE.AND P0, PT, R233, RZ, PT ;  /* 0x000000ffe900720c */ /* 0x000fc40003f06270 */
[----:B------:R-:W-:Y:S01]  /*44c0*/  @!P1 IADD3 R95, R95, -R0, RZ ;  /* 0x800000005f5f9210 */ /* 0x000fe20007ffe0ff */
[--C-:B------:R-:W-:Y:S01]  /*44d0*/  @!P3 IMAD.IADD R99, R99, 0x1, -R0.reuse ;  /* 0x000000016363b824 */ /* 0x100fe200078e0a00 */
[----:B------:R-:W-:Y:S02]  /*44e0*/  ISETP.GE.AND P1, PT, R232, RZ, PT ;  /* 0x000000ffe800720c */ /* 0x000fe40003f26270 */
[----:B------:R-:W-:Y:S01]  /*44f0*/  ISETP.GT.U32.AND P3, PT, R0, R92, PT ;  /* 0x0000005c0000720c */ /* 0x000fe20003f64070 */
[----:B------:R-:W-:Y:S01]  /*4500*/  @!P6 IMAD.IADD R93, R93, 0x1, -R0 ;  /* 0x000000015d5de824 */ /* 0x000fe200078e0a00 */
[----:B------:R-:W-:Y:S01]  /*4510*/  @!P5 IADD3 R98, R98, -R0, RZ ;  /* 0x800000006262d210 */ /* 0x000fe20007ffe0ff */
[----:B------:R-:W-:Y:S01]  /*4520*/  @!P4 IMAD.MOV R99, RZ, RZ, -R99 ;  /* 0x000000ffff63c224 */ /* 0x000fe200078e0a63 */
[----:B------:R-:W-:Y:S02]  /*4530*/  ISETP.GE.AND P5, PT, R235, RZ, PT ;  /* 0x000000ffeb00720c */ /* 0x000fe40003fa6270 */
[----:B------:R-:W-:-:S02]  /*4540*/  ISETP.GE.AND P6, PT, R230, RZ, PT ;  /* 0x000000ffe600720c */ /* 0x000fc40003fc6270 */
[C---:B------:R-:W-:Y:S01]  /*4550*/  ISETP.GT.U32.AND P4, PT, R0.reuse, R93, PT ;  /* 0x0000005d0000720c */ /* 0x040fe20003f84070 */
[----:B------:R-:W-:Y:S01]  /*4560*/  @!P2 IMAD.MOV R102, RZ, RZ, -R102 ;  /* 0x000000ffff66a224 */ /* 0x000fe200078e0a66 */
[----:B------:R-:W-:Y:S01]  /*4570*/  @!P0 IADD3 R101, -R101, RZ, RZ ;  /* 0x000000ff65658210 */ /* 0x000fe20007ffe1ff */
[----:B------:R-:W-:Y:S01]  /*4580*/  @!P1 IMAD.MOV R100, RZ, RZ, -R100 ;  /* 0x000000ffff649224 */ /* 0x000fe200078e0a64 */
[----:B------:R-:W-:Y:S02]  /*4590*/  ISETP.GT.U32.AND P2, PT, R0, R96, PT ;  /* 0x000000600000720c */ /* 0x000fe40003f44070 */
[----:B------:R-:W-:Y:S02]  /*45a0*/  @!P3 IADD3 R92, R92, -R0, RZ ;  /* 0x800000005c5cb210 */ /* 0x000fe40007ffe0ff */
[C---:B------:R-:W-:Y:S02]  /*45b0*/  ISETP.GT.U32.AND P0, PT, R0.reuse, R95, PT ;  /* 0x0000005f0000720c */ /* 0x040fe40003f04070 */
[----:B------:R-:W-:-:S02]  /*45c0*/  ISETP.GT.U32.AND P1, PT, R0, R94, PT ;  /* 0x0000005e0000720c */ /* 0x000fc40003f24070 */
[----:B------:R-:W-:Y:S01]  /*45d0*/  ISETP.GT.U32.AND P3, PT, R0, R97, PT ;  /* 0x000000610000720c */ /* 0x000fe20003f64070 */
[----:B------:R-:W-:Y:S01]  /*45e0*/  @!P5 IMAD.MOV R103, RZ, RZ, -R103 ;  /* 0x000000ffff67d224 */ /* 0x000fe200078e0a67 */
[----:B------:R-:W-:Y:S01]  /*45f0*/  @!P6 IADD3 R98, -R98, RZ, RZ ;  /* 0x000000ff6262e210 */ /* 0x000fe20007ffe1ff */
[--C-:B------:R-:W-:Y:S01]  /*4600*/  @!P4 IMAD.IADD R93, R93, 0x1, -R0.reuse ;  /* 0x000000015d5dc824 */ /* 0x100fe200078e0a00 */
[C---:B------:R-:W-:Y:S02]  /*4610*/  ISETP.GT.U32.AND P5, PT, R0.reuse, R92, PT ;  /* 0x0000005c0000720c */ /* 0x040fe40003fa4070 */
[C---:B------:R-:W-:Y:S02]  /*4620*/  ISETP.GT.U32.AND P6, PT, R0.reuse, R91, PT ;  /* 0x0000005b0000720c */ /* 0x040fe40003fc4070 */
[----:B------:R-:W-:Y:S01]  /*4630*/  ISETP.GT.U32.AND P4, PT, R0, R87, PT ;  /* 0x000000570000720c */ /* 0x000fe20003f84070 */
[--C-:B------:R-:W-:Y:S01]  /*4640*/  @!P2 IMAD.IADD R96, R96, 0x1, -R0.reuse ;  /* 0x000000016060a824 */ /* 0x100fe200078e0a00 */
[----:B------:R-:W-:Y:S01]  /*4650*/  @!P0 IADD3 R95, R95, -R0, RZ ;  /* 0x800000005f5f8210 */ /* 0x000fe20007ffe0ff */
[--C-:B------:R-:W-:Y:S01]  /*4660*/  @!P1 IMAD.IADD R94, R94, 0x1, -R0.reuse ;  /* 0x000000015e5e9824 */ /* 0x100fe200078e0a00 */
[C---:B------:R-:W-:Y:S01]  /*4670*/  ISETP.GT.U32.AND P2, PT, R0.reuse, R90, PT ;  /* 0x0000005a0000720c */ /* 0x040fe20003f44070 */
[----:B------:R-:W-:Y:S01]  /*4680*/  @!P3 IMAD.IADD R97, R97, 0x1, -R0 ;  /* 0x000000016161b824 */ /* 0x000fe200078e0a00 */
[----:B------:R-:W-:-:S02]  /*4690*/  ISETP.GT.U32.AND P0, PT, R0, R89, PT ;  /* 0x000000590000720c */ /* 0x000fc40003f04070 */
[----:B------:R-:W-:Y:S02]  /*46a0*/  ISETP.GT.U32.AND P1, PT, R0, R88, PT ;  /* 0x000000580000720c */ /* 0x000fe40003f24070 */
[----:B------:R-:W-:Y:S01]  /*46b0*/  ISETP.GE.AND P3, PT, R229, RZ, PT ;  /* 0x000000ffe500720c */ /* 0x000fe20003f66270 */
[--C-:B------:R-:W-:Y:S01]  /*46c0*/  @!P6 IMAD.IADD R91, R91, 0x1, -R0.reuse ;  /* 0x000000015b5be824 */ /* 0x100fe200078e0a00 */
[----:B------:R-:W-:Y:S01]  /*46d0*/  @!P5 IADD3 R92, R92, -R0, RZ ;  /* 0x800000005c5cd210 */ /* 0x000fe20007ffe0ff */
[--C-:B------:R-:W-:Y:S01]  /*46e0*/  @!P4 IMAD.IADD R87, R87, 0x1, -R0.reuse ;  /* 0x000000015757c824 */ /* 0x100fe200078e0a00 */
[----:B------:R-:W-:Y:S02]  /*46f0*/  ISETP.GE.AND P5, PT, R228, RZ, PT ;  /* 0x000000ffe400720c */ /* 0x000fe40003fa6270 */
[----:B------:R-:W-:Y:S01]  /*4700*/  ISETP.GE.AND P4, PT, R224, RZ, PT ;  /* 0x000000ffe000720c */ /* 0x000fe20003f86270 */
[----:B------:R-:W-:Y:S01]  /*4710*/  @!P2 IMAD.IADD R90, R90, 0x1, -R0 ;  /* 0x000000015a5aa824 */ /* 0x000fe200078e0a00 */
[----:B------:R-:W-:-:S02]  /*4720*/  ISETP.GE.AND P2, PT, R227, RZ, PT ;  /* 0x000000ffe300720c */ /* 0x000fc40003f46270 */
[----:B------:R-:W-:Y:S01]  /*4730*/  @!P0 IADD3 R89, R89, -R0, RZ ;  /* 0x8000000059598210 */ /* 0x000fe20007ffe0ff */
[----:B------:R-:W-:Y:S01]  /*4740*/  @!P1 IMAD.IADD R88, R88, 0x1, -R0 ;  /* 0x0000000158589824 */ /* 0x000fe200078e0a00 */
[----:B------:R-:W-:Y:S01]  /*4750*/  ISETP.GE.AND P0, PT, R226, RZ, PT ;  /* 0x000000ffe200720c */ /* 0x000fe20003f06270 */
[----:B------:R-:W-:Y:S01]  /*4760*/  @!P3 IMAD.MOV R97, RZ, RZ, -R97 ;  /* 0x000000ffff61b224 */ /* 0x000fe200078e0a61 */
[----:B------:R-:W-:Y:S02]  /*4770*/  ISETP.GE.AND P1, PT, R225, RZ, PT ;  /* 0x000000ffe100720c */ /* 0x000fe40003f26270 */
[C---:B------:R-:W-:Y:S02]  /*4780*/  ISETP.GT.U32.AND P3, PT, R0.reuse, R91, PT ;  /* 0x0000005b0000720c */ /* 0x040fe40003f64070 */
[----:B------:R-:W-:Y:S01]  /*4790*/  ISETP.GT.U32.AND P6, PT, R0, R86, PT ;  /* 0x000000560000720c */ /* 0x000fe20003fc4070 */
[----:B------:R-:W-:Y:S01]  /*47a0*/  @!P4 IMAD.MOV R92, RZ, RZ, -R92 ;  /* 0x000000ffff5cc224 */ /* 0x000fe200078e0a5c */
[----:B------:R-:W-:-:S02]  /*47b0*/  @!P5 IADD3 R96, -R96, RZ, RZ ;  /* 0x000000ff6060d210 */ /* 0x000fc40007ffe1ff */
[C---:B------:R-:W-:Y:S02]  /*47c0*/  ISETP.GT.U32.AND P5, PT, R0.reuse, R90, PT ;  /* 0x0000005a0000720c */ /* 0x040fe40003fa4070 */
[C---:B------:R-:W-:Y:S01]  /*47d0*/  ISETP.GT.U32.AND P4, PT, R0.reuse, R85, PT ;  /* 0x000000550000720c */ /* 0x040fe20003f84070 */
[----:B------:R-:W-:Y:S01]  /*47e0*/  @!P2 IMAD.MOV R95, RZ, RZ, -R95 ;  /* 0x000000ffff5fa224 */ /* 0x000fe200078e0a5f */
[C---:B------:R-:W-:Y:S01]  /*47f0*/  ISETP.GT.U32.AND P2, PT, R0.reuse, R89, PT ;  /* 0x000000590000720c */ /* 0x040fe20003f44070 */
[----:B------:R-:W-:Y:S01]  /*4800*/  @!P0 IMAD.MOV R94, RZ, RZ, -R94 ;  /* 0x000000ffff5e8224 */ /* 0x000fe200078e0a5e */
[----:B------:R-:W-:Y:S01]  /*4810*/  @!P1 IADD3 R93, -R93, RZ, RZ ;  /* 0x000000ff5d5d9210 */ /* 0x000fe20007ffe1ff */
[----:B------:R-:W-:Y:S01]  /*4820*/  @!P3 IMAD.IADD R91, R91, 0x1, -R0 ;  /* 0x000000015b5bb824 */ /* 0x000fe200078e0a00 */
[C---:B------:R-:W-:Y:S02]  /*4830*/  ISETP.GT.U32.AND P0, PT, R0.reuse, R88, PT ;  /* 0x000000580000720c */ /* 0x040fe40003f04070 */
[----:B------:R-:W-:-:S02]  /*4840*/  ISETP.GT.U32.AND P1, PT, R0, R87, PT ;  /* 0x000000570000720c */ /* 0x000fc40003f24070 */
[----:B------:R-:W-:Y:S01]  /*4850*/  ISETP.GT.U32.AND P3, PT, R0, R84, PT ;  /* 0x000000540000720c */ /* 0x000fe20003f64070 */
[--C-:B------:R-:W-:Y:S01]  /*4860*/  @!P6 IMAD.IADD R86, R86, 0x1, -R0.reuse ;  /* 0x000000015656e824 */ /* 0x100fe200078e0a00 */
[----:B------:R-:W-:Y:S01]  /*4870*/  @!P5 IADD3 R90, R90, -R0, RZ ;  /* 0x800000005a5ad210 */ /* 0x000fe20007ffe0ff */
[--C-:B------:R-:W-:Y:S01]  /*4880*/  @!P4 IMAD.IADD R85, R85, 0x1, -R0.reuse ;  /* 0x000000015555c824 */ /* 0x100fe200078e0a00 */
[C---:B------:R-:W-:Y:S02]  /*4890*/  ISETP.GT.U32.AND P5, PT, R0.reuse, R83, PT ;  /* 0x000000530000720c */ /* 0x040fe40003fa4070 */
[----:B------:R-:W-:Y:S02]  /*48a0*/  ISETP.GT.U32.AND P6, PT, R0, R86, PT ;  /* 0x000000560000720c */ /* 0x000fe40003fc4070 */
[----:B------:R-:W-:Y:S01]  /*48b0*/  ISETP.GE.AND P4, PT, R222, RZ, PT ;  /* 0x000000ffde00720c */ /* 0x000fe20003f86270 */
[--C-:B------:R-:W-:Y:S01]  /*48c0*/  @!P2 IMAD.IADD R89, R89, 0x1, -R0.reuse ;  /* 0x000000015959a824 */ /* 0x100fe200078e0a00 */
[----:B------:R-:W-:Y:S01]  /*48d0*/  ISETP.GT.U32.AND P2, PT, R0, R82, PT ;  /* 0x000000520000720c */ /* 0x000fe20003f44070 */
[----:B------:R-:W-:Y:S01]  /*48e0*/  @!P0 IMAD.IADD R88, R88, 0x1, -R0 ;  /* 0x0000000158588824 */ /* 0x000fe200078e0a00 */
[----:B------:R-:W-:-:S02]  /*48f0*/  @!P1 IADD3 R87, R87, -R0, RZ ;  /* 0x8000000057579210 */ /* 0x000fc40007ffe0ff */
[C---:B------:R-:W-:Y:S02]  /*4900*/  ISETP.GT.U32.AND P0, PT, R0.reuse, R81, PT ;  /* 0x000000510000720c */ /* 0x040fe40003f04070 */
[----:B------:R-:W-:Y:S02]  /*4910*/  ISETP.GT.U32.AND P1, PT, R0, R80, PT ;  /* 0x000000500000720c */ /* 0x000fe40003f24070 */
[----:B------:R-:W-:Y:S02]  /*4920*/  @!P3 IADD3 R84, R84, -R0, RZ ;  /* 0x800000005454b210 */ /* 0x000fe40007ffe0ff */
[----:B------:R-:W-:Y:S01]  /*4930*/  ISETP.GE.AND P3, PT, R221, RZ, PT ;  /* 0x000000ffdd00720c */ /* 0x000fe20003f66270 */
[--C-:B------:R-:W-:Y:S01]  /*4940*/  @!P6 IMAD.IADD R86, R86, 0x1, -R0.reuse ;  /* 0x000000015656e824 */ /* 0x100fe200078e0a00 */
[----:B------:R-:W-:Y:S01]  /*4950*/  ISETP.GE.AND P6, PT, R223, RZ, PT ;  /* 0x000000ffdf00720c */ /* 0x000fe20003fc6270 */
[----:B------:R-:W-:Y:S01]  /*4960*/  @!P5 IMAD.IADD R83, R83, 0x1, -R0 ;  /* 0x000000015353d824 */ /* 0x000fe200078e0a00 */
[----:B------:R-:W-:-:S02]  /*4970*/  @!P4 IADD3 R90, -R90, RZ, RZ ;  /* 0x000000ff5a5ac210 */ /* 0x000fc40007ffe1ff */
[----:B------:R-:W-:Y:S01]  /*4980*/  ISETP.GT.U32.AND P4, PT, R0, R84, PT ;  /* 0x000000540000720c */ /* 0x000fe20003f84070 */
[--C-:B------:R-:W-:Y:S01]  /*4990*/  @!P2 IMAD.IADD R82, R82, 0x1, -R0.reuse ;  /* 0x000000015252a824 */ /* 0x100fe200078e0a00 */
[----:B------:R-:W-:Y:S01]  /*49a0*/  @!P0 IADD3 R81, R81, -R0, RZ ;  /* 0x8000000051518210 */ /* 0x000fe20007ffe0ff */
[----:B------:R-:W-:Y:S01]  /*49b0*/  @!P1 IMAD.IADD R80, R80, 0x1, -R0 ;  /* 0x0000000150509824 */ /* 0x000fe200078e0a00 */
[----:B------:R-:W-:Y:S02]  /*49c0*/  ISETP.GE.AND P2, PT, R219, RZ, PT ;  /* 0x000000ffdb00720c */ /* 0x000fe40003f46270 */
[----:B------:R-:W-:Y:S01]  /*49d0*/  ISETP.GE.AND P0, PT, R140, RZ, PT ;  /* 0x000000ff8c00720c */ /* 0x000fe20003f06270 */
[----:B------:R-:W-:Y:S01]  /*49e0*/  @!P3 IMAD.MOV R89, RZ, RZ, -R89 ;  /* 0x000000ffff59b224 */ /* 0x000fe200078e0a59 */
[C---:B------:R-:W-:Y:S02]  /*49f0*/  ISETP.GT.U32.AND P1, PT, R0.reuse, R85, PT ;  /* 0x000000550000720c */ /* 0x040fe40003f24070 */
[----:B------:R-:W-:Y:S01]  /*4a00*/  ISETP.GT.U32.AND P3, PT, R0, R83, PT ;  /* 0x000000530000720c */ /* 0x000fe20003f64070 */
[----:B------:R-:W-:Y:S01]  /*4a10*/  @!P6 IMAD.MOV R91, RZ, RZ, -R91 ;  /* 0x000000ffff5be224 */ /* 0x000fe200078e0a5b */
[----:B------:R-:W-:-:S02]  /*4a20*/  ISETP.GE.AND P5, PT, R220, RZ, PT ;  /* 0x000000ffdc00720c */ /* 0x000fc40003fa6270 */
[----:B------:R-:W-:Y:S02]  /*4a30*/  ISETP.GT.U32.AND P6, PT, R0, R82, PT ;  /* 0x000000520000720c */ /* 0x000fe40003fc4070 */
[----:B------:R-:W-:Y:S02]  /*4a40*/  @!P4 IADD3 R84, R84, -R0, RZ ;  /* 0x800000005454c210 */ /* 0x000fe40007ffe0ff */
[C---:B------:R-:W-:Y:S01]  /*4a50*/  ISETP.GT.U32.AND P4, PT, R0.reuse, R77, PT ;  /* 0x0000004d0000720c */ /* 0x040fe20003f84070 */
[----:B------:R-:W-:Y:S01]  /*4a60*/  @!P0 IMAD.MOV R86, RZ, RZ, -R86 ;  /* 0x000000ffff568224 */ /* 0x000fe200078e0a56 */
[----:B------:R-:W-:Y:S01]  /*4a70*/  @!P2 IADD3 R87, -R87, RZ, RZ ;  /* 0x000000ff5757a210 */ /* 0x000fe20007ffe1ff */
[--C-:B------:R-:W-:Y:S01]  /*4a80*/  @!P1 IMAD.IADD R85, R85, 0x1, -R0.reuse ;  /* 0x0000000155559824 */ /* 0x100fe200078e0a00 */
[C---:B------:R-:W-:Y:S01]  /*4a90*/  ISETP.GT.U32.AND P2, PT, R0.reuse, R81, PT ;  /* 0x000000510000720c */ /* 0x040fe20003f44070 */
[----:B------:R-:W-:Y:S01]  /*4aa0*/  @!P3 IMAD.IADD R83, R83, 0x1, -R0 ;  /* 0x000000015353b824 */ /* 0x000fe200078e0a00 */
[----:B------:R-:W-:-:S02]  /*4ab0*/  ISETP.GT.U32.AND P0, PT, R0, R79, PT ;  /* 0x0000004f0000720c */ /* 0x000fc40003f04070 */
[C---:B------:R-:W-:Y:S02]  /*4ac0*/  ISETP.GT.U32.AND P1, PT, R0.reuse, R78, PT ;  /* 0x0000004e0000720c */ /* 0x040fe40003f24070 */
[C---:B------:R-:W-:Y:S01]  /*4ad0*/  ISETP.GT.U32.AND P3, PT, R0.reuse, R76, PT ;  /* 0x0000004c0000720c */ /* 0x040fe20003f64070 */
[----:B------:R-:W-:Y:S01]  /*4ae0*/  @!P5 IMAD.MOV R88, RZ, RZ, -R88 ;  /* 0x000000ffff58d224 */ /* 0x000fe200078e0a58 */
[----:B------:R-:W-:Y:S01]  /*4af0*/  ISETP.GT.U32.AND P5, PT, R0, R80, PT ;  /* 0x000000500000720c */ /* 0x000fe20003fa4070 */
[--C-:B------:R-:W-:Y:S01]  /*4b00*/  @!P6 IMAD.IADD R82, R82, 0x1, -R0.reuse ;  /* 0x000000015252e824 */ /* 0x100fe200078e0a00 */
[C---:B------:R-:W-:Y:S01]  /*4b10*/  ISETP.GT.U32.AND P6, PT, R0.reuse, R75, PT ;  /* 0x0000004b0000720c */ /* 0x040fe20003fc4070 */
[--C-:B------:R-:W-:Y:S01]  /*4b20*/  @!P4 IMAD.IADD R77, R77, 0x1, -R0.reuse ;  /* 0x000000014d4dc824 */ /* 0x100fe200078e0a00 */
[----:B------:R-:W-:Y:S02]  /*4b30*/  ISETP.GE.AND P4, PT, R215, RZ, PT ;  /* 0x000000ffd700720c */ /* 0x000fe40003f86270 */
[----:B------:R-:W-:Y:S01]  /*4b40*/  @!P2 IADD3 R81, R81, -R0, RZ ;  /* 0x800000005151a210 */ /* 0x000fe20007ffe0ff */
[----:B------:R-:W-:Y:S01]  /*4b50*/  @!P0 IMAD.IADD R79, R79, 0x1, -R0 ;  /* 0x000000014f4f8824 */ /* 0x000fe200078e0a00 */
[----:B------:R-:W-:-:S02]  /*4b60*/  ISETP.GT.U32.AND P2, PT, R0, R74, PT ;  /* 0x0000004a0000720c */ /* 0x000fc40003f44070 */
[-C--:B------:R-:W-:Y:S01]  /*4b70*/  @!P1 IADD3 R78, R78, -R0.reuse, RZ ;  /* 0x800000004e4e9210 */ /* 0x080fe20007ffe0ff */
[--C-:B------:R-:W-:Y:S01]  /*4b80*/  @!P3 IMAD.IADD R76, R76, 0x1, -R0.reuse ;  /* 0x000000014c4cb824 */ /* 0x100fe200078e0a00 */
[----:B------:R-:W-:Y:S02]  /*4b90*/  ISETP.GE.AND P0, PT, R217, RZ, PT ;  /* 0x000000ffd900720c */ /* 0x000fe40003f06270 */
[----:B------:R-:W-:Y:S02]  /*4ba0*/  ISETP.GE.AND P1, PT, R216, RZ, PT ;  /* 0x000000ffd800720c */ /* 0x000fe40003f26270 */
[----:B------:R-:W-:Y:S01]  /*4bb0*/  ISETP.GE.AND P3, PT, R214, RZ, PT ;  /* 0x000000ffd600720c */ /* 0x000fe20003f66270 */
[----:B------:R-:W-:Y:S01]  /*4bc0*/  @!P5 IMAD.IADD R80, R80, 0x1, -R0 ;  /* 0x000000015050d824 */ /* 0x000fe200078e0a00 */
[----:B------:R-:W-:Y:S01]  /*4bd0*/  @!P6 IADD3 R75, R75, -R0, RZ ;  /* 0x800000004b4be210 */ /* 0x000fe20007ffe0ff */
[----:B------:R-:W-:Y:S01]  /*4be0*/  @!P4 IMAD.MOV R82, RZ, RZ, -R82 ;  /* 0x000000ffff52c224 */ /* 0x000fe200078e0a52 */
[----:B------:R-:W-:-:S02]  /*4bf0*/  ISETP.GE.AND P5, PT, R218, RZ, PT ;  /* 0x000000ffda00720c */ /* 0x000fc40003fa6270 */
[----:B------:R-:W-:Y:S02]  /*4c00*/  ISETP.GE.AND P6, PT, R213, RZ, PT ;  /* 0x000000ffd500720c */ /* 0x000fe40003fc6270 */
[----:B------:R-:W-:Y:S01]  /*4c10*/  ISETP.GT.U32.AND P4, PT, R0, R76, PT ;  /* 0x0000004c0000720c */ /* 0x000fe20003f84070 */
[----:B------:R-:W-:Y:S01]  /*4c20*/  @!P2 IMAD.IADD R74, R74, 0x1, -R0 ;  /* 0x000000014a4aa824 */ /* 0x000fe200078e0a00 */
[----:B------:R-:W-:Y:S01]  /*4c30*/  @!P0 IADD3 R84, -R84, RZ, RZ ;  /* 0x000000ff54548210 */ /* 0x000fe20007ffe1ff */
[----:B------:R-:W-:Y:S01]  /*4c40*/  @!P1 IMAD.MOV R83, RZ, RZ, -R83 ;  /* 0x000000ffff539224 */ /* 0x000fe200078e0a53 */
[C---:B------:R-:W-:Y:S02]  /*4c50*/  ISETP.GT.U32.AND P2, PT, R0.reuse, R79, PT ;  /* 0x0000004f0000720c */ /* 0x040fe40003f44070 */
[C---:B------:R-:W-:Y:S02]  /*4c60*/  ISETP.GT.U32.AND P0, PT, R0.reuse, R78, PT ;  /* 0x0000004e0000720c */ /* 0x040fe40003f04070 */
[----:B------:R-:W-:-:S02]  /*4c70*/  ISETP.GT.U32.AND P1, PT, R0, R77, PT ;  /* 0x0000004d0000720c */ /* 0x000fc40003f24070 */
[----:B------:R-:W-:Y:S02]  /*4c80*/  @!P3 IADD3 R81, -R81, RZ, RZ ;  /* 0x000000ff5151b210 */ /* 0x000fe40007ffe1ff */
[C---:B------:R-:W-:Y:S01]  /*4c90*/  ISETP.GT.U32.AND P3, PT, R0.reuse, R75, PT ;  /* 0x0000004b0000720c */ /* 0x040fe20003f64070 */
[----:B------:R-:W-:Y:S01]  /*4ca0*/  @!P5 IMAD.MOV R85, RZ, RZ, -R85 ;  /* 0x000000ffff55d224 */ /* 0x000fe200078e0a55 */
[C---:B------:R-:W-:Y:S01]  /*4cb0*/  ISETP.GT.U32.AND P5, PT, R0.reuse, R74, PT ;  /* 0x0000004a0000720c */ /* 0x040fe20003fa4070 */
[----:B------:R-:W-:Y:S01]  /*4cc0*/  @!P6 IMAD.MOV R80, RZ, RZ, -R80 ;  /* 0x000000ffff50e224 */ /* 0x000fe200078e0a50 */
[----:B------:R-:W-:Y:S01]  /*4cd0*/  ISETP.GT.U32.AND P6, PT, R0, R73, PT ;  /* 0x000000490000720c */ /* 0x000fe20003fc4070 */
[--C-:B------:R-:W-:Y:S01]  /*4ce0*/  @!P4 IMAD.IADD R76, R76, 0x1, -R0.reuse ;  /* 0x000000014c4cc824 */ /* 0x100fe200078e0a00 */
[----:B------:R-:W-:Y:S01]  /*4cf0*/  ISETP.GT.U32.AND P4, PT, R0, R70, PT ;  /* 0x000000460000720c */ /* 0x000fe20003f84070 */
[--C-:B------:R-:W-:Y:S01]  /*4d00*/  @!P2 IMAD.IADD R79, R79, 0x1, -R0.reuse ;  /* 0x000000014f4fa824 */ /* 0x100fe200078e0a00 */
[----:B------:R-:W-:Y:S01]  /*4d10*/  @!P0 IADD3 R78, R78, -R0, RZ ;  /* 0x800000004e4e8210 */ /* 0x000fe20007ffe0ff */
[----:B------:R-:W-:Y:S01]  /*4d20*/  @!P1 IMAD.IADD R77, R77, 0x1, -R0 ;  /* 0x000000014d4d9824 */ /* 0x000fe200078e0a00 */
[----:B------:R-:W-:-:S02]  /*4d30*/  ISETP.GE.AND P2, PT, R212, RZ, PT ;  /* 0x000000ffd400720c */ /* 0x000fc40003f46270 */
[C---:B------:R-:W-:Y:S02]  /*4d40*/  ISETP.GT.U32.AND P0, PT, R0.reuse, R72, PT ;  /* 0x000000480000720c */ /* 0x040fe40003f04070 */
[C---:B------:R-:W-:Y:S02]  /*4d50*/  ISETP.GT.U32.AND P1, PT, R0.reuse, R71, PT ;  /* 0x000000470000720c */ /* 0x040fe40003f24070 */
[----:B------:R-:W-:Y:S02]  /*4d60*/  @!P3 IADD3 R75, R75, -R0, RZ ;  /* 0x800000004b4bb210 */ /* 0x000fe40007ffe0ff */
[----:B------:R-:W-:Y:S01]  /*4d70*/  ISETP.GT.U32.AND P3, PT, R0, R69, PT ;  /* 0x000000450000720c */ /* 0x000fe20003f64070 */
[--C-:B------:R-:W-:Y:S01]  /*4d80*/  @!P5 IMAD.IADD R74, R74, 0x1, -R0.reuse ;  /* 0x000000014a4ad824 */ /* 0x100fe200078e0a00 */
[----:B------:R-:W-:Y:S01]  /*4d90*/  ISETP.GE.AND P5, PT, R211, RZ, PT ;  /* 0x000000ffd300720c */ /* 0x000fe20003fa6270 */
[--C-:B------:R-:W-:Y:S02]  /*4da0*/  @!P6 IMAD.IADD R73, R73, 0x1, -R0.reuse ;  /* 0x000000014949e824 */ /* 0x100fe400078e0a00 */
[----:B------:R-:W-:Y:S01]  /*4db0*/  @!P4 IMAD.IADD R70, R70, 0x1, -R0 ;  /* 0x000000014646c824 */ /* 0x000fe200078e0a00 */
[----:B------:R-:W-:-:S02]  /*4dc0*/  ISETP.GE.AND P4, PT, R208, RZ, PT ;  /* 0x000000ffd000720c */ /* 0x000fc40003f86270 */
[-C--:B------:R-:W-:Y:S01]  /*4dd0*/  @!P0 IADD3 R72, R72, -R0.reuse, RZ ;  /* 0x8000000048488210 */ /* 0x080fe20007ffe0ff */
[----:B------:R-:W-:Y:S01]  /*4de0*/  @!P1 IMAD.IADD R71, R71, 0x1, -R0 ;  /* 0x0000000147479824 */ /* 0x000fe200078e0a00 */
[----:B------:R-:W-:Y:S02]  /*4df0*/  @!P2 IADD3 R79, -R79, RZ, RZ ;  /* 0x000000ff4f4fa210 */ /* 0x000fe40007ffe1ff */
[----:B------:R-:W-:Y:S02]  /*4e00*/  ISETP.GE.AND P0, PT, R210, RZ, PT ;  /* 0x000000ffd200720c */ /* 0x000fe40003f06270 */
[----:B------:R-:W-:Y:S02]  /*4e10*/  ISETP.GE.AND P1, PT, R209, RZ, PT ;  /* 0x000000ffd100720c */ /* 0x000fe40003f26270 */
[----:B------:R-:W-:Y:S02]  /*4e20*/  @!P3 IADD3 R69, R69, -R0, RZ ;  /* 0x800000004545b210 */ /* 0x000fe40007ffe0ff */
[----:B------:R-:W-:-:S02]  /*4e30*/  ISETP.GT.U32.AND P2, PT, R0, R73, PT ;  /* 0x000000490000720c */ /* 0x000fc40003f44070 */
[----:B------:R-:W-:Y:S02]  /*4e40*/  ISETP.GE.AND P3, PT, R207, RZ, PT ;  /* 0x000000ffcf00720c */ /* 0x000fe40003f66270 */
[C---:B------:R-:W-:Y:S01]  /*4e50*/  ISETP.GT.U32.AND P6, PT, R0.reuse, R68, PT ;  /* 0x000000440000720c */ /* 0x040fe20003fc4070 */
[----:B------:R-:W-:Y:S01]  /*4e60*/  @!P5 IMAD.MOV R78, RZ, RZ, -R78 ;  /* 0x000000ffff4ed224 */ /* 0x000fe200078e0a4e */
[C---:B------:R-:W-:Y:S01]  /*4e70*/  ISETP.GT.U32.AND P5, PT, R0.reuse, R72, PT ;  /* 0x000000480000720c */ /* 0x040fe20003fa4070 */
[----:B------:R-:W-:Y:S01]  /*4e80*/  @!P4 IMAD.MOV R75, RZ, RZ, -R75 ;  /* 0x000000ffff4bc224 */ /* 0x000fe200078e0a4b */
[----:B------:R-:W-:Y:S01]  /*4e90*/  ISETP.GT.U32.AND P4, PT, R0, R69, PT ;  /* 0x000000450000720c */ /* 0x000fe20003f84070 */
[----:B------:R-:W-:Y:S01]  /*4ea0*/  @!P0 IMAD.MOV R77, RZ, RZ, -R77 ;  /* 0x000000ffff4d8224 */ /* 0x000fe200078e0a4d */
[----:B------:R-:W-:Y:S02]  /*4eb0*/  @!P1 IADD3 R76, -R76, RZ, RZ ;  /* 0x000000ff4c4c9210 */ /* 0x000fe40007ffe1ff */
[----:B------:R-:W-:-:S02]  /*4ec0*/  ISETP.GT.U32.AND P0, PT, R0, R71, PT ;  /* 0x000000470000720c */ /* 0x000fc40003f04070 */
[----:B------:R-:W-:Y:S01]  /*4ed0*/  @!P2 IADD3 R73, R73, -R0, RZ ;  /* 0x800000004949a210 */ /* 0x000fe20007ffe0ff */
[----:B------:R-:W-:Y:S01]  /*4ee0*/  @!P3 IMAD.MOV R74, RZ, RZ, -R74 ;  /* 0x000000ffff4ab224 */ /* 0x000fe200078e0a4a */
[C---:B------:R-:W-:Y:S02]  /*4ef0*/  ISETP.GT.U32.AND P1, PT, R0.reuse, R70, PT ;  /* 0x000000460000720c */ /* 0x040fe40003f24070 */
[C---:B------:R-:W-:Y:S02]  /*4f00*/  ISETP.GT.U32.AND P2, PT, R0.reuse, R66, PT ;  /* 0x000000420000720c */ /* 0x040fe40003f44070 */
[----:B------:R-:W-:Y:S01]  /*4f10*/  ISETP.GT.U32.AND P3, PT, R0, R67, PT ;  /* 0x000000430000720c */ /* 0x000fe20003f64070 */
[--C-:B------:R-:W-:Y:S02]  /*4f20*/  @!P6 IMAD.IADD R68, R68, 0x1, -R0.reuse ;  /* 0x000000014444e824 */ /* 0x100fe400078e0a00 */
[--C-:B------:R-:W-:Y:S01]  /*4f30*/  @!P5 IMAD.IADD R72, R72, 0x1, -R0.reuse ;  /* 0x000000014848d824 */ /* 0x100fe200078e0a00 */
[C---:B------:R-:W-:Y:S01]  /*4f40*/  ISETP.GT.U32.AND P5, PT, R0.reuse, R65, PT ;  /* 0x000000410000720c */ /* 0x040fe20003fa4070 */
[----:B------:R-:W-:Y:S01]  /*4f50*/  @!P4 IMAD.IADD R69, R69, 0x1, -R0 ;  /* 0x000000014545c824 */ /* 0x000fe200078e0a00 */
[----:B------:R-:W-:-:S02]  /*4f60*/  ISETP.GT.U32.AND P6, PT, R0, R68, PT ;  /* 0x000000440000720c */ /* 0x000fc40003fc4070 */
[----:B------:R-:W-:Y:S01]  /*4f70*/  ISETP.GT.U32.AND P4, PT, R0, R62, PT ;  /* 0x0000003e0000720c */ /* 0x000fe20003f84070 */
[--C-:B------:R-:W-:Y:S01]  /*4f80*/  @!P0 IMAD.IADD R71, R71, 0x1, -R0.reuse ;  /* 0x0000000147478824 */ /* 0x100fe200078e0a00 */
[----:B------:R-:W-:Y:S01]  /*4f90*/  @!P1 IADD3 R70, R70, -R0, RZ ;  /* 0x8000000046469210 */ /* 0x000fe20007ffe0ff */
[----:B------:R-:W-:Y:S01]  /*4fa0*/  @!P2 IMAD.IADD R66, R66, 0x1, -R0 ;  /* 0x000000014242a824 */ /* 0x000fe200078e0a00 */
[C---:B------:R-:W-:Y:S02]  /*4fb0*/  ISETP.GT.U32.AND P0, PT, R0.reuse, R64, PT ;  /* 0x000000400000720c */ /* 0x040fe40003f04070 */
[----:B------:R-:W-:Y:S02]  /*4fc0*/  ISETP.GT.U32.AND P1, PT, R0, R63, PT ;  /* 0x0000003f0000720c */ /* 0x000fe40003f24070 */
[----:B------:R-:W-:Y:S02]  /*4fd0*/  @!P3 IADD3 R67, R67, -R0, RZ ;  /* 0x800000004343b210 */ /* 0x000fe40007ffe0ff */
[----:B------:R-:W-:-:S02]  /*4fe0*/  ISETP.GE.AND P2, PT, R204, RZ, PT ;  /* 0x000000ffcc00720c */ /* 0x000fc40003f46270 */
[----:B------:R-:W-:Y:S01]  /*4ff0*/  ISETP.GE.AND P3, PT, R205, RZ, PT ;  /* 0x000000ffcd00720c */ /* 0x000fe20003f66270 */
[--C-:B------:R-:W-:Y:S01]  /*5000*/  @!P6 IMAD.IADD R68, R68, 0x1, -R0.reuse ;  /* 0x000000014444e824 */ /* 0x100fe200078e0a00 */
[----:B------:R-:W-:Y:S01]  /*5010*/  ISETP.GE.AND P6, PT, R206, RZ, PT ;  /* 0x000000ffce00720c */ /* 0x000fe20003fc6270 */
[--C-:B------:R-:W-:Y:S02]  /*5020*/  @!P5 IMAD.IADD R65, R65, 0x1, -R0.reuse ;  /* 0x000000014141d824 */ /* 0x100fe400078e0a00 */
[--C-:B------:R-:W-:Y:S01]  /*5030*/  @!P4 IMAD.IADD R62, R62, 0x1, -R0.reuse ;  /* 0x000000013e3ec824 */ /* 0x100fe200078e0a00 */
[----:B------:R-:W-:Y:S01]  /*5040*/  ISETP.GT.U32.AND P4, PT, R0, R67, PT ;  /* 0x000000430000720c */ /* 0x000fe20003f84070 */
[----:B------:R-:W-:Y:S01]  /*5050*/  @!P1 IMAD.IADD R63, R63, 0x1, -R0 ;  /* 0x000000013f3f9824 */ /* 0x000fe200078e0a00 */
[----:B------:R-:W-:Y:S02]  /*5060*/  @!P0 IADD3 R64, R64, -R0, RZ ;  /* 0x8000000040408210 */ /* 0x000fe40007ffe0ff */
[----:B------:R-:W-:Y:S01]  /*5070*/  ISETP.GE.AND P0, PT, R202, RZ, PT ;  /* 0x000000ffca00720c */ /* 0x000fe20003f06270 */
[----:B------:R-:W-:Y:S01]  /*5080*/  @!P2 IMAD.MOV R71, RZ, RZ, -R71 ;  /* 0x000000ffff47a224 */ /* 0x000fe200078e0a47 */
[----:B------:R-:W-:Y:S01]  /*5090*/  ISETP.GE.AND P1, PT, R138, RZ, PT ;  /* 0x000000ff8a00720c */ /* 0x000fe20003f26270 */
[----:B------:R-:W-:Y:S01]  /*50a0*/  @!P3 IMAD.MOV R72, RZ, RZ, -R72 ;  /* 0x000000ffff48b224 */ /* 0x000fe200078e0a48 */
[----:B------:R-:W-:-:S02]  /*50b0*/  ISETP.GT.U32.AND P2, PT, R0, R65, PT ;  /* 0x000000410000720c */ /* 0x000fc40003f44070 */
[C---:B------:R-:W-:Y:S02]  /*50c0*/  ISETP.GT.U32.AND P3, PT, R0.reuse, R66, PT ;  /* 0x000000420000720c */ /* 0x040fe40003f64070 */
[----:B------:R-:W-:Y:S02]  /*50d0*/  ISETP.GE.AND P5, PT, R203, RZ, PT ;  /* 0x000000ffcb00720c */ /* 0x000fe40003fa6270 */
[----:B------:R-:W-:Y:S02]  /*50e0*/  @!P6 IADD3 R73, -R73, RZ, RZ ;  /* 0x000000ff4949e210 */ /* 0x000fe40007ffe1ff */
[C---:B------:R-:W-:Y:S02]  /*50f0*/  ISETP.GT.U32.AND P6, PT, R0.reuse, R64, PT ;  /* 0x000000400000720c */ /* 0x040fe40003fc4070 */
[----:B------:R-:W-:Y:S02]  /*5100*/  @!P4 IADD3 R67, R67, -R0, RZ ;  /* 0x800000004343c210 */ /* 0x000fe40007ffe0ff */
[C---:B------:R-:W-:Y:S01]  /*5110*/  ISETP.GT.U32.AND P4, PT, R0.reuse, R60, PT ;  /* 0x0000003c0000720c */ /* 0x040fe20003f84070 */
[----:B------:R-:W-:Y:S01]  /*5120*/  @!P0 IMAD.MOV R69, RZ, RZ, -R69 ;  /* 0x000000ffff458224 */ /* 0x000fe200078e0a45 */
[C---:B------:R-:W-:Y:S01]  /*5130*/  ISETP.GT.U32.AND P0, PT, R0.reuse, R63, PT ;  /* 0x0000003f0000720c */ /* 0x040fe20003f04070 */
[----:B------:R-:W-:Y:S01]  /*5140*/  @!P1 IMAD.MOV R68, RZ, RZ, -R68 ;  /* 0x000000ffff449224 */ /* 0x000fe200078e0a44 */
[C---:B------:R-:W-:Y:S01]  /*5150*/  ISETP.GT.U32.AND P1, PT, R0.reuse, R61, PT ;  /* 0x0000003d0000720c */ /* 0x040fe20003f24070 */
[--C-:B------:R-:W-:Y:S01]  /*5160*/  @!P2 IMAD.IADD R65, R65, 0x1, -R0.reuse ;  /* 0x000000014141a824 */ /* 0x100fe200078e0a00 */
[----:B------:R-:W-:Y:S01]  /*5170*/  ISETP.GT.U32.AND P2, PT, R0, R58, PT ;  /* 0x0000003a0000720c */ /* 0x000fe20003f44070 */
[----:B------:R-:W-:Y:S01]  /*5180*/  @!P3 IMAD.IADD R66, R66, 0x1, -R0 ;  /* 0x000000014242b824 */ /* 0x000fe200078e0a00 */
[----:B------:R-:W-:-:S02]  /*5190*/  ISETP.GT.U32.AND P3, PT, R0, R59, PT ;  /* 0x0000003b0000720c */ /* 0x000fc40003f64070 */
[----:B------:R-:W-:Y:S02]  /*51a0*/  @!P5 IADD3 R70, -R70, RZ, RZ ;  /* 0x000000ff4646d210 */ /* 0x000fe40007ffe1ff */
[----:B------:R-:W-:Y:S01]  /*51b0*/  ISETP.GT.U32.AND P5, PT, R0, R62, PT ;  /* 0x0000003e0000720c */ /* 0x000fe20003fa4070 */
[--C-:B------:R-:W-:Y:S01]  /*51c0*/  @!P4 IMAD.IADD R60, R60, 0x1, -R0.reuse ;  /* 0x000000013c3cc824 */ /* 0x100fe200078e0a00 */
[-C--:B------:R-:W-:Y:S02]  /*51d0*/  @!P6 IADD3 R64, R64, -R0.reuse, RZ ;  /* 0x800000004040e210 */ /* 0x080fe40007ffe0ff */
[----:B------:R-:W-:Y:S02]  /*51e0*/  ISETP.GT.U32.AND P6, PT, R0, R57, PT ;  /* 0x000000390000720c */ /* 0x000fe40003fc4070 */
[----:B------:R-:W-:Y:S01]  /*51f0*/  ISETP.GE.AND P4, PT, R199, RZ, PT ;  /* 0x000000ffc700720c */ /* 0x000fe20003f86270 */
[--C-:B------:R-:W-:Y:S01]  /*5200*/  @!P0 IMAD.IADD R63, R63, 0x1, -R0.reuse ;  /* 0x000000013f3f8824 */ /* 0x100fe200078e0a00 */
[-C--:B------:R-:W-:Y:S01]  /*5210*/  @!P1 IADD3 R61, R61, -R0.reuse, RZ ;  /* 0x800000003d3d9210 */ /* 0x080fe20007ffe0ff */
[----:B------:R-:W-:Y:S01]  /*5220*/  @!P3 IMAD.IADD R59, R59, 0x1, -R0 ;  /* 0x000000013b3bb824 */ /* 0x000fe200078e0a00 */
[----:B------:R-:W-:-:S02]  /*5230*/  @!P2 IADD3 R58, R58, -R0, RZ ;  /* 0x800000003a3aa210 */ /* 0x000fc40007ffe0ff */
[----:B------:R-:W-:Y:S02]  /*5240*/  ISETP.GT.U32.AND P0, PT, R0, R56, PT ;  /* 0x000000380000720c */ /* 0x000fe40003f04070 */
[----:B------:R-:W-:Y:S02]  /*5250*/  ISETP.GE.AND P1, PT, R200, RZ, PT ;  /* 0x000000ffc800720c */ /* 0x000fe40003f26270 */
[----:B------:R-:W-:Y:S02]  /*5260*/  ISETP.GE.AND P2, PT, R197, RZ, PT ;  /* 0x000000ffc500720c */ /* 0x000fe40003f46270 */
[----:B------:R-:W-:Y:S01]  /*5270*/  ISETP.GE.AND P3, PT, R198, RZ, PT ;  /* 0x000000ffc600720c */ /* 0x000fe20003f66270 */
[--C-:B------:R-:W-:Y:S01]  /*5280*/  @!P5 IMAD.IADD R62, R62, 0x1, -R0.reuse ;  /* 0x000000013e3ed824 */ /* 0x100fe200078e0a00 */
[----:B------:R-:W-:Y:S01]  /*5290*/  ISETP.GE.AND P5, PT, R201, RZ, PT ;  /* 0x000000ffc900720c */ /* 0x000fe20003fa6270 */
[--C-:B------:R-:W-:Y:S02]  /*52a0*/  @!P6 IMAD.IADD R57, R57, 0x1, -R0.reuse ;  /* 0x000000013939e824 */ /* 0x100fe400078e0a00 */
[----:B------:R-:W-:Y:S01]  /*52b0*/  @!P4 IMAD.MOV R65, RZ, RZ, -R65 ;  /* 0x000000ffff41c224 */ /* 0x000fe200078e0a41 */
[----:B------:R-:W-:Y:S01]  /*52c0*/  ISETP.GT.U32.AND P4, PT, R0, R59, PT ;  /* 0x0000003b0000720c */ /* 0x000fe20003f84070 */
[----:B------:R-:W-:-:S02]  /*52d0*/  @!P0 IMAD.IADD R56, R56, 0x1, -R0 ;  /* 0x0000000138388824 */ /* 0x000fc400078e0a00 */
[----:B------:R-:W-:Y:S01]  /*52e0*/  @!P1 IMAD.MOV R66, RZ, RZ, -R66 ;  /* 0x000000ffff429224 */ /* 0x000fe200078e0a42 */
[C---:B------:R-:W-:Y:S01]  /*52f0*/  ISETP.GT.U32.AND P1, PT, R0.reuse, R60, PT ;  /* 0x0000003c0000720c */ /* 0x040fe20003f24070 */
[----:B------:R-:W-:Y:S01]  /*5300*/  @!P2 IMAD.MOV R63, RZ, RZ, -R63 ;  /* 0x000000ffff3fa224 */ /* 0x000fe200078e0a3f */
[----:B------:R-:W-:Y:S02]  /*5310*/  ISETP.GT.U32.AND P2, PT, R0, R57, PT ;  /* 0x000000390000720c */ /* 0x000fe40003f44070 */
[----:B------:R-:W-:Y:S02]  /*5320*/  @!P3 IADD3 R64, -R64, RZ, RZ ;  /* 0x000000ff4040b210 */ /* 0x000fe40007ffe1ff */
[----:B------:R-:W-:Y:S02]  /*5330*/  ISETP.GE.AND P6, PT, R196, RZ, PT ;  /* 0x000000ffc400720c */ /* 0x000fe40003fc6270 */
[----:B------:R-:W-:Y:S02]  /*5340*/  ISETP.GT.U32.AND P3, PT, R0, R58, PT ;  /* 0x0000003a0000720c */ /* 0x000fe40003f64070 */
[----:B------:R-:W-:-:S02]  /*5350*/  @!P5 IADD3 R67, -R67, RZ, RZ ;  /* 0x000000ff4343d210 */ /* 0x000fc40007ffe1ff */
[C---:B------:R-:W-:Y:S02]  /*5360*/  ISETP.GT.U32.AND P0, PT, R0.reuse, R61, PT ;  /* 0x0000003d0000720c */ /* 0x040fe40003f04070 */
[C---:B------:R-:W-:Y:S01]  /*5370*/  ISETP.GT.U32.AND P5, PT, R0.reuse, R56, PT ;  /* 0x000000380000720c */ /* 0x040fe20003fa4070 */
[--C-:B------:R-:W-:Y:S01]  /*5380*/  @!P4 IMAD.IADD R59, R59, 0x1, -R0.reuse ;  /* 0x000000013b3bc824 */ /* 0x100fe200078e0a00 */
[----:B------:R-:W-:Y:S01]  /*5390*/  ISETP.GT.U32.AND P4, PT, R0, R53, PT ;  /* 0x000000350000720c */ /* 0x000fe20003f84070 */
[--C-:B------:R-:W-:Y:S01]  /*53a0*/  @!P1 IMAD.IADD R60, R60, 0x1, -R0.reuse ;  /* 0x000000013c3c9824 */ /* 0x100fe200078e0a00 */
[C---:B------:R-:W-:Y:S01]  /*53b0*/  ISETP.GT.U32.AND P1, PT, R0.reuse, R54, PT ;  /* 0x000000360000720c */ /* 0x040fe20003f24070 */
[----:B------:R-:W-:Y:S01]  /*53c0*/  @!P2 IMAD.IADD R57, R57, 0x1, -R0 ;  /* 0x000000013939a824 */ /* 0x000fe200078e0a00 */
[----:B------:R-:W-:Y:S01]  /*53d0*/  ISETP.GT.U32.AND P2, PT, R0, R51, PT ;  /* 0x000000330000720c */ /* 0x000fe20003f44070 */
[----:B------:R-:W-:Y:S01]  /*53e0*/  @!P6 IMAD.MOV R62, RZ, RZ, -R62 ;  /* 0x000000ffff3ee224 */ /* 0x000fe200078e0a3e */
[----:B------:R-:W-:-:S02]  /*53f0*/  @!P3 IADD3 R58, R58, -R0, RZ ;  /* 0x800000003a3ab210 */ /* 0x000fc40007ffe0ff */
[C---:B------:R-:W-:Y:S02]  /*5400*/  ISETP.GT.U32.AND P6, PT, R0.reuse, R55, PT ;  /* 0x000000370000720c */ /* 0x040fe40003fc4070 */
[----:B------:R-:W-:Y:S01]  /*5410*/  ISETP.GT.U32.AND P3, PT, R0, R52, PT ;  /* 0x000000340000720c */ /* 0x000fe20003f64070 */
[--C-:B------:R-:W-:Y:S01]  /*5420*/  @!P5 IMAD.IADD R56, R56, 0x1, -R0.reuse ;  /* 0x000000013838d824 */ /* 0x100fe200078e0a00 */
[----:B------:R-:W-:Y:S02]  /*5430*/  @!P0 IADD3 R61, R61, -R0, RZ ;  /* 0x800000003d3d8210 */ /* 0x000fe40007ffe0ff */
[----:B------:R-:W-:Y:S02]  /*5440*/  ISETP.GE.AND P0, PT, R195, RZ, PT ;  /* 0x000000ffc300720c */ /* 0x000fe40003f06270 */
[----:B------:R-:W-:Y:S01]  /*5450*/  ISETP.GE.AND P5, PT, R194, RZ, PT ;  /* 0x000000ffc200720c */ /* 0x000fe20003fa6270 */
[--C-:B------:R-:W-:Y:S01]  /*5460*/  @!P4 IMAD.IADD R53, R53, 0x1, -R0.reuse ;  /* 0x000000013535c824 */ /* 0x100fe200078e0a00 */
[----:B------:R-:W-:Y:S01]  /*5470*/  ISETP.GE.AND P4, PT, R192, RZ, PT ;  /* 0x000000ffc000720c */ /* 0x000fe20003f86270 */
[----:B------:R-:W-:-:S02]  /*5480*/  @!P1 IMAD.IADD R54, R54, 0x1, -R0 ;  /* 0x0000000136369824 */ /* 0x000fc400078e0a00 */
[----:B------:R-:W-:Y:S01]  /*5490*/  @!P2 IMAD.IADD R51, R51, 0x1, -R0 ;  /* 0x000000013333a824 */ /* 0x000fe200078e0a00 */
[-C--:B------:R-:W-:Y:S02]  /*54a0*/  @!P6 IADD3 R55, R55, -R0.reuse, RZ ;  /* 0x800000003737e210 */ /* 0x080fe40007ffe0ff */
[----:B------:R-:W-:Y:S02]  /*54b0*/  @!P3 IADD3 R52, R52, -R0, RZ ;  /* 0x800000003434b210 */ /* 0x000fe40007ffe0ff */
[----:B------:R-:W-:Y:S02]  /*54c0*/  ISETP.GE.AND P2, PT, R190, RZ, PT ;  /* 0x000000ffbe00720c */ /* 0x000fe40003f46270 */
[----:B------:R-:W-:Y:S01]  /*54d0*/  ISETP.GE.AND P3, PT, R191, RZ, PT ;  /* 0x000000ffbf00720c */ /* 0x000fe20003f66270 */
[----:B------:R-:W-:Y:S01]  /*54e0*/  @!P0 IMAD.MOV R61, RZ, RZ, -R61 ;  /* 0x000000ffff3d8224 */ /* 0x000fe200078e0a3d */
[C---:B------:R-:W-:Y:S01]  /*54f0*/  ISETP.GT.U32.AND P0, PT, R0.reuse, R55, PT ;  /* 0x000000370000720c */ /* 0x040fe20003f04070 */
[----:B------:R-:W-:Y:S01]  /*5500*/  @!P5 IMAD.MOV R60, RZ, RZ, -R60 ;  /* 0x000000ffff3cd224 */ /* 0x000fe200078e0a3c */
[----:B------:R-:W-:-:S02]  /*5510*/  ISETP.GT.U32.AND P5, PT, R0, R54, PT ;  /* 0x000000360000720c */ /* 0x000fc40003fa4070 */
[----:B------:R-:W-:Y:S01]  /*5520*/  ISETP.GE.AND P1, PT, R193, RZ, PT ;  /* 0x000000ffc100720c */ /* 0x000fe20003f26270 */
[----:B------:R-:W-:Y:S01]  /*5530*/  @!P4 IMAD.MOV R58, RZ, RZ, -R58 ;  /* 0x000000ffff3ac224 */ /* 0x000fe200078e0a3a */
[C---:B------:R-:W-:Y:S02]  /*5540*/  ISETP.GT.U32.AND P6, PT, R0.reuse, R50, PT ;  /* 0x000000320000720c */ /* 0x040fe40003fc4070 */
[----:B------:R-:W-:Y:S02]  /*5550*/  ISETP.GT.U32.AND P4, PT, R0, R52, PT ;  /* 0x000000340000720c */ /* 0x000fe40003f84070 */
[----:B------:R-:W-:Y:S01]  /*5560*/  @!P2 IADD3 R56, -R56, RZ, RZ ;  /* 0x000000ff3838a210 */ /* 0x000fe20007ffe1ff */
[----:B------:R-:W-:Y:S01]  /*5570*/  @!P3 IMAD.MOV R57, RZ, RZ, -R57 ;  /* 0x000000ffff39b224 */ /* 0x000fe200078e0a39 */
[C---:B------:R-:W-:Y:S02]  /*5580*/  ISETP.GT.U32.AND P2, PT, R0.reuse, R49, PT ;  /* 0x000000310000720c */ /* 0x040fe40003f44070 */
        /* <DEDUP_REMOVED lines=8> */
[----:B------:R-:W-:Y:S02]  /*5610*/  @!P6 IADD3 R50, R50, -R0, RZ ;  /* 0x800000003232e210 */ /* 0x000fe40007ffe0ff */
[C---:B------:R-:W-:Y:S01]  /*5620*/  ISETP.GT.U32.AND P4, PT, R0.reuse, R45, PT ;  /* 0x0000002d0000720c */ /* 0x040fe20003f84070 */
[--C-:B------:R-:W-:Y:S01]  /*5630*/  @!P2 IMAD.IADD R49, R49, 0x1, -R0.reuse ;  /* 0x000000013131a824 */ /* 0x100fe200078e0a00 */
[----:B------:R-:W-:Y:S01]  /*5640*/  ISETP.GT.U32.AND P6, PT, R0, R50, PT ;  /* 0x000000320000720c */ /* 0x000fe20003fc4070 */
[----:B------:R-:W-:Y:S01]  /*5650*/  @!P3 IMAD.IADD R51, R51, 0x1, -R0 ;  /* 0x000000013333b824 */ /* 0x000fe200078e0a00 */
[----:B------:R-:W-:-:S02]  /*5660*/  ISETP.GE.AND P2, PT, R188, RZ, PT ;  /* 0x000000ffbc00720c */ /* 0x000fc40003f46270 */
[----:B------:R-:W-:Y:S01]  /*5670*/  ISETP.GT.U32.AND P3, PT, R0, R44, PT ;  /* 0x0000002c0000720c */ /* 0x000fe20003f64070 */
[--C-:B------:R-:W-:Y:S01]  /*5680*/  @!P0 IMAD.IADD R48, R48, 0x1, -R0.reuse ;  /* 0x0000000130308824 */ /* 0x100fe200078e0a00 */
[-C--:B------:R-:W-:Y:S02]  /*5690*/  @!P5 IADD3 R47, R47, -R0.reuse, RZ ;  /* 0x800000002f2fd210 */ /* 0x080fe40007ffe0ff */
[----:B------:R-:W-:Y:S02]  /*56a0*/  ISETP.GE.AND P0, PT, R187, RZ, PT ;  /* 0x000000ffbb00720c */ /* 0x000fe40003f06270 */
[----:B------:R-:W-:Y:S02]  /*56b0*/  ISETP.GE.AND P5, PT, R186, RZ, PT ;  /* 0x000000ffba00720c */ /* 0x000fe40003fa6270 */
[----:B------:R-:W-:Y:S02]  /*56c0*/  @!P1 IADD3 R53, R53, -R0, RZ ;  /* 0x8000000035359210 */ /* 0x000fe40007ffe0ff */
[----:B------:R-:W-:Y:S01]  /*56d0*/  ISETP.GT.U32.AND P1, PT, R0, R46, PT ;  /* 0x0000002e0000720c */ /* 0x000fe20003f24070 */
[----:B------:R-:W-:Y:S01]  /*56e0*/  @!P4 IMAD.IADD R45, R45, 0x1, -R0 ;  /* 0x000000012d2dc824 */ /* 0x000fe200078e0a00 */
[----:B------:R-:W-:Y:S01]  /*56f0*/  ISETP.GE.AND P4, PT, R184, RZ, PT ;  /* 0x000000ffb800720c */ /* 0x000fe20003f86270 */
[----:B------:R-:W-:Y:S01]  /*5700*/  @!P2 IMAD.MOV R54, RZ, RZ, -R54 ;  /* 0x000000ffff36a224 */ /* 0x000fe200078e0a36 */
[----:B------:R-:W-:-:S02]  /*5710*/  @!P6 IADD3 R50, R50, -R0, RZ ;  /* 0x800000003232e210 */ /* 0x000fc40007ffe0ff */
[----:B------:R-:W-:Y:S02]  /*5720*/  ISETP.GE.AND P6, PT, R189, RZ, PT ;  /* 0x000000ffbd00720c */ /* 0x000fe40003fc6270 */
[----:B------:R-:W-:Y:S02]  /*5730*/  @!P3 IADD3 R44, R44, -R0, RZ ;  /* 0x800000002c2cb210 */ /* 0x000fe40007ffe0ff */
[C---:B------:R-:W-:Y:S01]  /*5740*/  ISETP.GT.U32.AND P2, PT, R0.reuse, R48, PT ;  /* 0x000000300000720c */ /* 0x040fe20003f44070 */
[----:B------:R-:W-:Y:S01]  /*5750*/  @!P5 IMAD.MOV R52, RZ, RZ, -R52 ;  /* 0x000000ffff34d224 */ /* 0x000fe200078e0a34 */
[----:B------:R-:W-:Y:S02]  /*5760*/  @!P0 IADD3 R53, -R53, RZ, RZ ;  /* 0x000000ff35358210 */ /* 0x000fe40007ffe1ff */
[C---:B------:R-:W-:Y:S02]  /*5770*/  ISETP.GT.U32.AND P0, PT, R0.reuse, R47, PT ;  /* 0x0000002f0000720c */ /* 0x040fe40003f04070 */
[----:B------:R-:W-:Y:S01]  /*5780*/  ISETP.GT.U32.AND P5, PT, R0, R44, PT ;  /* 0x0000002c0000720c */ /* 0x000fe20003fa4070 */
[----:B------:R-:W-:Y:S01]  /*5790*/  @!P1 IMAD.IADD R46, R46, 0x1, -R0 ;  /* 0x000000012e2e9824 */ /* 0x000fe200078e0a00 */
[----:B------:R-:W-:-:S02]  /*57a0*/  ISETP.GE.AND P1, PT, R185, RZ, PT ;  /* 0x000000ffb900720c */ /* 0x000fc40003f26270 */
[----:B------:R-:W-:Y:S02]  /*57b0*/  ISETP.GT.U32.AND P3, PT, R0, R49, PT ;  /* 0x000000310000720c */ /* 0x000fe40003f64070 */
[----:B------:R-:W-:Y:S02]  /*57c0*/  @!P4 IADD3 R50, -R50, RZ, RZ ;  /* 0x000000ff3232c210 */ /* 0x000fe40007ffe1ff */
[C---:B------:R-:W-:Y:S01]  /*57d0*/  ISETP.GT.U32.AND P4, PT, R0.reuse, R43, PT ;  /* 0x0000002b0000720c */ /* 0x040fe20003f84070 */
[----:B------:R-:W-:Y:S01]  /*57e0*/  @!P6 IMAD.MOV R55, RZ, RZ, -R55 ;  /* 0x000000ffff37e224 */ /* 0x000fe200078e0a37 */
[----:B------:R-:W-:Y:S01]  /*57f0*/  ISETP.GT.U32.AND P6, PT, R0, R46, PT ;  /* 0x0000002e0000720c */ /* 0x000fe20003fc4070 */
[----:B------:R-:W-:Y:S01]  /*5800*/  @!P2 IMAD.IADD R48, R48, 0x1, -R0 ;  /* 0x000000013030a824 */ /* 0x000fe200078e0a00 */
[----:B------:R-:W-:Y:S02]  /*5810*/  ISETP.GT.U32.AND P2, PT, R0, R41, PT ;  /* 0x000000290000720c */ /* 0x000fe40003f44070 */
[----:B------:R-:W-:-:S02]  /*5820*/  @!P0 IADD3 R47, R47, -R0, RZ ;  /* 0x800000002f2f8210 */ /* 0x000fc40007ffe0ff */
[----:B------:R-:W-:Y:S02]  /*5830*/  @!P5 IADD3 R44, R44, -R0, RZ ;  /* 0x800000002c2cd210 */ /* 0x000fe40007ffe0ff */
[C---:B------:R-:W-:Y:S02]  /*5840*/  ISETP.GT.U32.AND P0, PT, R0.reuse, R40, PT ;  /* 0x000000280000720c */ /* 0x040fe40003f04070 */
[----:B------:R-:W-:Y:S01]  /*5850*/  ISETP.GE.AND P5, PT, R183, RZ, PT ;  /* 0x000000ffb700720c */ /* 0x000fe20003fa6270 */
[----:B------:R-:W-:Y:S01]  /*5860*/  @!P1 IMAD.MOV R51, RZ, RZ, -R51 ;  /* 0x000000ffff339224 */ /* 0x000fe200078e0a33 */
[C---:B------:R-:W-:Y:S01]  /*5870*/  ISETP.GT.U32.AND P1, PT, R0.reuse, R45, PT ;  /* 0x0000002d0000720c */ /* 0x040fe20003f24070 */
[--C-:B------:R-:W-:Y:S01]  /*5880*/  @!P3 IMAD.IADD R49, R49, 0x1, -R0.reuse ;  /* 0x000000013131b824 */ /* 0x100fe200078e0a00 */
[----:B------:R-:W-:Y:S01]  /*5890*/  ISETP.GT.U32.AND P3, PT, R0, R42, PT ;  /* 0x0000002a0000720c */ /* 0x000fe20003f64070 */
[--C-:B------:R-:W-:Y:S01]  /*58a0*/  @!P4 IMAD.IADD R43, R43, 0x1, -R0.reuse ;  /* 0x000000012b2bc824 */ /* 0x100fe200078e0a00 */
[----:B------:R-:W-:Y:S01]  /*58b0*/  ISETP.GE.AND P4, PT, R182, RZ, PT ;  /* 0x000000ffb600720c */ /* 0x000fe20003f86270 */
[----:B------:R-:W-:Y:S01]  /*58c0*/  @!P6 IMAD.IADD R46, R46, 0x1, -R0 ;  /* 0x000000012e2ee824 */ /* 0x000fe200078e0a00 */
[----:B------:R-:W-:-:S02]  /*58d0*/  @!P2 IADD3 R41, R41, -R0, RZ ;  /* 0x800000002929a210 */ /* 0x000fc40007ffe0ff */
[----:B------:R-:W-:Y:S02]  /*58e0*/  ISETP.GT.U32.AND P6, PT, R0, R39, PT ;  /* 0x000000270000720c */ /* 0x000fe40003fc4070 */
[----:B------:R-:W-:Y:S01]  /*58f0*/  ISETP.GE.AND P2, PT, R180, RZ, PT ;  /* 0x000000ffb400720c */ /* 0x000fe20003f46270 */
[--C-:B------:R-:W-:Y:S01]  /*5900*/  @!P0 IMAD.IADD R40, R40, 0x1, -R0.reuse ;  /* 0x0000000128288824 */ /* 0x100fe200078e0a00 */
[----:B------:R-:W-:Y:S01]  /*5910*/  ISETP.GE.AND P0, PT, R179, RZ, PT ;  /* 0x000000ffb300720c */ /* 0x000fe20003f06270 */
[----:B------:R-:W-:Y:S01]  /*5920*/  @!P5 IMAD.MOV R49, RZ, RZ, -R49 ;  /* 0x000000ffff31d224 */ /* 0x000fe200078e0a31 */
[C---:B------:R-:W-:Y:S01]  /*5930*/  ISETP.GT.U32.AND P5, PT, R0.reuse, R41, PT ;  /* 0x000000290000720c */ /* 0x040fe20003fa4070 */
[--C-:B------:R-:W-:Y:S01]  /*5940*/  @!P1 IMAD.IADD R45, R45, 0x1, -R0.reuse ;  /* 0x000000012d2d9824 */ /* 0x100fe200078e0a00 */
[----:B------:R-:W-:Y:S01]  /*5950*/  ISETP.GT.U32.AND P1, PT, R0, R38, PT ;  /* 0x000000260000720c */ /* 0x000fe20003f24070 */
[----:B------:R-:W-:Y:S02]  /*5960*/  @!P3 IMAD.IADD R42, R42, 0x1, -R0 ;  /* 0x000000012a2ab824 */ /* 0x000fe400078e0a00 */
[----:B------:R-:W-:Y:S01]  /*5970*/  @!P4 IMAD.MOV R48, RZ, RZ, -R48 ;  /* 0x000000ffff30c224 */ /* 0x000fe200078e0a30 */
[----:B------:R-:W-:-:S02]  /*5980*/  ISETP.GE.AND P3, PT, R181, RZ, PT ;  /* 0x000000ffb500720c */ /* 0x000fc40003f66270 */
[C---:B------:R-:W-:Y:S01]  /*5990*/  ISETP.GT.U32.AND P4, PT, R0.reuse, R42, PT ;  /* 0x0000002a0000720c */ /* 0x040fe20003f84070 */
[----:B------:R-:W-:Y:S02]  /*59a0*/  @!P6 IMAD.IADD R39, R39, 0x1, -R0 ;  /* 0x000000012727e824 */ /* 0x000fe400078e0a00 */
[----:B------:R-:W-:Y:S01]  /*59b0*/  @!P2 IMAD.MOV R46, RZ, RZ, -R46 ;  /* 0x000000ffff2ea224 */ /* 0x000fe200078e0a2e */
[----:B------:R-:W-:Y:S01]  /*59c0*/  ISETP.GT.U32.AND P2, PT, R0, R40, PT ;  /* 0x000000280000720c */ /* 0x000fe20003f44070 */
[----:B------:R-:W-:Y:S01]  /*59d0*/  @!P0 IMAD.MOV R45, RZ, RZ, -R45 ;  /* 0x000000ffff2d8224 */ /* 0x000fe200078e0a2d */
[----:B------:R-:W-:Y:S02]  /*59e0*/  ISETP.GE.AND P6, PT, R178, RZ, PT ;  /* 0x000000ffb200720c */ /* 0x000fe40003fc6270 */
[----:B------:R-:W-:Y:S02]  /*59f0*/  @!P5 IADD3 R41, R41, -R0, RZ ;  /* 0x800000002929d210 */ /* 0x000fe40007ffe0ff */
[----:B------:R-:W-:-:S02]  /*5a00*/  ISETP.GT.U32.AND P0, PT, R0, R39, PT ;  /* 0x000000270000720c */ /* 0x000fc40003f04070 */
[----:B------:R-:W-:Y:S02]  /*5a10*/  ISETP.GT.U32.AND P5, PT, R0, R35, PT ;  /* 0x000000230000720c */ /* 0x000fe40003fa4070 */
[----:B------:R-:W-:Y:S02]  /*5a20*/  @!P1 IADD3 R38, R38, -R0, RZ ;  /* 0x8000000026269210 */ /* 0x000fe40007ffe0ff */
[----:B------:R-:W-:Y:S01]  /*5a30*/  ISETP.GT.U32.AND P1, PT, R0, R43, PT ;  /* 0x0000002b0000720c */ /* 0x000fe20003f24070 */
[--C-:B------:R-:W-:Y:S01]  /*5a40*/  @!P4 IMAD.IADD R42, R42, 0x1, -R0.reuse ;  /* 0x000000012a2ac824 */ /* 0x100fe200078e0a00 */
[----:B------:R-:W-:Y:S02]  /*5a50*/  @!P3 IADD3 R47, -R47, RZ, RZ ;  /* 0x000000ff2f2fb210 */ /* 0x000fe40007ffe1ff */
[----:B------:R-:W-:Y:S01]  /*5a60*/  ISETP.GT.U32.AND P4, PT, R0, R36, PT ;  /* 0x000000240000720c */ /* 0x000fe20003f84070 */
[----:B------:R-:W-:Y:S01]  /*5a70*/  @!P2 IMAD.IADD R40, R40, 0x1, -R0 ;  /* 0x000000012828a824 */ /* 0x000fe200078e0a00 */
[----:B------:R-:W-:-:S02]  /*5a80*/  ISETP.GT.U32.AND P3, PT, R0, R38, PT ;  /* 0x000000260000720c */ /* 0x000fc40003f64070 */
[----:B------:R-:W-:Y:S01]  /*5a90*/  ISETP.GT.U32.AND P2, PT, R0, R34, PT ;  /* 0x000000220000720c */ /* 0x000fe20003f44070 */
[--C-:B------:R-:W-:Y:S01]  /*5aa0*/  @!P0 IMAD.IADD R39, R39, 0x1, -R0.reuse ;  /* 0x0000000127278824 */ /* 0x100fe200078e0a00 */
[----:B------:R-:W-:Y:S02]  /*5ab0*/  @!P6 IADD3 R44, -R44, RZ, RZ ;  /* 0x000000ff2c2ce210 */ /* 0x000fe40007ffe1ff */
[C---:B------:R-:W-:Y:S02]  /*5ac0*/  ISETP.GT.U32.AND P6, PT, R0.reuse, R37, PT ;  /* 0x000000250000720c */ /* 0x040fe40003fc4070 */
[-C--:B------:R-:W-:Y:S02]  /*5ad0*/  @!P5 IADD3 R35, R35, -R0.reuse, RZ ;  /* 0x800000002323d210 */ /* 0x080fe40007ffe0ff */
[----:B------:R-:W-:Y:S02]  /*5ae0*/  ISETP.GT.U32.AND P0, PT, R0, R33, PT ;  /* 0x000000210000720c */ /* 0x000fe40003f04070 */
[----:B------:R-:W-:Y:S01]  /*5af0*/  ISETP.GE.AND P5, PT, R174, RZ, PT ;  /* 0x000000ffae00720c */ /* 0x000fe20003fa6270 */
[--C-:B------:R-:W-:Y:S01]  /*5b00*/  @!P1 IMAD.IADD R43, R43, 0x1, -R0.reuse ;  /* 0x000000012b2b9824 */ /* 0x100fe200078e0a00 */
[----:B------:R-:W-:Y:S01]  /*5b10*/  ISETP.GE.AND P1, PT, R177, RZ, PT ;  /* 0x000000ffb100720c */ /* 0x000fe20003f26270 */
[----:B------:R-:W-:Y:S01]  /*5b20*/  @!P4 IMAD.IADD R36, R36, 0x1, -R0 ;  /* 0x000000012424c824 */ /* 0x000fe200078e0a00 */
[----:B------:R-:W-:-:S02]  /*5b30*/  @!P3 IADD3 R38, R38, -R0, RZ ;  /* 0x800000002626b210 */ /* 0x000fc40007ffe0ff */
[----:B------:R-:W-:Y:S01]  /*5b40*/  ISETP.GE.AND P4, PT, R175, RZ, PT ;  /* 0x000000ffaf00720c */ /* 0x000fe20003f86270 */
[--C-:B------:R-:W-:Y:S01]  /*5b50*/  @!P2 IMAD.IADD R34, R34, 0x1, -R0.reuse ;  /* 0x000000012222a824 */ /* 0x100fe200078e0a00 */
[----:B------:R-:W-:Y:S02]  /*5b60*/  ISETP.GE.AND P3, PT, R176, RZ, PT ;  /* 0x000000ffb000720c */ /* 0x000fe40003f66270 */
[----:B------:R-:W-:Y:S01]  /*5b70*/  ISETP.GE.AND P2, PT, R173, RZ, PT ;  /* 0x000000ffad00720c */ /* 0x000fe20003f46270 */
[--C-:B------:R-:W-:Y:S01]  /*5b80*/  @!P6 IMAD.IADD R37, R37, 0x1, -R0.reuse ;  /* 0x000000012525e824 */ /* 0x100fe200078e0a00 */
[----:B------:R-:W-:Y:S01]  /*5b90*/  ISETP.GT.U32.AND P6, PT, R0, R32, PT ;  /* 0x000000200000720c */ /* 0x000fe20003fc4070 */
[----:B------:R-:W-:Y:S01]  /*5ba0*/  @!P0 IMAD.IADD R33, R33, 0x1, -R0 ;  /* 0x0000000121218824 */ /* 0x000fe200078e0a00 */
[----:B------:R-:W-:Y:S01]  /*5bb0*/  ISETP.GE.AND P0, PT, R172, RZ, PT ;  /* 0x000000ffac00720c */ /* 0x000fe20003f06270 */
[----:B------:R-:W-:Y:S01]  /*5bc0*/  @!P5 IMAD.MOV R40, RZ, RZ, -R40 ;  /* 0x000000ffff28d224 */ /* 0x000fe200078e0a28 */
[C---:B------:R-:W-:Y:S01]  /*5bd0*/  ISETP.GT.U32.AND P5, PT, R0.reuse, R34, PT ;  /* 0x000000220000720c */ /* 0x040fe20003fa4070 */
[----:B------:R-:W-:Y:S01]  /*5be0*/  @!P1 IMAD.MOV R43, RZ, RZ, -R43 ;  /* 0x000000ffff2b9224 */ /* 0x000fe200078e0a2b */
[C---:B------:R-:W-:Y:S01]  /*5bf0*/  ISETP.GT.U32.AND P1, PT, R0.reuse, R37, PT ;  /* 0x000000250000720c */ /* 0x040fe20003f24070 */
[----:B------:R-:W-:Y:S01]  /*5c00*/  @!P4 IMAD.MOV R41, RZ, RZ, -R41 ;  /* 0x000000ffff29c224 */ /* 0x000fe200078e0a29 */
[----:B------:R-:W-:-:S02]  /*5c10*/  ISETP.GT.U32.AND P4, PT, R0, R35, PT ;  /* 0x000000230000720c */ /* 0x000fc40003f84070 */
[----:B------:R-:W-:Y:S02]  /*5c20*/  @!P3 IADD3 R42, -R42, RZ, RZ ;  /* 0x000000ff2a2ab210 */ /* 0x000fe40007ffe1ff */
[C---:B------:R-:W-:Y:S02]  /*5c30*/  ISETP.GT.U32.AND P3, PT, R0.reuse, R36, PT ;  /* 0x000000240000720c */ /* 0x040fe40003f64070 */
[----:B------:R-:W-:Y:S02]  /*5c40*/  @!P2 IADD3 R39, -R39, RZ, RZ ;  /* 0x000000ff2727a210 */ /* 0x000fe40007ffe1ff */
[----:B------:R-:W-:Y:S01]  /*5c50*/  ISETP.GT.U32.AND P2, PT, R0, R33, PT ;  /* 0x000000210000720c */ /* 0x000fe20003f44070 */
[----:B------:R-:W-:Y:S02]  /*5c60*/  @!P6 IMAD.IADD R32, R32, 0x1, -R0 ;  /* 0x000000012020e824 */ /* 0x000fe400078e0a00 */
[----:B------:R-:W-:Y:S01]  /*5c70*/  @!P0 IMAD.MOV R38, RZ, RZ, -R38 ;  /* 0x000000ffff268224 */ /* 0x000fe200078e0a26 */
[----:B------:R-:W-:Y:S01]  /*5c80*/  ISETP.GT.U32.AND P0, PT, R0, R31, PT ;  /* 0x0000001f0000720c */ /* 0x000fe20003f04070 */
[--C-:B------:R-:W-:Y:S01]  /*5c90*/  @!P5 IMAD.IADD R34, R34, 0x1, -R0.reuse ;  /* 0x000000012222d824 */ /* 0x100fe200078e0a00 */
[C---:B------:R-:W-:Y:S01]  /*5ca0*/  ISETP.GT.U32.AND P5, PT, R0.reuse, R27, PT ;  /* 0x0000001b0000720c */ /* 0x040fe20003fa4070 */
[----:B------:R-:W-:Y:S01]  /*5cb0*/  @!P1 IMAD.IADD R37, R37, 0x1, -R0 ;  /* 0x0000000125259824 */ /* 0x000fe200078e0a00 */
[----:B------:R-:W-:-:S02]  /*5cc0*/  ISETP.GT.U32.AND P1, PT, R0, R30, PT ;  /* 0x0000001e0000720c */ /* 0x000fc40003f24070 */
[----:B------:R-:W-:Y:S01]  /*5cd0*/  ISETP.GT.U32.AND P6, PT, R0, R32, PT ;  /* 0x000000200000720c */ /* 0x000fe20003fc4070 */
[--C-:B------:R-:W-:Y:S01]  /*5ce0*/  @!P4 IMAD.IADD R35, R35, 0x1, -R0.reuse ;  /* 0x000000012323c824 */ /* 0x100fe200078e0a00 */
[----:B------:R-:W-:Y:S02]  /*5cf0*/  @!P3 IADD3 R36, R36, -R0, RZ ;  /* 0x800000002424b210 */ /* 0x000fe40007ffe0ff */
[C---:B------:R-:W-:Y:S02]  /*5d00*/  ISETP.GT.U32.AND P4, PT, R0.reuse, R28, PT ;  /* 0x0000001c0000720c */ /* 0x040fe40003f84070 */
[C---:B------:R-:W-:Y:S02]  /*5d10*/  ISETP.GT.U32.AND P3, PT, R0.reuse, R29, PT ;  /* 0x0000001d0000720c */ /* 0x040fe40003f64070 */
[----:B------:R-:W-:Y:S02]  /*5d20*/  @!P2 IADD3 R33, R33, -R0, RZ ;  /* 0x800000002121a210 */ /* 0x000fe40007ffe0ff */
[----:B------:R-:W-:Y:S01]  /*5d30*/  ISETP.GT.U32.AND P2, PT, R0, R26, PT ;  /* 0x0000001a0000720c */ /* 0x000fe20003f44070 */
[----:B------:R-:W-:Y:S01]  /*5d40*/  @!P0 IMAD.IADD R31, R31, 0x1, -R0 ;  /* 0x000000011f1f8824 */ /* 0x000fe200078e0a00 */
[----:B------:R-:W-:-:S02]  /*5d50*/  @!P5 IADD3 R27, R27, -R0, RZ ;  /* 0x800000001b1bd210 */ /* 0x000fc40007ffe0ff */
[----:B------:R-:W-:Y:S02]  /*5d60*/  ISETP.GE.AND P0, PT, R170, RZ, PT ;  /* 0x000000ffaa00720c */ /* 0x000fe40003f06270 */
[----:B------:R-:W-:Y:S01]  /*5d70*/  ISETP.GE.AND P5, PT, R166, RZ, PT ;  /* 0x000000ffa600720c */ /* 0x000fe20003fa6270 */
[--C-:B------:R-:W-:Y:S01]  /*5d80*/  @!P6 IMAD.IADD R32, R32, 0x1, -R0.reuse ;  /* 0x000000012020e824 */ /* 0x100fe200078e0a00 */
[----:B------:R-:W-:Y:S02]  /*5d90*/  @!P1 IADD3 R30, R30, -R0, RZ ;  /* 0x800000001e1e9210 */ /* 0x000fe40007ffe0ff */
[----:B------:R-:W-:Y:S02]  /*5da0*/  ISETP.GE.AND P1, PT, R169, RZ, PT ;  /* 0x000000ffa900720c */ /* 0x000fe40003f26270 */
[----:B------:R-:W-:Y:S01]  /*5db0*/  ISETP.GE.AND P6, PT, R171, RZ, PT ;  /* 0x000000ffab00720c */ /* 0x000fe20003fc6270 */
[--C-:B------:R-:W-:Y:S01]  /*5dc0*/  @!P4 IMAD.IADD R28, R28, 0x1, -R0.reuse ;  /* 0x000000011c1cc824 */ /* 0x100fe200078e0a00 */
[----:B------:R-:W-:Y:S01]  /*5dd0*/  ISETP.GE.AND P4, PT, R167, RZ, PT ;  /* 0x000000ffa700720c */ /* 0x000fe20003f86270 */
[--C-:B------:R-:W-:Y:S01]  /*5de0*/  @!P3 IMAD.IADD R29, R29, 0x1, -R0.reuse ;  /* 0x000000011d1db824 */ /* 0x100fe200078e0a00 */
[----:B------:R-:W-:Y:S01]  /*5df0*/  ISETP.GE.AND P3, PT, R168, RZ, PT ;  /* 0x000000ffa800720c */ /* 0x000fe20003f66270 */
[----:B------:R-:W-:Y:S01]  /*5e00*/  @!P2 IMAD.IADD R26, R26, 0x1, -R0 ;  /* 0x000000011a1aa824 */ /* 0x000fe200078e0a00 */
        /* <DEDUP_REMOVED lines=8> */
[C---:B------:R-:W-:Y:S01]  /*5e90*/  ISETP.GT.U32.AND P6, PT, R0.reuse, R26, PT ;  /* 0x0000001a0000720c */ /* 0x040fe20003fc4070 */
[----:B------:R-:W-:Y:S01]  /*5ea0*/  @!P3 IMAD.MOV R34, RZ, RZ, -R34 ;  /* 0x000000ffff22b224 */ /* 0x000fe200078e0a22 */
[----:B------:R-:W-:Y:S02]  /*5eb0*/  @!P4 IADD3 R33, -R33, RZ, RZ ;  /* 0x000000ff2121c210 */ /* 0x000fe40007ffe1ff */
[----:B------:R-:W-:-:S02]  /*5ec0*/  ISETP.GT.U32.AND P4, PT, R0, R27, PT ;  /* 0x0000001b0000720c */ /* 0x000fc40003f84070 */
[C---:B------:R-:W-:Y:S02]  /*5ed0*/  ISETP.GT.U32.AND P3, PT, R0.reuse, R28, PT ;  /* 0x0000001c0000720c */ /* 0x040fe40003f64070 */
[----:B------:R-:W-:Y:S02]  /*5ee0*/  @!P2 IADD3 R31, R31, -R0, RZ ;  /* 0x800000001f1fa210 */ /* 0x000fe40007ffe0ff */
[----:B------:R-:W-:Y:S01]  /*5ef0*/  ISETP.GT.U32.AND P2, PT, R0, R24, PT ;  /* 0x000000180000720c */ /* 0x000fe20003f44070 */
[--C-:B------:R-:W-:Y:S01]  /*5f00*/  @!P0 IMAD.IADD R30, R30, 0x1, -R0.reuse ;  /* 0x000000011e1e8824 */ /* 0x100fe200078e0a00 */
[----:B------:R-:W-:Y:S02]  /*5f10*/  @!P5 IADD3 R25, R25, -R0, RZ ;  /* 0x800000001919d210 */ /* 0x000fe40007ffe0ff */
[----:B------:R-:W-:Y:S02]  /*5f20*/  ISETP.GT.U32.AND P0, PT, R0, R23, PT ;  /* 0x000000170000720c */ /* 0x000fe40003f04070 */
[----:B------:R-:W-:Y:S01]  /*5f30*/  ISETP.GE.AND P5, PT, R164, RZ, PT ;  /* 0x000000ffa400720c */ /* 0x000fe20003fa6270 */
[--C-:B------:R-:W-:Y:S01]  /*5f40*/  @!P1 IMAD.IADD R29, R29, 0x1, -R0.reuse ;  /* 0x000000011d1d9824 */ /* 0x100fe200078e0a00 */
[----:B------:R-:W-:Y:S01]  /*5f50*/  ISETP.GT.U32.AND P1, PT, R0, R22, PT ;  /* 0x000000160000720c */ /* 0x000fe20003f24070 */
[--C-:B------:R-:W-:Y:S01]  /*5f60*/  @!P6 IMAD.IADD R26, R26, 0x1, -R0.reuse ;  /* 0x000000011a1ae824 */ /* 0x100fe200078e0a00 */
[----:B------:R-:W-:Y:S01]  /*5f70*/  ISETP.GE.AND P6, PT, R165, RZ, PT ;  /* 0x000000ffa500720c */ /* 0x000fe20003fc6270 */
[----:B------:R-:W-:Y:S01]  /*5f80*/  @!P4 IMAD.IADD R27, R27, 0x1, -R0 ;  /* 0x000000011b1bc824 */ /* 0x000fe200078e0a00 */
[----:B------:R-:W-:-:S02]  /*5f90*/  @!P3 IADD3 R28, R28, -R0, RZ ;  /* 0x800000001c1cb210 */ /* 0x000fc40007ffe0ff */
[----:B------:R-:W-:Y:S01]  /*5fa0*/  ISETP.GT.U32.AND P4, PT, R0, R20, PT ;  /* 0x000000140000720c */ /* 0x000fe20003f84070 */
[--C-:B------:R-:W-:Y:S01]  /*5fb0*/  @!P2 IMAD.IADD R24, R24, 0x1, -R0.reuse ;  /* 0x000000011818a824 */ /* 0x100fe200078e0a00 */
[C---:B------:R-:W-:Y:S01]  /*5fc0*/  ISETP.GT.U32.AND P3, PT, R0.reuse, R21, PT ;  /* 0x000000150000720c */ /* 0x040fe20003f64070 */
[----:B------:R-:W-:Y:S02]  /*5fd0*/  @!P0 IMAD.IADD R23, R23, 0x1, -R0 ;  /* 0x0000000117178824 */ /* 0x000fe400078e0a00 */
[----:B------:R-:W-:Y:S01]  /*5fe0*/  @!P5 IMAD.MOV R30, RZ, RZ, -R30 ;  /* 0x000000ffff1ed224 */ /* 0x000fe200078e0a1e */
[----:B------:R-:W-:Y:S02]  /*5ff0*/  ISETP.GT.U32.AND P5, PT, R0, R24, PT ;  /* 0x000000180000720c */ /* 0x000fe40003fa4070 */
[----:B------:R-:W-:Y:S02]  /*6000*/  ISETP.GE.AND P0, PT, R162, RZ, PT ;  /* 0x000000ffa200720c */ /* 0x000fe40003f06270 */
[----:B------:R-:W-:-:S02]  /*6010*/  @!P1 IADD3 R22, R22, -R0, RZ ;  /* 0x8000000016169210 */ /* 0x000fc40007ffe0ff */
[----:B------:R-:W-:Y:S02]  /*6020*/  ISETP.GE.AND P2, PT, R163, RZ, PT ;  /* 0x000000ffa300720c */ /* 0x000fe40003f46270 */
[----:B------:R-:W-:Y:S02]  /*6030*/  ISETP.GE.AND P1, PT, R161, RZ, PT ;  /* 0x000000ffa100720c */ /* 0x000fe40003f26270 */
[----:B------:R-:W-:Y:S02]  /*6040*/  @!P6 IADD3 R31, -R31, RZ, RZ ;  /* 0x000000ff1f1fe210 */ /* 0x000fe40007ffe1ff */
[----:B------:R-:W-:Y:S01]  /*6050*/  ISETP.GT.U32.AND P6, PT, R0, R23, PT ;  /* 0x000000170000720c */ /* 0x000fe20003fc4070 */
[--C-:B------:R-:W-:Y:S01]  /*6060*/  @!P4 IMAD.IADD R20, R20, 0x1, -R0.reuse ;  /* 0x000000011414c824 */ /* 0x100fe200078e0a00 */
[----:B------:R-:W-:Y:S01]  /*6070*/  ISETP.GT.U32.AND P4, PT, R0, R25, PT ;  /* 0x000000190000720c */ /* 0x000fe20003f84070 */
[--C-:B------:R-:W-:Y:S01]  /*6080*/  @!P3 IMAD.IADD R21, R21, 0x1, -R0.reuse ;  /* 0x000000011515b824 */ /* 0x100fe200078e0a00 */
[----:B------:R-:W-:Y:S01]  /*6090*/  ISETP.GE.AND P3, PT, R160, RZ, PT ;  /* 0x000000ffa000720c */ /* 0x000fe20003f66270 */
[----:B------:R-:W-:Y:S01]  /*60a0*/  @!P5 IMAD.IADD R24, R24, 0x1, -R0 ;  /* 0x000000011818d824 */ /* 0x000fe200078e0a00 */
[----:B------:R-:W-:-:S02]  /*60b0*/  @!P0 IADD3 R28, -R28, RZ, RZ ;  /* 0x000000ff1c1c8210 */ /* 0x000fc40007ffe1ff */
[C---:B------:R-:W-:Y:S01]  /*60c0*/  ISETP.GT.U32.AND P5, PT, R0.reuse, R17, PT ;  /* 0x000000110000720c */ /* 0x040fe20003fa4070 */
[----:B------:R-:W-:Y:S01]  /*60d0*/  @!P2 IMAD.MOV R29, RZ, RZ, -R29 ;  /* 0x000000ffff1da224 */ /* 0x000fe200078e0a1d */
[C---:B------:R-:W-:Y:S01]  /*60e0*/  ISETP.GT.U32.AND P0, PT, R0.reuse, R22, PT ;  /* 0x000000160000720c */ /* 0x040fe20003f04070 */
[----:B------:R-:W-:Y:S01]  /*60f0*/  @!P1 IMAD.MOV R27, RZ, RZ, -R27 ;  /* 0x000000ffff1b9224 */ /* 0x000fe200078e0a1b */
[C---:B------:R-:W-:Y:S01]  /*6100*/  ISETP.GT.U32.AND P1, PT, R0.reuse, R21, PT ;  /* 0x000000150000720c */ /* 0x040fe20003f24070 */
[----:B------:R-:W-:Y:S01]  /*6110*/  @!P6 IMAD.IADD R23, R23, 0x1, -R0 ;  /* 0x000000011717e824 */ /* 0x000fe200078e0a00 */
[C---:B------:R-:W-:Y:S02]  /*6120*/  ISETP.GT.U32.AND P2, PT, R0.reuse, R20, PT ;  /* 0x000000140000720c */ /* 0x040fe40003f44070 */
[----:B------:R-:W-:Y:S01]  /*6130*/  ISETP.GT.U32.AND P6, PT, R0, R16, PT ;  /* 0x000000100000720c */ /* 0x000fe20003fc4070 */
[----:B------:R-:W-:Y:S01]  /*6140*/  @!P3 IMAD.MOV R26, RZ, RZ, -R26 ;  /* 0x000000ffff1ab224 */ /* 0x000fe200078e0a1a */
[----:B------:R-:W-:-:S02]  /*6150*/  @!P4 IADD3 R25, R25, -R0, RZ ;  /* 0x800000001919c210 */ /* 0x000fc40007ffe0ff */
[C---:B------:R-:W-:Y:S02]  /*6160*/  ISETP.GT.U32.AND P4, PT, R0.reuse, R18, PT ;  /* 0x000000120000720c */ /* 0x040fe40003f84070 */
[----:B------:R-:W-:Y:S01]  /*6170*/  ISETP.GT.U32.AND P3, PT, R0, R19, PT ;  /* 0x000000130000720c */ /* 0x000fe20003f64070 */
[--C-:B------:R-:W-:Y:S01]  /*6180*/  @!P5 IMAD.IADD R17, R17, 0x1, -R0.reuse ;  /* 0x000000011111d824 */ /* 0x100fe200078e0a00 */
[----:B------:R-:W-:Y:S02]  /*6190*/  @!P0 IADD3 R22, R22, -R0, RZ ;  /* 0x8000000016168210 */ /* 0x000fe40007ffe0ff */
[----:B------:R-:W-:Y:S01]  /*61a0*/  ISETP.GE.AND P5, PT, R155, RZ, PT ;  /* 0x000000ff9b00720c */ /* 0x000fe20003fa6270 */
[--C-:B------:R-:W-:Y:S01]  /*61b0*/  @!P1 IMAD.IADD R21, R21, 0x1, -R0.reuse ;  /* 0x0000000115159824 */ /* 0x100fe200078e0a00 */
[----:B------:R-:W-:Y:S01]  /*61c0*/  ISETP.GT.U32.AND P0, PT, R0, R15, PT ;  /* 0x0000000f0000720c */ /* 0x000fe20003f04070 */
[----:B------:R-:W-:Y:S01]  /*61d0*/  @!P2 IMAD.IADD R20, R20, 0x1, -R0 ;  /* 0x000000011414a824 */ /* 0x000fe200078e0a00 */
[----:B------:R-:W-:-:S02]  /*61e0*/  ISETP.GE.AND P1, PT, R159, RZ, PT ;  /* 0x000000ff9f00720c */ /* 0x000fc40003f26270 */
[----:B------:R-:W-:Y:S02]  /*61f0*/  ISETP.GE.AND P2, PT, R158, RZ, PT ;  /* 0x000000ff9e00720c */ /* 0x000fe40003f46270 */
[-C--:B------:R-:W-:Y:S02]  /*6200*/  @!P6 IADD3 R16, R16, -R0.reuse, RZ ;  /* 0x800000001010e210 */ /* 0x080fe40007ffe0ff */
[----:B------:R-:W-:Y:S01]  /*6210*/  ISETP.GE.AND P6, PT, R154, RZ, PT ;  /* 0x000000ff9a00720c */ /* 0x000fe20003fc6270 */
[----:B------:R-:W-:Y:S01]  /*6220*/  @!P4 IMAD.IADD R18, R18, 0x1, -R0 ;  /* 0x000000011212c824 */ /* 0x000fe200078e0a00 */
[----:B-1----:R-:W-:Y:S02]  /*6230*/  IADD3 R145, R137, 0x7a, RZ ;  /* 0x0000007a89917810 */ /* 0x002fe40007ffe0ff */
[----:B------:R-:W-:Y:S02]  /*6240*/  @!P3 IADD3 R19, R19, -R0, RZ ;  /* 0x800000001313b210 */ /* 0x000fe40007ffe0ff */
[----:B------:R-:W-:-:S02]  /*6250*/  ISETP.GE.AND P4, PT, R156, RZ, PT ;  /* 0x000000ff9c00720c */ /* 0x000fc40003f86270 */
[----:B------:R-:W-:Y:S02]  /*6260*/  ISETP.GE.AND P3, PT, R157, RZ, PT ;  /* 0x000000ff9d00720c */ /* 0x000fe40003f66270 */
[----:B------:R-:W-:Y:S01]  /*6270*/  IABS R11, R145 ;  /* 0x00000091000b7213 */ /* 0x000fe20000000000 */
[----:B------:R-:W-:Y:S01]  /*6280*/  @!P0 IMAD.IADD R15, R15, 0x1, -R0 ;  /* 0x000000010f0f8824 */ /* 0x000fe200078e0a00 */
[----:B------:R-:W-:Y:S02]  /*6290*/  @!P5 IADD3 R21, -R21, RZ, RZ ;  /* 0x000000ff1515d210 */ /* 0x000fe40007ffe1ff */
[C---:B------:R-:W-:Y:S01]  /*62a0*/  ISETP.GT.U32.AND P5, PT, R0.reuse, R14, PT ;  /* 0x0000000e0000720c */ /* 0x040fe20003fa4070 */
[----:B------:R-:W-:Y:S01]  /*62b0*/  IMAD.HI.U32 R3, R7, R11, RZ ;  /* 0x0000000b07037227 */ /* 0x000fe200078e00ff */
[----:B------:R-:W-:Y:S02]  /*62c0*/  ISETP.GT.U32.AND P0, PT, R0, R19, PT ;  /* 0x000000130000720c */ /* 0x000fe40003f04070 */
[----:B------:R-:W-:Y:S01]  /*62d0*/  IADD3 R141, R137, 0x7b, RZ ;  /* 0x0000007b898d7810 */ /* 0x000fe20007ffe0ff */
[----:B------:R-:W-:Y:S01]  /*62e0*/  @!P1 IMAD.MOV R25, RZ, RZ, -R25 ;  /* 0x000000ffff199224 */ /* 0x000fe200078e0a19 */
[----:B------:R-:W-:Y:S01]  /*62f0*/  @!P2 IADD3 R24, -R24, RZ, RZ ;  /* 0x000000ff1818a210 */ /* 0x000fe20007ffe1ff */
[----:B------:R-:W-:Y:S01]  /*6300*/  @!P6 IMAD.MOV R20, RZ, RZ, -R20 ;  /* 0x000000ffff14e224 */ /* 0x000fe200078e0a14 */
[----:B------:R-:W-:-:S02]  /*6310*/  ISETP.GT.U32.AND P1, PT, R0, R18, PT ;  /* 0x000000120000720c */ /* 0x000fc40003f24070 */
[C---:B------:R-:W-:Y:S02]  /*6320*/  ISETP.GT.U32.AND P2, PT, R0.reuse, R17, PT ;  /* 0x000000110000720c */ /* 0x040fe40003f44070 */
[C---:B------:R-:W-:Y:S01]  /*6330*/  ISETP.GT.U32.AND P6, PT, R0.reuse, R13, PT ;  /* 0x0000000d0000720c */ /* 0x040fe20003fc4070 */
[----:B------:R-:W-:Y:S01]  /*6340*/  IMAD.MOV R3, RZ, RZ, -R3 ;  /* 0x000000ffff037224 */ /* 0x000fe200078e0a03 */
[----:B------:R-:W-:Y:S01]  /*6350*/  IABS R10, R141 ;  /* 0x0000008d000a7213 */ /* 0x000fe20000000000 */
[----:B------:R-:W-:Y:S01]  /*6360*/  @!P4 IMAD.MOV R22, RZ, RZ, -R22 ;  /* 0x000000ffff16c224 */ /* 0x000fe200078e0a16 */
[C---:B------:R-:W-:Y:S01]  /*6370*/  ISETP.GT.U32.AND P4, PT, R0.reuse, R16, PT ;  /* 0x000000100000720c */ /* 0x040fe20003f84070 */
[----:B------:R-:W-:Y:S01]  /*6380*/  @!P3 IMAD.MOV R23, RZ, RZ, -R23 ;  /* 0x000000ffff17b224 */ /* 0x000fe200078e0a17 */
[C---:B------:R-:W-:Y:S01]  /*6390*/  ISETP.GT.U32.AND P3, PT, R0.reuse, R15, PT ;  /* 0x0000000f0000720c */ /* 0x040fe20003f64070 */
[----:B------:R-:W-:Y:S02]  /*63a0*/  IMAD R11, R0, R3, R11 ;  /* 0x00000003000b7224 */ /* 0x000fe400078e020b */
[----:B------:R-:W-:Y:S01]  /*63b0*/  IMAD.HI.U32 R3, R7, R10, RZ ;  /* 0x0000000a07037227 */ /* 0x000fe200078e00ff */
[----:B------:R-:W-:-:S03]  /*63c0*/  IADD3 R140, R137, 0x7c, RZ ;  /* 0x0000007c898c7810 */ /* 0x000fc60007ffe0ff */
[--C-:B------:R-:W-:Y:S02]  /*63d0*/  @!P5 IMAD.IADD R14, R14, 0x1, -R0.reuse ;  /* 0x000000010e0ed824 */ /* 0x100fe400078e0a00 */
[--C-:B------:R-:W-:Y:S01]  /*63e0*/  @!P0 IMAD.IADD R19, R19, 0x1, -R0.reuse ;  /* 0x0000000113138824 */ /* 0x100fe200078e0a00 */
[----:B------:R-:W-:Y:S01]  /*63f0*/  ISETP.GE.AND P0, PT, R153, RZ, PT ;  /* 0x000000ff9900720c */ /* 0x000fe20003f06270 */
[--C-:B------:R-:W-:Y:S01]  /*6400*/  @!P2 IMAD.IADD R17, R17, 0x1, -R0.reuse ;  /* 0x000000011111a824 */ /* 0x100fe200078e0a00 */
[----:B------:R-:W-:Y:S01]  /*6410*/  IADD3 R3, -R3, RZ, RZ ;  /* 0x000000ff03037210 */ /* 0x000fe20007ffe1ff */
[----:B------:R-:W-:Y:S01]  /*6420*/  @!P6 IMAD.IADD R13, R13, 0x1, -R0 ;  /* 0x000000010d0de824 */ /* 0x000fe200078e0a00 */
[----:B------:R-:W-:Y:S02]  /*6430*/  @!P1 IADD3 R18, R18, -R0, RZ ;  /* 0x8000000012129210 */ /* 0x000fe40007ffe0ff */
[----:B------:R-:W-:Y:S02]  /*6440*/  IABS R9, R140 ;  /* 0x0000008c00097213 */ /* 0x000fe40000000000 */
[----:B------:R-:W-:-:S02]  /*6450*/  ISETP.GE.AND P1, PT, R152, RZ, PT ;  /* 0x000000ff9800720c */ /* 0x000fc40003f26270 */
[C---:B------:R-:W-:Y:S02]  /*6460*/  ISETP.GT.U32.AND P2, PT, R0.reuse, R12, PT ;  /* 0x0000000c0000720c */ /* 0x040fe40003f44070 */
[----:B------:R-:W-:Y:S01]  /*6470*/  ISETP.GT.U32.AND P6, PT, R0, R14, PT ;  /* 0x0000000e0000720c */ /* 0x000fe20003fc4070 */
[----:B------:R-:W-:Y:S01]  /*6480*/  @!P4 IMAD.IADD R16, R16, 0x1, -R0 ;  /* 0x000000011010c824 */ /* 0x000fe200078e0a00 */
[----:B------:R-:W-:Y:S01]  /*6490*/  ISETP.GE.AND P4, PT, R151, RZ, PT ;  /* 0x000000ff9700720c */ /* 0x000fe20003f86270 */
[----:B------:R-:W-:Y:S01]  /*64a0*/  IMAD R10, R0, R3, R10 ;  /* 0x00000003000a7224 */ /* 0x000fe200078e020a */
[----:B------:R-:W-:Y:S01]  /*64b0*/  @!P3 IADD3 R15, R15, -R0, RZ ;  /* 0x800000000f0fb210 */ /* 0x000fe20007ffe0ff */
[----:B------:R-:W-:Y:S01]  /*64c0*/  IMAD.HI.U32 R3, R7, R9, RZ ;  /* 0x0000000907037227 */ /* 0x000fe200078e00ff */
[----:B------:R-:W-:Y:S02]  /*64d0*/  IADD3 R138, R137, 0x7d, RZ ;  /* 0x0000007d898a7810 */ /* 0x000fe40007ffe0ff */
[----:B------:R-:W-:Y:S01]  /*64e0*/  ISETP.GE.AND P3, PT, R150, RZ, PT ;  /* 0x000000ff9600720c */ /* 0x000fe20003f66270 */
[----:B------:R-:W-:Y:S01]  /*64f0*/  IMAD.MOV R3, RZ, RZ, -R3 ;  /* 0x000000ffff037224 */ /* 0x000fe200078e0a03 */
[----:B------:R-:W-:-:S02]  /*6500*/  IABS R8, R138 ;  /* 0x0000008a00087213 */ /* 0x000fc40000000000 */
[----:B------:R-:W-:Y:S02]  /*6510*/  ISETP.GE.AND P5, PT, R149, RZ, PT ;  /* 0x000000ff9500720c */ /* 0x000fe40003fa6270 */
[----:B------:R-:W-:Y:S01]  /*6520*/  @!P0 IADD3 R19, -R19, RZ, RZ ;  /* 0x000000ff13138210 */ /* 0x000fe20007ffe1ff */
[C---:B------:R-:W-:Y:S01]  /*6530*/  IMAD R9, R0.reuse, R3, R9 ;  /* 0x0000000300097224 */ /* 0x040fe200078e0209 */
[----:B------:R-:W-:Y:S01]  /*6540*/  ISETP.GT.U32.AND P0, PT, R0, R11, PT ;  /* 0x0000000b0000720c */ /* 0x000fe20003f04070 */
[----:B------:R-:W-:Y:S02]  /*6550*/  @!P2 IMAD.IADD R12, R12, 0x1, -R0 ;  /* 0x000000010c0ca824 */ /* 0x000fe400078e0a00 */
[----:B------:R-:W-:Y:S01]  /*6560*/  @!P1 IMAD.MOV R18, RZ, RZ, -R18 ;  /* 0x000000ffff129224 */ /* 0x000fe200078e0a12 */
[----:B------:R-:W-:Y:S01]  /*6570*/  ISETP.GT.U32.AND P1, PT, R0, R13, PT ;  /* 0x0000000d0000720c */ /* 0x000fe20003f24070 */
[----:B------:R-:W-:Y:S01]  /*6580*/  IMAD.HI.U32 R3, R7, R8, RZ ;  /* 0x0000000807037227 */ /* 0x000fe200078e00ff */
[----:B------:R-:W-:-:S03]  /*6590*/  ISETP.GE.AND P2, PT, R148, RZ, PT ;  /* 0x000000ff9400720c */ /* 0x000fc60003f46270 */
[----:B------:R-:W-:Y:S01]  /*65a0*/  @!P6 IMAD.IADD R14, R14, 0x1, -R0 ;  /* 0x000000010e0ee824 */ /* 0x000fe200078e0a00 */
[C---:B------:R-:W-:Y:S01]  /*65b0*/  ISETP.GT.U32.AND P6, PT, R0.reuse, R10, PT ;  /* 0x0000000a0000720c */ /* 0x040fe20003fc4070 */
[----:B------:R-:W-:Y:S01]  /*65c0*/  IMAD.MOV R3, RZ, RZ, -R3 ;  /* 0x000000ffff037224 */ /* 0x000fe200078e0a03 */
[----:B------:R-:W-:Y:S01]  /*65d0*/  @!P4 IADD3 R17, -R17, RZ, RZ ;  /* 0x000000ff1111c210 */ /* 0x000fe20007ffe1ff */
[----:B------:R-:W-:Y:S01]  /*65e0*/  @!P3 IMAD.MOV R16, RZ, RZ, -R16 ;  /* 0x000000ffff10b224 */ /* 0x000fe200078e0a10 */
[C---:B------:R-:W-:Y:S02]  /*65f0*/  ISETP.GT.U32.AND P4, PT, R0.reuse, R12, PT ;  /* 0x0000000c0000720c */ /* 0x040fe40003f84070 */
[----:B------:R-:W-:Y:S02]  /*6600*/  IADD3 R137, R137, 0x7e, RZ ;  /* 0x0000007e89897810 */ /* 0x000fe40007ffe0ff */
[----:B------:R-:W-:Y:S01]  /*6610*/  ISETP.GE.AND P3, PT, R147, RZ, PT ;  /* 0x000000ff9300720c */ /* 0x000fe20003f66270 */
[----:B------:R-:W-:Y:S01]  /*6620*/  IMAD R8, R0, R3, R8 ;  /* 0x0000000300087224 */ /* 0x000fe200078e0208 */
[----:B------:R-:W-:Y:S01]  /*6630*/  IABS R3, R137 ;  /* 0x0000008900037213 */ /* 0x000fe20000000000 */
[----:B------:R-:W-:Y:S01]  /*6640*/  @!P5 IMAD.MOV R15, RZ, RZ, -R15 ;  /* 0x000000ffff0fd224 */ /* 0x000fe200078e0a0f */
[----:B------:R-:W-:-:S02]  /*6650*/  @!P0 IADD3 R11, R11, -R0, RZ ;  /* 0x800000000b0b8210 */ /* 0x000fc40007ffe0ff */
[----:B------:R-:W-:Y:S01]  /*6660*/  ISETP.GE.AND P5, PT, R146, RZ, PT ;  /* 0x000000ff9200720c */ /* 0x000fe20003fa6270 */
[--C-:B------:R-:W-:Y:S01]  /*6670*/  @!P1 IMAD.IADD R13, R13, 0x1, -R0.reuse ;  /* 0x000000010d0d9824 */ /* 0x100fe200078e0a00 */
[----:B------:R-:W-:Y:S01]  /*6680*/  @!P2 IADD3 R14, -R14, RZ, RZ ;  /* 0x000000ff0e0ea210 */ /* 0x000fe20007ffe1ff */
[----:B------:R-:W-:Y:S01]  /*6690*/  IMAD.HI.U32 R7, R7, R3, RZ ;  /* 0x0000000307077227 */ /* 0x000fe200078e00ff */
[C---:B------:R-:W-:Y:S02]  /*66a0*/  ISETP.GT.U32.AND P0, PT, R0.reuse, R11, PT ;  /* 0x0000000b0000720c */ /* 0x040fe40003f04070 */
[----:B------:R-:W-:Y:S01]  /*66b0*/  ISETP.GT.U32.AND P2, PT, R0, R9, PT ;  /* 0x000000090000720c */ /* 0x000fe20003f44070 */
[--C-:B------:R-:W-:Y:S01]  /*66c0*/  @!P6 IMAD.IADD R10, R10, 0x1, -R0.reuse ;  /* 0x000000010a0ae824 */ /* 0x100fe200078e0a00 */
[----:B------:R-:W-:Y:S01]  /*66d0*/  @!P3 IADD3 R13, -R13, RZ, RZ ;  /* 0x000000ff0d0db210 */ /* 0x000fe20007ffe1ff */
[----:B------:R-:W-:Y:S01]  /*66e0*/  @!P4 IMAD.IADD R12, R12, 0x1, -R0 ;  /* 0x000000010c0cc824 */ /* 0x000fe200078e0a00 */
[----:B------:R-:W-:-:S02]  /*66f0*/  ISETP.GE.AND P4, PT, R144, RZ, PT ;  /* 0x000000ff9000720c */ /* 0x000fc40003f86270 */
[----:B------:R-:W-:Y:S02]  /*6700*/  IADD3 R7, -R7, RZ, RZ ;  /* 0x000000ff07077210 */ /* 0x000fe40007ffe1ff */
[C---:B------:R-:W-:Y:S02]  /*6710*/  ISETP.GT.U32.AND P3, PT, R0.reuse, R10, PT ;  /* 0x0000000a0000720c */ /* 0x040fe40003f64070 */
[----:B------:R-:W-:Y:S01]  /*6720*/  ISETP.GE.AND P1, PT, R145, RZ, PT ;  /* 0x000000ff9100720c */ /* 0x000fe20003f26270 */
[C---:B------:R-:W-:Y:S02]  /*6730*/  IMAD R3, R0.reuse, R7, R3 ;  /* 0x0000000700037224 */ /* 0x040fe400078e0203 */
[----:B------:R-:W-:Y:S01]  /*6740*/  @!P5 IMAD.MOV R12, RZ, RZ, -R12 ;  /* 0x000000ffff0cd224 */ /* 0x000fe200078e0a0c */
[----:B------:R-:W-:Y:S01]  /*6750*/  ISETP.GT.U32.AND P5, PT, R0, R8, PT ;  /* 0x000000080000720c */ /* 0x000fe20003fa4070 */
[----:B------:R-:W-:Y:S01]  /*6760*/  @!P0 IMAD.IADD R11, R11, 0x1, -R0 ;  /* 0x000000010b0b8824 */ /* 0x000fe200078e0a00 */
[----:B------:R-:W-:-:S02]  /*6770*/  @!P2 IADD3 R9, R9, -R0, RZ ;  /* 0x800000000909a210 */ /* 0x000fc40007ffe0ff */
[C---:B------:R-:W-:Y:S01]  /*6780*/  ISETP.GT.U32.AND P0, PT, R0.reuse, R3, PT ;  /* 0x000000030000720c */ /* 0x040fe20003f04070 */
[----:B------:R-:W-:Y:S01]  /*6790*/  @!P4 IMAD.MOV R6, RZ, RZ, -R6 ;  /* 0x000000ffff06c224 */ /* 0x000fe200078e0a06 */
[----:B------:R-:W-:Y:S02]  /*67a0*/  ISETP.GT.U32.AND P4, PT, R0, R9, PT ;  /* 0x000000090000720c */ /* 0x000fe40003f84070 */
[----:B------:R-:W-:Y:S02]  /*67b0*/  @!P3 IADD3 R10, R10, -R0, RZ ;  /* 0x800000000a0ab210 */ /* 0x000fe40007ffe0ff */
[----:B------:R-:W-:Y:S01]  /*67c0*/  ISETP.GE.AND P3, PT, R141, RZ, PT ;  /* 0x000000ff8d00720c */ /* 0x000fe20003f66270 */
[----:B------:R-:W-:Y:S01]  /*67d0*/  @!P1 IMAD.MOV R11, RZ, RZ, -R11 ;  /* 0x000000ffff0b9224 */ /* 0x000fe200078e0a0b */
[----:B------:R-:W-:Y:S01]  /*67e0*/  ISETP.GE.AND P1, PT, R142, RZ, PT ;  /* 0x000000ff8e00720c */ /* 0x000fe20003f26270 */
[----:B------:R-:W-:Y:S02]  /*67f0*/  IMAD.MOV.U32 R252, RZ, RZ, c[0x0][0x180] ;  /* 0x00006000fffc7624 */ /* 0x000fe400078e00ff */
[--C-:B------:R-:W-:Y:S01]  /*6800*/  @!P5 IMAD.IADD R8, R8, 0x1, -R0.reuse ;  /* 0x000000010808d824 */ /* 0x100fe200078e0a00 */
[----:B------:R-:W-:Y:S01]  /*6810*/  ISETP.GE.AND P5, PT, R140, RZ, PT ;  /* 0x000000ff8c00720c */ /* 0x000fe20003fa6270 */
[----:B------:R-:W-:Y:S01]  /*6820*/  @!P0 IMAD.IADD R3, R3, 0x1, -R0 ;  /* 0x0000000103038824 */ /* 0x000fe200078e0a00 */
[----:B------:R-:W-:-:S02]  /*6830*/  IADD3 R7, R252, -0x1, RZ ;  /* 0xfffffffffc077810 */ /* 0x000fc40007ffe0ff */
[----:B------:R-:W-:Y:S01]  /*6840*/  ISETP.GT.U32.AND P0, PT, R0, R8, PT ;  /* 0x000000080000720c */ /* 0x000fe20003f04070 */
[----:B------:R-:W-:Y:S01]  /*6850*/  @!P4 IMAD.IADD R9, R9, 0x1, -R0 ;  /* 0x000000010909c824 */ /* 0x000fe200078e0a00 */
[----:B------:R-:W-:Y:S02]  /*6860*/  ISETP.GE.U32.AND P2, PT, R7, 0x7fffff80, PT ;  /* 0x7fffff800700780c */ /* 0x000fe40003f46070 */
[----:B------:R-:W-:Y:S02]  /*6870*/  IADD3 R7, R252, -0x5, RZ ;  /* 0xfffffffbfc077810 */ /* 0x000fe40007ffe0ff */
[----:B------:R-:W-:Y:S02]  /*6880*/  ISETP.GE.AND P4, PT, R139, RZ, PT ;  /* 0x000000ff8b00720c */ /* 0x000fe40003f86270 */
[----:B------:R-:W-:Y:S02]  /*6890*/  @!P3 IADD3 R10, -R10, RZ, RZ ;  /* 0x000000ff0a0ab210 */ /* 0x000fe40007ffe1ff */
[----:B------:R-:W-:Y:S01]  /*68a0*/  ISETP.GE.AND P3, PT, R138, RZ, PT ;  /* 0x000000ff8a00720c */ /* 0x000fe20003f66270 */
[----:B------:R-:W-:Y:S01]  /*68b0*/  @!P1 IMAD.MOV R5, RZ, RZ, -R5 ;  /* 0x000000ffff059224 */ /* 0x000fe200078e0a05 */
[----:B------:R-:W-:-:S02]  /*68c0*/  ISETP.GE.U32.AND P1, PT, R7, 0x7fffff7c, PT ;  /* 0x7fffff7c0700780c */ /* 0x000fc40003f26070 */
[----:B------:R-:W-:Y:S01]  /*68d0*/  IADD3 R7, R252, -0x9, RZ ;  /* 0xfffffff7fc077810 */ /* 0x000fe20007ffe0ff */
[----:B------:R-:W-:Y:S02]  /*68e0*/  @!P5 IMAD.MOV R9, RZ, RZ, -R9 ;  /* 0x000000ffff09d224 */ /* 0x000fe400078e0a09 */
[----:B------:R-:W-:Y:S01]  /*68f0*/  @!P0 IMAD.IADD R8, R8, 0x1, -R0 ;  /* 0x0000000108088824 */ /* 0x000fe200078e0a00 */
[----:B------:R-:W-:Y:S02]  /*6900*/  ISETP.GE.U32.AND P5, PT, R7, 0x7fffff78, PT ;  /* 0x7fffff780700780c */ /* 0x000fe40003fa6070 */
[----:B------:R-:W-:Y:S01]  /*6910*/  IADD3 R7, R252, -0x11, RZ ;  /* 0xffffffeffc077810 */ /* 0x000fe20007ffe0ff */
[----:B------:R-:W-:Y:S02]  /*6920*/  @!P4 IMAD.MOV R4, RZ, RZ, -R4 ;  /* 0x000000ffff04c224 */ /* 0x000fe400078e0a04 */
[----:B------:R-:W-:Y:S01]  /*6930*/  @!P3 IMAD.MOV R8, RZ, RZ, -R8 ;  /* 0x000000ffff08b224 */ /* 0x000fe200078e0a08 */
[----:B------:R-:W-:-:S02]  /*6940*/  ISETP.GE.U32.AND P4, PT, R7, 0x7fffff70, PT ;  /* 0x7fffff700700780c */ /* 0x000fc40003f86070 */
[----:B------:R-:W-:Y:S02]  /*6950*/  ISETP.NE.AND P3, PT, RZ, c[0x0][0x17c], PT ;  /* 0x00005f00ff007a0c */ /* 0x000fe40003f65270 */
[----:B------:R-:W-:Y:S01]  /*6960*/  LOP3.LUT R7, RZ, c[0x0][0x17c], RZ, 0x33, !PT ;  /* 0x00005f00ff077a12 */ /* 0x000fe200078e33ff */
[----:B------:R-:W-:Y:S03]  /*6970*/  STL [R1+0x372c], R145 ;  /* 0x00372c9101007387 */ /* 0x000fe60000100800 */
[C---:B------:R-:W-:Y:S01]  /*6980*/  SEL R134, R7.reuse, R134, !P3 ;  /* 0x0000008607867207 */ /* 0x040fe20005800000 */
[----:B------:R-:W-:Y:S01]  /*6990*/  STL [R1+0x3728], R141 ;  /* 0x0037288d01007387 */ /* 0x000fe20000100800 */
[C---:B------:R-:W-:Y:S02]  /*69a0*/  SEL R133, R7.reuse, R133, !P3 ;  /* 0x0000008507857207 */ /* 0x040fe40005800000 */
[C---:B------:R-:W-:Y:S01]  /*69b0*/  SEL R132, R7.reuse, R132, !P3 ;  /* 0x0000008407847207 */ /* 0x040fe20005800000 */
[----:B------:R-:W-:Y:S01]  /*69c0*/  STL [R1+0x3720], R140 ;  /* 0x0037208c01007387 */ /* 0x000fe20000100800 */
[----:B------:R-:W-:-:S02]  /*69d0*/  SEL R131, R7, R131, !P3 ;  /* 0x0000008307837207 */ /* 0x000fc40005800000 */
[C---:B------:R-:W-:Y:S01]  /*69e0*/  SEL R130, R7.reuse, R130, !P3 ;  /* 0x0000008207827207 */ /* 0x040fe20005800000 */
[----:B------:R-:W-:Y:S01]  /*69f0*/  STL [R1+0x371c], R138 ;  /* 0x00371c8a01007387 */ /* 0x000fe20000100800 */
[----:B------:R-:W-:-:S03]  /*6a00*/  SEL R129, R7, R129, !P3 ;  /* 0x0000008107817207 */ /* 0x000fc60005800000 */
        /* <DEDUP_REMOVED lines=159> */
[----:B------:R-:W-:Y:S02]  /*7400*/  ISETP.GE.AND P6, PT, R143, RZ, PT ;  /* 0x000000ff8f00720c */ /* 0x000fe40003fc6270 */
        /* <DEDUP_REMOVED lines=26> */
[----:B------:R-:W-:Y:S02]  /*75b0*/  @!P6 IADD3 R2, -R2, RZ, RZ ;  /* 0x000000ff0202e210 */ /* 0x000fe40007ffe1ff */
[C---:B------:R-:W-:Y:S01]  /*75c0*/  SEL R36, R7.reuse, R36, !P3 ;  /* 0x0000002407247207 */ /* 0x040fe20005800000 */
[----:B------:R-:W-:Y:S01]  /*75d0*/  STL [R1+0xe3c], R42 ;  /* 0x000e3c2a01007387 */ /* 0x000fe20000100800 */
[----:B------:R-:W-:Y:S02]  /*75e0*/  ISETP.GT.U32.AND P6, PT, R0, R3, PT ;  /* 0x000000030000720c */ /* 0x000fe40003fc4070 */
        /* <DEDUP_REMOVED lines=27> */
[----:B------:R-:W-:Y:S02]  /*77a0*/  @!P6 IADD3 R3, R3, -R0, RZ ;  /* 0x800000000303e210 */ /* 0x000fe40007ffe0ff */
[C---:B------:R-:W-:Y:S01]  /*77b0*/  SEL R22, R7.reuse, R22, !P3 ;  /* 0x0000001607167207 */ /* 0x040fe20005800000 */
[----:B------:R-:W-:Y:S01]  /*77c0*/  STL [R1+0xe04], R28 ;  /* 0x000e041c01007387 */ /* 0x000fe20000100800 */
[----:B------:R-:W-:Y:S02]  /*77d0*/  IADD3 R0, R252, -0xd, RZ ;  /* 0xfffffff3fc007810 */ /* 0x000fe40007ffe0ff */
        /* <DEDUP_REMOVED lines=8> */
[----:B------:R-:W-:Y:S02]  /*7860*/  ISETP.GE.U32.AND P6, PT, R0, 0x7fffff74, PT ;  /* 0x7fffff740000780c */ /* 0x000fe40003fc6070 */
[----:B------:R-:W-:Y:S01]  /*7870*/  @!P0 IADD3 R3, -R3, RZ, RZ ;  /* 0x000000ff03038210 */ /* 0x000fe20007ffe1ff */
[----:B------:R-:W-:Y:S01]  /*7880*/  STL [R1+0xdf0], R23 ;  /* 0x000df01701007387 */ /* 0x000fe20000100800 */
[C---:B------:R-:W-:Y:S02]  /*7890*/  SEL R17, R7.reuse, R17, !P3 ;  /* 0x0000001107117207 */ /* 0x040fe40005800000 */
[----:B------:R-:W-:Y:S01]  /*78a0*/  ISETP.NE.AND P0, PT, RZ, c[0x0][0x178], PT ;  /* 0x00005e00ff007a0c */ /* 0x000fe20003f05270 */
[----:B------:R-:W-:Y:S01]  /*78b0*/  STL [R1+0xdec], R22 ;  /* 0x000dec1601007387 */ /* 0x000fe20000100800 */
[----:B------:R-:W-:Y:S02]  /*78c0*/  LOP3.LUT R0, RZ, c[0x0][0x178], RZ, 0x33, !PT ;  /* 0x00005e00ff007a12 */ /* 0x000fe400078e33ff */
[C---:B------:R-:W-:Y:S01]  /*78d0*/  SEL R16, R7.reuse, R16, !P3 ;  /* 0x0000001007107207 */ /* 0x040fe20005800000 */
[----:B------:R-:W-:Y:S01]  /*78e0*/  STL [R1+0xde8], R21 ;  /* 0x000de81501007387 */ /* 0x000fe20000100800 */
[----:B------:R-:W-:-:S02]  /*78f0*/  SEL R15, R7, R15, !P3 ;  /* 0x0000000f070f7207 */ /* 0x000fc40005800000 */
[C---:B------:R-:W-:Y:S01]  /*7900*/  SEL R14, R7.reuse, R14, !P3 ;  /* 0x0000000e070e7207 */ /* 0x040fe20005800000 */
[----:B------:R-:W-:Y:S01]  /*7910*/  STL [R1+0xde4], R20 ;  /* 0x000de41401007387 */ /* 0x000fe20000100800 */
[----:B------:R-:W-:-:S03]  /*7920*/  SEL R13, R7, R13, !P3 ;  /* 0x0000000d070d7207 */ /* 0x000fc60005800000 */
[----:B------:R-:W-:Y:S01]  /*7930*/  STL [R1+0xde0], R19 ;  /* 0x000de01301007387 */ /* 0x000fe20000100800 */
[C---:B------:R-:W-:Y:S02]  /*7940*/  SEL R12, R7.reuse, R12, !P3 ;  /* 0x0000000c070c7207 */ /* 0x040fe40005800000 */
[----:B------:R-:W-:Y:S01]  /*7950*/  SEL R6, R0, R6, !P0 ;  /* 0x0000000600067207 */ /* 0x000fe20004000000 */
[----:B------:R-:W-:Y:S01]  /*7960*/  STL [R1+0xddc], R18 ;  /* 0x000ddc1201007387 */ /* 0x000fe20000100800 */
[----:B------:R-:W-:-:S03]  /*7970*/  SEL R11, R7, R11, !P3 ;  /* 0x0000000b070b7207 */ /* 0x000fc60005800000 */
[----:B------:R-:W-:Y:S01]  /*7980*/  STL [R1+0xdd8], R17 ;  /* 0x000dd81101007387 */ /* 0x000fe20000100800 */
[----:B------:R-:W-:-:S03]  /*7990*/  SEL R10, R7, R10, !P3 ;  /* 0x0000000a070a7207 */ /* 0x000fc60005800000 */
[----:B------:R-:W-:Y:S01]  /*79a0*/  STL [R1+0xdd4], R16 ;  /* 0x000dd41001007387 */ /* 0x000fe20000100800 */
[----:B------:R-:W-:-:S03]  /*79b0*/  SEL R9, R7, R9, !P3 ;  /* 0x0000000907097207 */ /* 0x000fc60005800000 */
[----:B------:R-:W-:Y:S01]  /*79c0*/  STL [R1+0xdd0], R15 ;  /* 0x000dd00f01007387 */ /* 0x000fe20000100800 */
[C---:B------:R-:W-:Y:S01]  /*79d0*/  SEL R8, R7.reuse, R8, !P3 ;  /* 0x0000000807087207 */ /* 0x040fe20005800000 */
[----:B------:R-:W-:Y:S02]  /*79e0*/  IMAD R6, R6, c[0x0][0x184], RZ ;  /* 0x0000610006067a24 */ /* 0x000fe400078e02ff */
[----:B------:R-:W-:Y:S01]  /*79f0*/  STL [R1+0xdcc], R14 ;  /* 0x000dcc0e01007387 */ /* 0x000fe20000100800 */
[----:B------:R-:W-:Y:S02]  /*7a00*/  SEL R3, R7, R3, !P3 ;  /* 0x0000000307037207 */ /* 0x000fe40005800000 */
[C---:B------:R-:W-:Y:S01]  /*7a10*/  SEL R5, R0.reuse, R5, !P0 ;  /* 0x0000000500057207 */ /* 0x040fe20004000000 */
[----:B------:R-:W-:Y:S04]  /*7a20*/  STL [R1+0xdc8], R13 ;  /* 0x000dc80d01007387 */ /* 0x000fe80000100800 */
[----:B------:R-:W-:Y:S01]  /*7a30*/  STL [R1+0xdc4], R12 ;  /* 0x000dc40c01007387 */ /* 0x000fe20000100800 */
[----:B------:R-:W-:-:S03]  /*7a40*/  SEL R2, R0, R2, !P0 ;  /* 0x0000000200027207 */ /* 0x000fc60004000000 */
[----:B------:R-:W-:Y:S01]  /*7a50*/  STL [R1+0xdc0], R11 ;  /* 0x000dc00b01007387 */ /* 0x000fe20000100800 */
[----:B------:R-:W-:-:S03]  /*7a60*/  SEL R4, R0, R4, !P0 ;  /* 0x0000000400047207 */ /* 0x000fc60004000000 */
[----:B------:R-:W-:Y:S01]  /*7a70*/  STL [R1+0xdbc], R10 ;  /* 0x000dbc0a01007387 */ /* 0x000fe20000100800 */
[----:B------:R-:W-:Y:S01]  /*7a80*/  IMAD R5, R5, c[0x0][0x184], RZ ;  /* 0x0000610005057a24 */ /* 0x000fe200078e02ff */
[----:B------:R-:W-:Y:S02]  /*7a90*/  LEA R240, P0, R6, c[0x0][0x160], 0x2 ;  /* 0x0000580006f07a11 */ /* 0x000fe400078010ff */
[----:B------:R-:W-:Y:S01]  /*7aa0*/  STL [R1+0xdb8], R9 ;  /* 0x000db80901007387 */ /* 0x000fe20000100800 */
[----:B------:R-:W-:-:S03]  /*7ab0*/  IMAD.MOV.U32 R0, RZ, RZ, c[0x0][0x18c] ;  /* 0x00006300ff007624 */ /* 0x000fc600078e00ff */
[----:B------:R-:W-:Y:S04]  /*7ac0*/  STL [R1+0xdb4], R8 ;  /* 0x000db40801007387 */ /* 0x000fe80000100800 */
[----:B------:R1:W-:Y:S01]  /*7ad0*/  STL [R1+0xdb0], R3 ;  /* 0x000db00301007387 */ /* 0x0003e20000100800 */
[----:B------:R-:W-:Y:S01]  /*7ae0*/  LEA.HI.X.SX32 R241, R6, c[0x0][0x164], 0x2, P0 ;  /* 0x0000590006f17a11 */ /* 0x000fe200000f16ff */
[----:B------:R-:W-:Y:S01]  /*7af0*/  IMAD R4, R4, c[0x0][0x184], RZ ;  /* 0x0000610004047a24 */ /* 0x000fe200078e02ff */
[----:B------:R-:W-:Y:S01]  /*7b00*/  LEA R244, P0, R5, c[0x0][0x160], 0x2 ;  /* 0x0000580005f47a11 */ /* 0x000fe200078010ff */
[----:B-1----:R-:W-:-:S04]  /*7b10*/  IMAD R3, R136, c[0x0][0x18c], RZ ;  /* 0x0000630088037a24 */ /* 0x002fc800078e02ff */
[----:B------:R-:W-:Y:S01]  /*7b20*/  IMAD R7, R0, 0x20, R3 ;  /* 0x0000002000077824 */ /* 0x000fe200078e0203 */
[----:B------:R-:W-:Y:S02]  /*7b30*/  LEA.HI.X.SX32 R245, R5, c[0x0][0x164], 0x2, P0 ;  /* 0x0000590005f57a11 */ /* 0x000fe400000f16ff */
[----:B------:R-:W-:Y:S02]  /*7b40*/  LEA R238, P0, R4, c[0x0][0x160], 0x2 ;  /* 0x0000580004ee7a11 */ /* 0x000fe400078010ff */
[----:B------:R-:W-:Y:S01]  /*7b50*/  LEA R6, R0, R7, 0x5 ;  /* 0x0000000700067211 */ /* 0x000fe200078e28ff */
[----:B------:R-:W-:Y:S01]  /*7b60*/  IMAD R2, R2, c[0x0][0x184], RZ ;  /* 0x0000610002027a24 */ /* 0x000fe200078e02ff */
[----:B------:R-:W-:Y:S02]  /*7b70*/  LEA.HI.X.SX32 R239, R4, c[0x0][0x164], 0x2, P0 ;  /* 0x0000590004ef7a11 */ /* 0x000fe400000f16ff */
[C---:B------:R-:W-:Y:S01]  /*7b80*/  LEA R246, P0, R7.reuse, c[0x0][0x168], 0x2 ;  /* 0x00005a0007f67a11 */ /* 0x040fe200078010ff */
[----:B------:R-:W-:Y:S01]  /*7b90*/  IMAD R0, R0, 0x20, R6 ;  /* 0x0000002000007824 */ /* 0x000fe200078e0206 */
[----:B------:R-:W-:Y:S01]  /*7ba0*/  LEA R242, P3, R2, c[0x0][0x160], 0x2 ;  /* 0x0000580002f27a11 */ /* 0x000fe200078610ff */
[----:B------:R-:W-:Y:S01]  /*7bb0*/  IMAD.MOV.U32 R9, RZ, RZ, c[0x0][0x188] ;  /* 0x00006200ff097624 */ /* 0x000fe200078e00ff */
[----:B------:R-:W-:-:S02]  /*7bc0*/  LEA.HI.X.SX32 R247, R7, c[0x0][0x16c], 0x2, P0 ;  /* 0x00005b0007f77a11 */ /* 0x000fc400000f16ff */
[----:B------:R-:W-:Y:S01]  /*7bd0*/  LEA R250, P0, R0, c[0x0][0x168], 0x2 ;  /* 0x00005a0000fa7a11 */ /* 0x000fe200078010ff */
[----:B------:R-:W-:Y:S01]  /*7be0*/  IMAD.SHL.U32 R8, R136, 0x4, RZ ;  /* 0x0000000488087824 */ /* 0x000fe200078e00ff */
[----:B------:R-:W-:Y:S02]  /*7bf0*/  LEA.HI.X.SX32 R243, R2, c[0x0][0x164], 0x2, P3 ;  /* 0x0000590002f37a11 */ /* 0x000fe400018f16ff */
[----:B------:R-:W-:Y:S02]  /*7c00*/  IADD3 R4, R252, -0x19, RZ ;  /* 0xffffffe7fc047810 */ /* 0x000fe40007ffe0ff */
[----:B------:R-:W-:Y:S01]  /*7c10*/  LEA R2, P3, R3, c[0x0][0x168], 0x2 ;  /* 0x00005a0003027a11 */ /* 0x000fe200078610ff */
[----:B------:R-:W-:Y:S01]  /*7c20*/  ULDC.64 UR8, c[0x0][0x118] ;  /* 0x0000460000087ab9 */ /* 0x000fe20000000a00 */
[----:B------:R-:W-:Y:S01]  /*7c30*/  LEA.HI.X.SX32 R251, R0, c[0x0][0x16c], 0x2, P0 ;  /* 0x00005b0000fb7a11 */ /* 0x000fe200000f16ff */
[----:B------:R1:W-:Y:S01]  /*7c40*/  LDGSTS.E [R8], [R240.64], !P2 ;  /* 0x00000000f0087fae */ /* 0x0003e2000d121848 */
[----:B------:R-:W-:-:S02]  /*7c50*/  SHF.L.U32 R0, R9, 0x2, RZ ;  /* 0x0000000209007819 */ /* 0x000fc400000006ff */
[----:B------:R-:W-:Y:S01]  /*7c60*/  ISETP.GE.U32.AND P0, PT, R4, 0x7fffff68, PT ;  /* 0x7fffff680400780c */ /* 0x000fe20003f06070 */
[----:B------:R1:W-:Y:S01]  /*7c70*/  LDGSTS.E [R8+0x80], [R242.64], !P2 ;  /* 0x00080000f2087fae */ /* 0x0003e2000d121848 */
[----:B------:R-:W-:Y:S02]  /*7c80*/  LEA.HI.X.SX32 R3, R3, c[0x0][0x16c], 0x2, P3 ;  /* 0x00005b0003037a11 */ /* 0x000fe400018f16ff */
[----:B------:R-:W-:Y:S01]  /*7c90*/  IADD3 R4, R252, -0x1d, RZ ;  /* 0xffffffe3fc047810 */ /* 0x000fe20007ffe0ff */
[----:B------:R1:W-:Y:S01]  /*7ca0*/  LDGSTS.E [R8+0x100], [R244.64], !P2 ;  /* 0x00100000f4087fae */ /* 0x0003e2000d121848 */
[----:B------:R-:W-:Y:S01]  /*7cb0*/  LEA R248, P3, R6, c[0x0][0x168], 0x2 ;  /* 0x00005a0006f87a11 */ /* 0x000fe200078610ff */
[----:B------:R-:W-:Y:S02]  /*7cc0*/  IMAD.WIDE R14, R0, 0x4, R240 ;  /* 0x00000004000e7825 */ /* 0x000fe400078e02f0 */
[----:B------:R1:W-:Y:S01]  /*7cd0*/  LDGSTS.E [R8+0x180], [R238.64], !P2 ;  /* 0x00180000ee087fae */ /* 0x0003e2000d121848 */
[----:B------:R-:W-:Y:S01]  /*7ce0*/  ISETP.GE.U32.AND P2, PT, R4, 0x7fffff64, PT ;  /* 0x7fffff640400780c */ /* 0x000fe20003f46070 */
[----:B------:R-:W-:Y:S01]  /*7cf0*/  IMAD.WIDE R12, R0, 0x4, R242 ;  /* 0x00000004000c7825 */ /* 0x000fe200078e02f2 */
[----:B------:R-:W-:-:S03]  /*7d00*/  LEA.HI.X.SX32 R249, R6, c[0x0][0x16c], 0x2, P3 ;  /* 0x00005b0006f97a11 */ /* 0x000fc600018f16ff */
[C---:B------:R-:W-:Y:S01]  /*7d10*/  IMAD.WIDE R10, R0.reuse, 0x4, R244 ;  /* 0x00000004000a7825 */ /* 0x040fe200078e02f4 */
[----:B------:R2:W-:Y:S03]  /*7d20*/  STL.64 [R1+0x488], R14 ;  /* 0x0004880e01007387 */ /* 0x0005e60000100a00 */
[----:B------:R-:W-:Y:S01]  /*7d30*/  IMAD.SHL.U32 R4, R9, 0x8, RZ ;  /* 0x0000000809047824 */ /* 0x000fe200078e00ff */
[----:B------:R2:W-:Y:S01]  /*7d40*/  LDGSTS.E [R8+0x800], [R14.64], !P1 ;  /* 0x008000000e087fae */ /* 0x0005e2000c921848 */
[----:B------:R-:W-:Y:S01]  /*7d50*/  IMAD.WIDE R6, R0, 0x4, R238 ;  /* 0x0000000400067825 */ /* 0x000fe200078e02ee */
[----:B------:R-:W-:Y:S02]  /*7d60*/  IADD3 R0, R252, -0x21, RZ ;  /* 0xffffffdffc007810 */ /* 0x000fe40007ffe0ff */
[----:B------:R3:W-:Y:S04]  /*7d70*/  STL.64 [R1+0x480], R12 ;  /* 0x0004800c01007387 */ /* 0x0007e80000100a00 */
[----:B------:R3:W-:Y:S01]  /*7d80*/  LDGSTS.E [R8+0x880], [R12.64], !P1 ;  /* 0x008800000c087fae */ /* 0x0007e2000c921848 */
[----:B--2---:R-:W-:-:S03]  /*7d90*/  IMAD.WIDE R14, R4, 0x4, R240 ;  /* 0x00000004040e7825 */ /* 0x004fc600078e02f0 */
[----:B------:R2:W-:Y:S04]  /*7da0*/  STL.64 [R1+0x478], R10 ;  /* 0x0004780a01007387 */ /* 0x0005e80000100a00 */
[----:B------:R2:W-:Y:S01]  /*7db0*/  LDGSTS.E [R8+0x900], [R10.64], !P1 ;  /* 0x009000000a087fae */ /* 0x0005e2000c921848 */
[----:B---3--:R-:W-:-:S03]  /*7dc0*/  IMAD.WIDE R12, R4, 0x4, R242 ;  /* 0x00000004040c7825 */ /* 0x008fc600078e02f2 */
[----:B------:R3:W-:Y:S04]  /*7dd0*/  STL.64 [R1+0x470], R6 ;  /* 0x0004700601007387 */ /* 0x0007e80000100a00 */
[----:B------:R3:W-:Y:S01]  /*7de0*/  LDGSTS.E [R8+0x980], [R6.64], !P1 ;  /* 0x0098000006087fae */ /* 0x0007e2000c921848 */
[----:B------:R-:W-:Y:S01]  /*7df0*/  ISETP.GE.U32.AND P1, PT, R0, 0x7fffff60, PT ;  /* 0x7fffff600000780c */ /* 0x000fe20003f26070 */
[----:B--2---:R-:W-:Y:S02]  /*7e00*/  IMAD.WIDE R10, R4, 0x4, R244 ;  /* 0x00000004040a7825 */ /* 0x004fe400078e02f4 */
[----:B------:R2:W-:Y:S02]  /*7e10*/  LDGSTS.E [R8+0x1000], [R14.64], !P5 ;  /* 0x010000000e087fae */ /* 0x0005e4000e921848 */
[----:B------:R-:W-:-:S02]  /*7e20*/  IMAD R0, R9, 0xc, RZ ;  /* 0x0000000c09007824 */ /* 0x000fc400078e02ff */
[----:B------:R4:W-:Y:S01]  /*7e30*/  LDGSTS.E [R8+0x1080], [R12.64], !P5 ;  /* 0x010800000c087fae */ /* 0x0009e2000e921848 */
[----:B---3--:R-:W-:Y:S01]  /*7e40*/  IMAD.WIDE R6, R4, 0x4, R238 ;  /* 0x0000000404067825 */ /* 0x008fe200078e02ee */
[C---:B------:R-:W-:Y:S02]  /*7e50*/  IADD3 R4, R252.reuse, -0x25, RZ ;  /* 0xffffffdbfc047810 */ /* 0x040fe40007ffe0ff */
[----:B------:R3:W-:Y:S01]  /*7e60*/  LDGSTS.E [R8+0x1100], [R10.64], !P5 ;  /* 0x011000000a087fae */ /* 0x0007e2000e921848 */
[----:B------:R-:W-:-:S03]  /*7e70*/  IADD3 R5, R252, -0x15, RZ ;  /* 0xffffffebfc057810 */ /* 0x000fc60007ffe0ff */
[----:B------:R2:W-:Y:S04]  /*7e80*/  STL.64 [R1+0x428], R14 ;  /* 0x0004280e01007387 */ /* 0x0005e80000100a00 */
[----:B------:R1:W-:Y:S01]  /*7e90*/  LDGSTS.E [R8+0x1180], [R6.64], !P5 ;  /* 0x0118000006087fae */ /* 0x0003e2000e921848 */
[----:B------:R-:W-:Y:S02]  /*7ea0*/  ISETP.GE.U32.AND P5, PT, R4, 0x7fffff5c, PT ;  /* 0x7fffff5c0400780c */ /* 0x000fe40003fa6070 */
[----:B------:R-:W-:Y:S01]  /*7eb0*/  SHF.L.U32 R4, R9, 0x4, RZ ;  /* 0x0000000409047819 */ /* 0x000fe200000006ff */
[----:B------:R4:W-:Y:S01]  /*7ec0*/  STL.64 [R1+0x420], R12 ;  /* 0x0004200c01007387 */ /* 0x0009e20000100a00 */
[----:B--2---:R-:W-:-:S03]  /*7ed0*/  IMAD.WIDE R14, R0, 0x4, R240 ;  /* 0x00000004000e7825 */ /* 0x004fc600078e02f0 */
[----:B------:R3:W-:Y:S04]  /*7ee0*/  STL.64 [R1+0x418], R10 ;  /* 0x0004180a01007387 */ /* 0x0007e80000100a00 */
[----:B------:R1:W-:Y:S01]  /*7ef0*/  STL.64 [R1+0x410], R6 ;  /* 0x0004100601007387 */ /* 0x0003e20000100a00 */
[----:B----4-:R-:W-:-:S03]  /*7f00*/  IMAD.WIDE R12, R0, 0x4, R242 ;  /* 0x00000004000c7825 */ /* 0x010fc600078e02f2 */
[----:B------:R2:W-:Y:S01]  /*7f10*/  STL.64 [R1+0x3c8], R14 ;  /* 0x0003c80e01007387 */ /* 0x0005e20000100a00 */
[----:B---3--:R-:W-:-:S03]  /*7f20*/  IMAD.WIDE R10, R0, 0x4, R244 ;  /* 0x00000004000a7825 */ /* 0x008fc600078e02f4 */
[----:B------:R2:W-:Y:S01]  /*7f30*/  LDGSTS.E [R8+0x1800], [R14.64], !P6 ;  /* 0x018000000e087fae */ /* 0x0005e2000f121848 */
[----:B-1----:R-:W-:Y:S01]  /*7f40*/  IMAD.WIDE R6, R0, 0x4, R238 ;  /* 0x0000000400067825 */ /* 0x002fe200078e02ee */
[----:B------:R-:W-:Y:S02]  /*7f50*/  IADD3 R0, R252, -0x29, RZ ;  /* 0xffffffd7fc007810 */ /* 0x000fe40007ffe0ff */
[----:B------:R1:W-:Y:S01]  /*7f60*/  STL.64 [R1+0x3c0], R12 ;  /* 0x0003c00c01007387 */ /* 0x0003e20000100a00 */
[----:B------:R-:W-:-:S03]  /*7f70*/  ISETP.GE.U32.AND P3, PT, R5, 0x7fffff6c, PT ;  /* 0x7fffff6c0500780c */ /* 0x000fc60003f66070 */
[----:B------:R1:W-:Y:S01]  /*7f80*/  LDGSTS.E [R8+0x1880], [R12.64], !P6 ;  /* 0x018800000c087fae */ /* 0x0003e2000f121848 */
[----:B--2---:R-:W-:-:S03]  /*7f90*/  IMAD.WIDE R14, R4, 0x4, R240 ;  /* 0x00000004040e7825 */ /* 0x004fc600078e02f0 */
[----:B------:R2:W-:Y:S04]  /*7fa0*/  STL.64 [R1+0x3b8], R10 ;  /* 0x0003b80a01007387 */ /* 0x0005e80000100a00 */
[----:B------:R2:W-:Y:S01]  /*7fb0*/  LDGSTS.E [R8+0x1900], [R10.64], !P6 ;  /* 0x019000000a087fae */ /* 0x0005e2000f121848 */
[----:B-1----:R-:W-:-:S03]  /*7fc0*/  IMAD.WIDE R12, R4, 0x4, R242 ;  /* 0x00000004040c7825 */ /* 0x002fc600078e02f2 */
[----:B------:R1:W-:Y:S04]  /*7fd0*/  STL.64 [R1+0x3b0], R6 ;  /* 0x0003b00601007387 */ /* 0x0003e80000100a00 */
[----:B------:R1:W-:Y:S01]  /*7fe0*/  LDGSTS.E [R8+0x1980], [R6.64], !P6 ;  /* 0x0198000006087fae */ /* 0x0003e2000f121848 */
[----:B------:R-:W-:Y:S01]  /*7ff0*/  ISETP.GE.U32.AND P6, PT, R0, 0x7fffff58, PT ;  /* 0x7fffff580000780c */ /* 0x000fe20003fc6070 */
[----:B--2---:R-:W-:Y:S02]  /*8000*/  IMAD.WIDE R10, R4, 0x4, R244 ;  /* 0x00000004040a7825 */ /* 0x004fe400078e02f4 */
[----:B------:R2:W-:Y:S02]  /*8010*/  LDGSTS.E [R8+0x2000], [R14.64], !P4 ;  /* 0x020000000e087fae */ /* 0x0005e4000e121848 */
[----:B------:R-:W-:-:S02]  /*8020*/  IMAD R0, R9, 0x14, RZ ;  /* 0x0000001409007824 */ /* 0x000fc400078e02ff */
[----:B------:R3:W-:Y:S01]  /*8030*/  LDGSTS.E [R8+0x2080], [R12.64], !P4 ;  /* 0x020800000c087fae */ /* 0x0007e2000e121848 */
[----:B-1----:R-:W-:Y:S01]  /*8040*/  IMAD.WIDE R6, R4, 0x4, R238 ;  /* 0x0000000404067825 */ /* 0x002fe200078e02ee */
[----:B------:R-:W-:Y:S02]  /*8050*/  IADD3 R4, R252, -0x2d, RZ ;  /* 0xffffffd3fc047810 */ /* 0x000fe40007ffe0ff */
[----:B------:R2:W-:Y:S04]  /*8060*/  STL.64 [R1+0x368], R14 ;  /* 0x0003680e01007387 */ /* 0x0005e80000100a00 */
[----:B------:R1:W-:Y:S04]  /*8070*/  LDGSTS.E [R8+0x2100], [R10.64], !P4 ;  /* 0x021000000a087fae */ /* 0x0003e8000e121848 */
[----:B------:R3:W-:Y:S04]  /*8080*/  STL.64 [R1+0x360], R12 ;  /* 0x0003600c01007387 */ /* 0x0007e80000100a00 */
[----:B------:R4:W-:Y:S01]  /*8090*/  LDGSTS.E [R8+0x2180], [R6.64], !P4 ;  /* 0x0218000006087fae */ /* 0x0009e2000e121848 */
[----:B--2---:R-:W-:Y:S01]  /*80a0*/  IMAD.WIDE R14, R0, 0x4, R240 ;  /* 0x00000004000e7825 */ /* 0x004fe200078e02f0 */
[----:B------:R-:W-:-:S02]  /*80b0*/  ISETP.GE.U32.AND P4, PT, R4, 0x7fffff54, PT ;  /* 0x7fffff540400780c */ /* 0x000fc40003f86070 */
[----:B------:R1:W-:Y:S01]  /*80c0*/  STL.64 [R1+0x358], R10 ;  /* 0x0003580a01007387 */ /* 0x0003e20000100a00 */
[----:B------:R-:W-:Y:S02]  /*80d0*/  IMAD R4, R9, 0x18, RZ ;  /* 0x0000001809047824 */ /* 0x000fe400078e02ff */
[C---:B---3--:R-:W-:Y:S01]  /*80e0*/  IMAD.WIDE R12, R0.reuse, 0x4, R242 ;  /* 0x00000004000c7825 */ /* 0x048fe200078e02f2 */
[----:B------:R4:W-:Y:S04]  /*80f0*/  STL.64 [R1+0x350], R6 ;  /* 0x0003500601007387 */ /* 0x0009e80000100a00 */
[----:B------:R2:W-:Y:S01]  /*8100*/  STL.64 [R1+0x310], R14 ;  /* 0x0003100e01007387 */ /* 0x0005e20000100a00 */
[----:B-1----:R-:W-:-:S03]  /*8110*/  IMAD.WIDE R10, R0, 0x4, R244 ;  /* 0x00000004000a7825 */ /* 0x002fc600078e02f4 */
[----:B------:R2:W-:Y:S01]  /*8120*/  LDGSTS.E [R8+0x2800], [R14.64], !P3 ;  /* 0x028000000e087fae */ /* 0x0005e2000d921848 */
[----:B----4-:R-:W-:Y:S01]  /*8130*/  IMAD.WIDE R6, R0, 0x4, R238 ;  /* 0x0000000400067825 */ /* 0x010fe200078e02ee */
[----:B------:R-:W-:Y:S02]  /*8140*/  IADD3 R0, R252, -0x31, RZ ;  /* 0xffffffcffc007810 */ /* 0x000fe40007ffe0ff */
[----:B------:R1:W-:Y:S04]  /*8150*/  STL.64 [R1+0x308], R12 ;  /* 0x0003080c01007387 */ /* 0x0003e80000100a00 */
        /* <DEDUP_REMOVED lines=21> */
[----:B------:R-:W-:Y:S02]  /*82b0*/  IMAD.SHL.U32 R4, R9, 0x20, RZ ;  /* 0x0000002009047824 */ /* 0x000fe400078e00ff */
        /* <DEDUP_REMOVED lines=125> */
[----:B----4-:R-:W-:-:S03]  /*8a90*/  IMAD.WIDE R6, R0, 0x4, R238 ;  /* 0x0000000400067825 */ /* 0x010fc600078e02ee */
[----:B------:R1:W-:Y:S04]  /*8aa0*/  STL.64 [R1+0x88], R12 ;  /* 0x0000880c01007387 */ /* 0x0003e80000100a00 */
[----:B------:R1:W-:Y:S01]  /*8ab0*/  LDGSTS.E [R8+0x7880], [R12.64], !P1 ;  /* 0x078800000c087fae */ /* 0x0003e2000c921848 */
[----:B--2---:R-:W-:-:S03]  /*8ac0*/  IMAD.WIDE R14, R4, 0x4, R240 ;  /* 0x00000004040e7825 */ /* 0x004fc600078e02f0 */
[----:B------:R2:W-:Y:S04]  /*8ad0*/  STL.64 [R1+0x80], R10 ;  /* 0x0000800a01007387 */ /* 0x0005e80000100a00 */
[----:B------:R2:W-:Y:S01]  /*8ae0*/  LDGSTS.E [R8+0x7900], [R10.64], !P1 ;  /* 0x079000000a087fae */ /* 0x0005e2000c921848 */
[----:B------:R-:W-:Y:S02]  /*8af0*/  IMAD R236, R9, 0x44, RZ ;  /* 0x0000004409ec7824 */ /* 0x000fe400078e02ff */
[C---:B-1----:R-:W-:Y:S01]  /*8b00*/  IMAD.WIDE R12, R4.reuse, 0x4, R242 ;  /* 0x00000004040c7825 */ /* 0x042fe200078e02f2 */
[----:B------:R1:W-:Y:S04]  /*8b10*/  STL.64 [R1+0x78], R6 ;  /* 0x0000780601007387 */ /* 0x0003e80000100a00 */
[----:B------:R1:W-:Y:S01]  /*8b20*/  LDGSTS.E [R8+0x7980], [R6.64], !P1 ;  /* 0x0798000006087fae */ /* 0x0003e2000c921848 */
[----:B--2---:R-:W-:-:S03]  /*8b30*/  IMAD.WIDE R10, R4, 0x4, R244 ;  /* 0x00000004040a7825 */ /* 0x004fc600078e02f4 */
[----:B------:R-:W-:Y:S04]  /*8b40*/  STL.64 [R1+0x50], R14 ;  /* 0x0000500e01007387 */ /* 0x000fe80000100a00 */
[----:B------:R2:W-:Y:S01]  /*8b50*/  LDGSTS.E [R8+0x8000], [R14.64], !P5 ;  /* 0x080000000e087fae */ /* 0x0005e2000e921848 */
[----:B-1----:R-:W-:-:S03]  /*8b60*/  IMAD.WIDE R6, R4, 0x4, R238 ;  /* 0x0000000404067825 */ /* 0x002fc600078e02ee */
[----:B------:R-:W-:Y:S04]  /*8b70*/  STL.64 [R1+0x48], R12 ;  /* 0x0000480c01007387 */ /* 0x000fe80000100a00 */
[----:B------:R1:W-:Y:S01]  /*8b80*/  LDGSTS.E [R8+0x8080], [R12.64], !P5 ;  /* 0x080800000c087fae */ /* 0x0003e2000e921848 */
[----:B------:R-:W-:-:S03]  /*8b90*/  IMAD.WIDE R4, R236, 0x4, R244 ;  /* 0x00000004ec047825 */ /* 0x000fc600078e02f4 */
[----:B------:R3:W-:Y:S04]  /*8ba0*/  STL.64 [R1+0x40], R10 ;  /* 0x0000400a01007387 */ /* 0x0007e80000100a00 */
[----:B------:R3:W-:Y:S01]  /*8bb0*/  LDGSTS.E [R8+0x8100], [R10.64], !P5 ;  /* 0x081000000a087fae */ /* 0x0007e2000e921848 */
[----:B------:R-:W-:-:S03]  /*8bc0*/  IADD3 R0, R252, -0x59, RZ ;  /* 0xffffffa7fc007810 */ /* 0x000fc60007ffe0ff */
[----:B------:R4:W-:Y:S04]  /*8bd0*/  STL.64 [R1+0x38], R6 ;  /* 0x0000380601007387 */ /* 0x0009e80000100a00 */
[----:B------:R4:W-:Y:S01]  /*8be0*/  LDGSTS.E [R8+0x8180], [R6.64], !P5 ;  /* 0x0818000006087fae */ /* 0x0009e2000e921848 */
[----:B---3--:R-:W-:Y:S01]  /*8bf0*/  IMAD.WIDE R10, R236, 0x4, R240 ;  /* 0x00000004ec0a7825 */ /* 0x008fe200078e02f0 */
[----:B------:R-:W-:-:S03]  /*8c00*/  ISETP.GE.U32.AND P1, PT, R0, 0x7fffff28, PT ;  /* 0x7fffff280000780c */ /* 0x000fc60003f26070 */
[----:B------:R-:W-:Y:S02]  /*8c10*/  IMAD R228, R9, 0x48, RZ ;  /* 0x0000004809e47824 */ /* 0x000fe400078e02ff */
[C---:B----4-:R-:W-:Y:S01]  /*8c20*/  IMAD.WIDE R6, R236.reuse, 0x4, R242 ;  /* 0x00000004ec067825 */ /* 0x050fe200078e02f2 */
[----:B------:R-:W-:Y:S03]  /*8c30*/  STL.64 [R1+0x10], R10 ;  /* 0x0000100a01007387 */ /* 0x000fe60000100a00 */
[----:B------:R-:W-:Y:S01]  /*8c40*/  IMAD.WIDE R236, R236, 0x4, R238 ;  /* 0x00000004ecec7825 */ /* 0x000fe200078e02ee */
[----:B------:R3:W-:Y:S01]  /*8c50*/  LDGSTS.E [R8+0x8800], [R10.64], !P6 ;  /* 0x088000000a087fae */ /* 0x0007e2000f121848 */
[----:B------:R-:W-:-:S03]  /*8c60*/  IADD3 R0, R252, -0x5d, RZ ;  /* 0xffffffa3fc007810 */ /* 0x000fc60007ffe0ff */
[----:B------:R-:W-:Y:S01]  /*8c70*/  STL.64 [R1+0x8], R6 ;  /* 0x0000080601007387 */ /* 0x000fe20000100a00 */
[----:B------:R-:W-:-:S03]  /*8c80*/  IMAD.WIDE R234, R228, 0x4, R240 ;  /* 0x00000004e4ea7825 */ /* 0x000fc600078e02f0 */
[----:B------:R2:W-:Y:S01]  /*8c90*/  LDGSTS.E [R8+0x8880], [R6.64], !P6 ;  /* 0x0888000006087fae */ /* 0x0005e2000f121848 */
[----:B------:R-:W-:-:S03]  /*8ca0*/  IMAD.WIDE R232, R228, 0x4, R242 ;  /* 0x00000004e4e87825 */ /* 0x000fc600078e02f2 */
[----:B------:R-:W-:Y:S01]  /*8cb0*/  STL.64 [R1], R4 ;  /* 0x0000000401007387 */ /* 0x000fe20000100a00 */
[----:B------:R-:W-:-:S03]  /*8cc0*/  IMAD.WIDE R230, R228, 0x4, R244 ;  /* 0x00000004e4e67825 */ /* 0x000fc600078e02f4 */
[----:B------:R2:W-:Y:S04]  /*8cd0*/  LDGSTS.E [R8+0x8900], [R4.64], !P6 ;  /* 0x0890000004087fae */ /* 0x0005e8000f121848 */
[----:B------:R4:W-:Y:S04]  /*8ce0*/  LDGSTS.E [R8+0x8980], [R236.64], !P6 ;  /* 0x08980000ec087fae */ /* 0x0009e8000f121848 */
[----:B------:R4:W-:Y:S01]  /*8cf0*/  STL.64 [R1+0x37f0], R236 ;  /* 0x0037f0ec01007387 */ /* 0x0009e20000100a00 */
[----:B------:R-:W-:Y:S02]  /*8d00*/  ISETP.GE.U32.AND P5, PT, R0, 0x7fffff24, PT ;  /* 0x7fffff240000780c */ /* 0x000fe40003fa6070 */
[----:B------:R-:W-:Y:S01]  /*8d10*/  IADD3 R0, R252, -0x61, RZ ;  /* 0xffffff9ffc007810 */ /* 0x000fe20007ffe0ff */
[----:B------:R2:W-:Y:S01]  /*8d20*/  LDGSTS.E [R8+0x9000], [R234.64], !P4 ;  /* 0x09000000ea087fae */ /* 0x0005e2000e121848 */
[----:B------:R-:W-:-:S03]  /*8d30*/  IMAD.WIDE R228, R228, 0x4, R238 ;  /* 0x00000004e4e47825 */ /* 0x000fc600078e02ee */
[----:B------:R-:W-:Y:S01]  /*8d40*/  STL.64 [R1+0x37f8], R234 ;  /* 0x0037f8ea01007387 */ /* 0x000fe20000100a00 */
[----:B----4-:R-:W-:-:S03]  /*8d50*/  MOV R237, c[0x0][0x188] ;  /* 0x0000620000ed7a02 */ /* 0x010fc60000000f00 */
[----:B------:R4:W-:Y:S01]  /*8d60*/  LDGSTS.E [R8+0x9080], [R232.64], !P4 ;  /* 0x09080000e8087fae */ /* 0x0009e2000e121848 */
[----:B------:R-:W-:Y:S01]  /*8d70*/  LOP3.LUT R236, R135, 0x1f, RZ, 0xc0, !PT ;  /* 0x0000001f87ec7812 */ /* 0x000fe200078ec0ff */
[----:B------:R-:W-:Y:S02]  /*8d80*/  IMAD R220, R237, 0x4c, RZ ;  /* 0x0000004ceddc7824 */ /* 0x000fe400078e02ff */
[----:B------:R-:W-:Y:S01]  /*8d90*/  STL.64 [R1+0x3800], R232 ;  /* 0x003800e801007387 */ /* 0x000fe20000100a00 */
[----:B------:R-:W-:-:S03]  /*8da0*/  ISETP.GE.U32.AND P6, PT, R0, 0x7fffff20, PT ;  /* 0x7fffff200000780c */ /* 0x000fc60003fc6070 */
[----:B------:R1:W-:Y:S01]  /*8db0*/  LDGSTS.E [R8+0x9100], [R230.64], !P4 ;  /* 0x09100000e6087fae */ /* 0x0003e2000e121848 */
[----:B------:R-:W-:-:S03]  /*8dc0*/  IADD3 R0, R252, -0x65, RZ ;  /* 0xffffff9bfc007810 */ /* 0x000fc60007ffe0ff */
[----:B------:R1:W-:Y:S01]  /*8dd0*/  STL.64 [R1+0x3808], R230 ;  /* 0x003808e601007387 */ /* 0x0003e20000100a00 */
[----:B------:R-:W-:-:S04]  /*8de0*/  IMAD.WIDE R226, R220, 0x4, R240 ;  /* 0x00000004dce27825 */ /* 0x000fc800078e02f0 */
[----:B------:R-:W-:Y:S02]  /*8df0*/  IMAD R212, R237, 0x50, RZ ;  /* 0x00000050edd47824 */ /* 0x000fe400078e02ff */
[----:B------:R-:W-:-:S04]  /*8e00*/  IMAD.WIDE R224, R220, 0x4, R242 ;  /* 0x00000004dce07825 */ /* 0x000fc800078e02f2 */
[----:B-1----:R-:W-:Y:S02]  /*8e10*/  IMAD.SHL.U32 R231, R236, 0x4, RZ ;  /* 0x00000004ece77824 */ /* 0x002fe400078e00ff */
[----:B------:R-:W-:-:S03]  /*8e20*/  IMAD.WIDE R222, R220, 0x4, R244 ;  /* 0x00000004dcde7825 */ /* 0x000fc600078e02f4 */
[----:B------:R1:W-:Y:S01]  /*8e30*/  LDGSTS.E [R231+0x9180], [R228.64], !P4 ;  /* 0x09180000e4e77fae */ /* 0x0003e2000e121848 */
[----:B------:R-:W-:Y:S01]  /*8e40*/  IMAD.WIDE R220, R220, 0x4, R238 ;  /* 0x00000004dcdc7825 */ /* 0x000fe200078e02ee */
[----:B------:R-:W-:Y:S02]  /*8e50*/  ISETP.GE.U32.AND P4, PT, R0, 0x7fffff1c, PT ;  /* 0x7fffff1c0000780c */ /* 0x000fe40003f86070 */
[----:B------:R-:W-:Y:S01]  /*8e60*/  IADD3 R0, R252, -0x69, RZ ;  /* 0xffffff97fc007810 */ /* 0x000fe20007ffe0ff */
[----:B------:R1:W-:Y:S01]  /*8e70*/  LDGSTS.E [R231+0x9800], [R226.64], !P3 ;  /* 0x09800000e2e77fae */ /* 0x0003e2000d921848 */
[----:B------:R-:W-:-:S03]  /*8e80*/  IMAD.WIDE R218, R212, 0x4, R240 ;  /* 0x00000004d4da7825 */ /* 0x000fc600078e02f0 */
[----:B------:R1:W-:Y:S01]  /*8e90*/  LDGSTS.E [R231+0x9880], [R224.64], !P3 ;  /* 0x09880000e0e77fae */ /* 0x0003e2000d921848 */
[----:B------:R-:W-:Y:S02]  /*8ea0*/  IMAD R204, R237, 0x54, RZ ;  /* 0x00000054edcc7824 */ /* 0x000fe400078e02ff */
[C---:B------:R-:W-:Y:S01]  /*8eb0*/  IMAD.WIDE R216, R212.reuse, 0x4, R242 ;  /* 0x00000004d4d87825 */ /* 0x040fe200078e02f2 */
[----:B------:R1:W-:Y:S03]  /*8ec0*/  LDGSTS.E [R231+0x9900], [R222.64], !P3 ;  /* 0x09900000dee77fae */ /* 0x0003e6000d921848 */
[----:B------:R-:W-:Y:S01]  /*8ed0*/  IMAD.WIDE R214, R212, 0x4, R244 ;  /* 0x00000004d4d67825 */ /* 0x000fe200078e02f4 */
[----:B------:R1:W-:Y:S01]  /*8ee0*/  LDGSTS.E [R231+0x9980], [R220.64], !P3 ;  /* 0x09980000dce77fae */ /* 0x0003e2000d921848 */
[----:B------:R-:W-:Y:S02]  /*8ef0*/  ISETP.GE.U32.AND P3, PT, R0, 0x7fffff18, PT ;  /* 0x7fffff180000780c */ /* 0x000fe40003f66070 */
[----:B------:R-:W-:Y:S01]  /*8f00*/  IMAD.WIDE R212, R212, 0x4, R238 ;  /* 0x00000004d4d47825 */ /* 0x000fe200078e02ee */
[----:B------:R-:W-:Y:S01]  /*8f10*/  IADD3 R0, R252, -0x6d, RZ ;  /* 0xffffff93fc007810 */ /* 0x000fe20007ffe0ff */
[----:B------:R1:W-:Y:S02]  /*8f20*/  LDGSTS.E [R231+0xa000], [R218.64], !P0 ;  /* 0x0a000000dae77fae */ /* 0x0003e4000c121848 */
[----:B------:R-:W-:-:S02]  /*8f30*/  IMAD.WIDE R210, R204, 0x4, R240 ;  /* 0x00000004ccd27825 */ /* 0x000fc400078e02f0 */
[----:B------:R1:W-:Y:S02]  /*8f40*/  LDGSTS.E [R231+0xa080], [R216.64], !P0 ;  /* 0x0a080000d8e77fae */ /* 0x0003e4000c121848 */
[----:B------:R-:W-:Y:S02]  /*8f50*/  IMAD R196, R237, 0x58, RZ ;  /* 0x00000058edc47824 */ /* 0x000fe400078e02ff */
[C---:B------:R-:W-:Y:S01]  /*8f60*/  IMAD.WIDE R208, R204.reuse, 0x4, R242 ;  /* 0x00000004ccd07825 */ /* 0x040fe200078e02f2 */
[----:B------:R1:W-:Y:S03]  /*8f70*/  LDGSTS.E [R231+0xa100], [R214.64], !P0 ;  /* 0x0a100000d6e77fae */ /* 0x0003e6000c121848 */
[----:B------:R-:W-:Y:S01]  /*8f80*/  IMAD.WIDE R206, R204, 0x4, R244 ;  /* 0x00000004ccce7825 */ /* 0x000fe200078e02f4 */
[----:B------:R1:W-:Y:S01]  /*8f90*/  LDGSTS.E [R231+0xa180], [R212.64], !P0 ;  /* 0x0a180000d4e77fae */ /* 0x0003e2000c121848 */
[----:B------:R-:W-:-:S02]  /*8fa0*/  ISETP.GE.U32.AND P0, PT, R0, 0x7fffff14, PT ;  /* 0x7fffff140000780c */ /* 0x000fc40003f06070 */
[----:B------:R-:W-:Y:S01]  /*8fb0*/  IMAD.WIDE R204, R204, 0x4, R238 ;  /* 0x00000004cccc7825 */ /* 0x000fe200078e02ee */
[----:B------:R-:W-:Y:S01]  /*8fc0*/  IADD3 R0, R252, -0x71, RZ ;  /* 0xffffff8ffc007810 */ /* 0x000fe20007ffe0ff */
[----:B------:R1:W-:Y:S02]  /*8fd0*/  LDGSTS.E [R231+0xa800], [R210.64], !P2 ;  /* 0x0a800000d2e77fae */ /* 0x0003e4000d121848 */
[C---:B------:R-:W-:Y:S02]  /*8fe0*/  IMAD.WIDE R202, R196.reuse, 0x4, R240 ;  /* 0x00000004c4ca7825 */ /* 0x040fe400078e02f0 */
        /* <DEDUP_REMOVED lines=8> */
[----:B------:R-:W-:Y:S01]  /*9070*/  STL.64 [R1+0x3810], R228 ;  /* 0x003810e401007387 */ /* 0x000fe20000100a00 */
[----:B------:R-:W-:Y:S02]  /*9080*/  IADD3 R0, R252, -0x75, RZ ;  /* 0xffffff8bfc007810 */ /* 0x000fe40007ffe0ff */
[C---:B------:R-:W-:Y:S01]  /*9090*/  IMAD.WIDE R194, R188.reuse, 0x4, R240 ;  /* 0x00000004bcc27825 */ /* 0x040fe200078e02f0 */
[----:B------:R1:W-:Y:S03]  /*90a0*/  LDGSTS.E [R231+0xb000], [R202.64], !P1 ;  /* 0x0b000000cae77fae */ /* 0x0003e6000c921848 */
[----:B------:R-:W-:Y:S01]  /*90b0*/  IMAD R180, R237, 0x60, RZ ;  /* 0x00000060edb47824 */ /* 0x000fe200078e02ff */
[----:B------:R-:W-:Y:S01]  /*90c0*/  STL.64 [R1+0x3818], R226 ;  /* 0x003818e201007387 */ /* 0x000fe20000100a00 */
[----:B------:R-:W-:-:S03]  /*90d0*/  IMAD.WIDE R192, R188, 0x4, R242 ;  /* 0x00000004bcc07825 */ /* 0x000fc600078e02f2 */
[----:B------:R1:W-:Y:S01]  /*90e0*/  LDGSTS.E [R231+0xb080], [R200.64], !P1 ;  /* 0x0b080000c8e77fae */ /* 0x0003e2000c921848 */
[----:B------:R-:W-:-:S03]  /*90f0*/  IMAD.WIDE R190, R188, 0x4, R244 ;  /* 0x00000004bcbe7825 */ /* 0x000fc600078e02f4 */
[----:B------:R-:W-:Y:S01]  /*9100*/  STL.64 [R1+0x3820], R224 ;  /* 0x003820e001007387 */ /* 0x000fe20000100a00 */
[----:B------:R-:W-:-:S03]  /*9110*/  IMAD.WIDE R188, R188, 0x4, R238 ;  /* 0x00000004bcbc7825 */ /* 0x000fc600078e02ee */
[----:B------:R1:W-:Y:S01]  /*9120*/  LDGSTS.E [R231+0xb100], [R198.64], !P1 ;  /* 0x0b100000c6e77fae */ /* 0x0003e2000c921848 */
[----:B------:R-:W-:-:S03]  /*9130*/  IMAD.WIDE R186, R180, 0x4, R240 ;  /* 0x00000004b4ba7825 */ /* 0x000fc600078e02f0 */
[----:B------:R-:W-:Y:S01]  /*9140*/  STL.64 [R1+0x3828], R222 ;  /* 0x003828de01007387 */ /* 0x000fe20000100a00 */
[----:B------:R-:W-:-:S03]  /*9150*/  IMAD R172, R237, 0x64, RZ ;  /* 0x00000064edac7824 */ /* 0x000fc600078e02ff */
[----:B------:R1:W-:Y:S01]  /*9160*/  LDGSTS.E [R231+0xb180], [R196.64], !P1 ;  /* 0x0b180000c4e77fae */ /* 0x0003e2000c921848 */
[----:B------:R-:W-:Y:S01]  /*9170*/  ISETP.GE.U32.AND P1, PT, R0, 0x7fffff0c, PT ;  /* 0x7fffff0c0000780c */ /* 0x000fe20003f26070 */
[----:B------:R-:W-:Y:S01]  /*9180*/  IMAD.WIDE R184, R180, 0x4, R242 ;  /* 0x00000004b4b87825 */ /* 0x000fe200078e02f2 */
[----:B------:R-:W-:Y:S01]  /*9190*/  IADD3 R0, R252, -0x79, RZ ;  /* 0xffffff87fc007810 */ /* 0x000fe20007ffe0ff */
[----:B------:R-:W-:Y:S02]  /*91a0*/  STL.64 [R1+0x3830], R220 ;  /* 0x003830dc01007387 */ /* 0x000fe40000100a00 */
[C---:B------:R-:W-:Y:S02]  /*91b0*/  IMAD.WIDE R182, R180.reuse, 0x4, R244 ;  /* 0x00000004b4b67825 */ /* 0x040fe400078e02f4 */
[----:B------:R-:W-:Y:S04]  /*91c0*/  STL.64 [R1+0x3838], R218 ;  /* 0x003838da01007387 */ /* 0x000fe80000100a00 */
[----:B------:R1:W-:Y:S01]  /*91d0*/  LDGSTS.E [R231+0xb800], [R194.64], !P5 ;  /* 0x0b800000c2e77fae */ /* 0x0003e2000e921848 */
[----:B------:R-:W-:-:S03]  /*91e0*/  IMAD.WIDE R180, R180, 0x4, R238 ;  /* 0x00000004b4b47825 */ /* 0x000fc600078e02ee */
[----:B------:R-:W-:Y:S04]  /*91f0*/  STL.64 [R1+0x3840], R216 ;  /* 0x003840d801007387 */ /* 0x000fe80000100a00 */
[----:B------:R1:W-:Y:S01]  /*9200*/  LDGSTS.E [R231+0xb880], [R192.64], !P5 ;  /* 0x0b880000c0e77fae */ /* 0x0003e2000e921848 */
[----:B------:R-:W-:-:S03]  /*9210*/  IMAD.WIDE R178, R172, 0x4, R240 ;  /* 0x00000004acb27825 */ /* 0x000fc600078e02f0 */
[----:B------:R-:W-:Y:S04]  /*9220*/  STL.64 [R1+0x3848], R214 ;  /* 0x003848d601007387 */ /* 0x000fe80000100a00 */
[----:B------:R1:W-:Y:S01]  /*9230*/  LDGSTS.E [R231+0xb900], [R190.64], !P5 ;  /* 0x0b900000bee77fae */ /* 0x0003e2000e921848 */
[----:B------:R-:W-:-:S03]  /*9240*/  IMAD R164, R237, 0x68, RZ ;  /* 0x00000068eda47824 */ /* 0x000fc600078e02ff */
[----:B------:R-:W-:Y:S01]  /*9250*/  STL.64 [R1+0x3850], R212 ;  /* 0x003850d401007387 */ /* 0x000fe20000100a00 */
[----:B------:R-:W-:-:S03]  /*9260*/  IMAD.WIDE R176, R172, 0x4, R242 ;  /* 0x00000004acb07825 */ /* 0x000fc600078e02f2 */
[----:B------:R1:W-:Y:S01]  /*9270*/  LDGSTS.E [R231+0xb980], [R188.64], !P5 ;  /* 0x0b980000bce77fae */ /* 0x0003e2000e921848 */
[----:B------:R-:W-:Y:S02]  /*9280*/  ISETP.GE.U32.AND P5, PT, R0, 0x7fffff08, PT ;  /* 0x7fffff080000780c */ /* 0x000fe40003fa6070 */
[----:B------:R-:W-:Y:S01]  /*9290*/  IADD3 R0, R252, -0x7d, RZ ;  /* 0xffffff83fc007810 */ /* 0x000fe20007ffe0ff */
[----:B------:R-:W-:Y:S01]  /*92a0*/  STL.64 [R1+0x3858], R210 ;  /* 0x003858d201007387 */ /* 0x000fe20000100a00 */
[----:B------:R-:W-:-:S03]  /*92b0*/  IMAD.WIDE R174, R172, 0x4, R244 ;  /* 0x00000004acae7825 */ /* 0x000fc600078e02f4 */
[----:B------:R-:W-:Y:S01]  /*92c0*/  STL.64 [R1+0x3860], R208 ;  /* 0x003860d001007387 */ /* 0x000fe20000100a00 */
[----:B------:R-:W-:-:S03]  /*92d0*/  IMAD.WIDE R172, R172, 0x4, R238 ;  /* 0x00000004acac7825 */ /* 0x000fc600078e02ee */
[----:B------:R1:W-:Y:S04]  /*92e0*/  LDGSTS.E [R231+0xc000], [R186.64], !P6 ;  /* 0x0c000000bae77fae */ /* 0x0003e8000f121848 */
        /* <DEDUP_REMOVED lines=96> */
[----:B------:R1:W-:Y:S04]  /*98f0*/  LDGSTS.E [R231+0xf080], [R136.64], !P5 ;  /* 0x0f08000088e77fae */ /* 0x0003e8000e921848 */
[----:B------:R-:W-:Y:S04]  /*9900*/  STL.64 [R1+0x3960], R144 ;  /* 0x0039609001007387 */ /* 0x000fe80000100a00 */
[----:B------:R1:W-:Y:S01]  /*9910*/  LDGSTS.E [R231+0xf100], [R134.64], !P5 ;  /* 0x0f10000086e77fae */ /* 0x0003e2000e921848 */
[----:B----4-:R-:W-:-:S03]  /*9920*/  LOP3.LUT R232, R231, 0x20, RZ, 0x3c, !PT ;  /* 0x00000020e7e87812 */ /* 0x010fc600078e3cff */
[----:B------:R-:W-:Y:S01]  /*9930*/  STL.64 [R1+0x3968], R142 ;  /* 0x0039688e01007387 */ /* 0x000fe20000100a00 */
[----:B------:R-:W-:-:S03]  /*9940*/  IMAD.WIDE R12, R237, 0x4, R240 ;  /* 0x00000004ed0c7825 */ /* 0x000fc600078e02f0 */
[----:B------:R2:W-:Y:S01]  /*9950*/  LDGSTS.E [R231+0xf180], [R132.64], !P5 ;  /* 0x0f18000084e77fae */ /* 0x0005e2000e921848 */
[----:B------:R-:W-:Y:S02]  /*9960*/  ISETP.GE.U32.AND P5, PT, R0, 0x7fffff6b, PT ;  /* 0x7fffff6b0000780c */ /* 0x000fe40003fa6070 */
[----:B------:R-:W-:Y:S01]  /*9970*/  IADD3 R0, R252, -0x1a, RZ ;  /* 0xffffffe6fc007810 */ /* 0x000fe20007ffe0ff */
[----:B------:R-:W-:Y:S01]  /*9980*/  STL.64 [R1+0x3970], R140 ;  /* 0x0039708c01007387 */ /* 0x000fe20000100a00 */
[----:B---3--:R-:W-:-:S03]  /*9990*/  IMAD.WIDE R10, R237, 0x4, R242 ;  /* 0x00000004ed0a7825 */ /* 0x008fc600078e02f2 */
[----:B------:R-:W-:Y:S01]  /*99a0*/  STL.64 [R1+0x3978], R138 ;  /* 0x0039788a01007387 */ /* 0x000fe20000100a00 */
[----:B--2---:R-:W-:-:S03]  /*99b0*/  IMAD.WIDE R8, R237, 0x4, R244 ;  /* 0x00000004ed087825 */ /* 0x004fc600078e02f4 */
[----:B------:R2:W-:Y:S01]  /*99c0*/  LDGSTS.E [R231+0xf800], [R130.64], !P6 ;  /* 0x0f80000082e77fae */ /* 0x0005e2000f121848 */
[----:B------:R-:W-:-:S03]  /*99d0*/  IMAD.WIDE R6, R237, 0x4, R238 ;  /* 0x00000004ed067825 */ /* 0x000fc600078e02ee */
[----:B------:R-:W-:Y:S04]  /*99e0*/  STL.64 [R1+0x3980], R136 ;  /* 0x0039808801007387 */ /* 0x000fe80000100a00 */
[----:B------:R2:W-:Y:S04]  /*99f0*/  LDGSTS.E [R231+0xf880], [R128.64], !P6 ;  /* 0x0f88000080e77fae */ /* 0x0005e8000f121848 */
[----:B------:R-:W-:Y:S04]  /*9a00*/  STL.64 [R1+0x3988], R134 ;  /* 0x0039888601007387 */ /* 0x000fe80000100a00 */
[----:B------:R2:W-:Y:S01]  /*9a10*/  LDGSTS.E [R231+0xf900], [R126.64], !P6 ;  /* 0x0f9000007ee77fae */ /* 0x0005e2000f121848 */
[----:B------:R-:W-:-:S03]  /*9a20*/  IADD3 R4, R252, -0x1e, RZ ;  /* 0xffffffe2fc047810 */ /* 0x000fc60007ffe0ff */
[----:B------:R-:W-:Y:S04]  /*9a30*/  STL.64 [R1+0x3990], R132 ;  /* 0x0039908401007387 */ /* 0x000fe80000100a00 */
[----:B------:R2:W-:Y:S01]  /*9a40*/  LDGSTS.E [R231+0xf980], [R124.64], !P6 ;  /* 0x0f9800007ce77fae */ /* 0x0005e2000f121848 */
[----:B------:R-:W-:Y:S01]  /*9a50*/  ISETP.GE.U32.AND P6, PT, R0, 0x7fffff67, PT ;  /* 0x7fffff670000780c */ /* 0x000fe20003fc6070 */
[----:B------:R-:W-:Y:S02]  /*9a60*/  IMAD R0, R237, 0x5, RZ ;  /* 0x00000005ed007824 */ /* 0x000fe400078e02ff */
[----:B------:R-:W-:Y:S04]  /*9a70*/  STL.64 [R1+0x3998], R130 ;  /* 0x0039988201007387 */ /* 0x000fe80000100a00 */
[----:B------:R-:W-:Y:S04]  /*9a80*/  STL.64 [R1+0x39a0], R128 ;  /* 0x0039a08001007387 */ /* 0x000fe80000100a00 */
[----:B------:R-:W-:Y:S04]  /*9a90*/  STL.64 [R1+0x39a8], R126 ;  /* 0x0039a87e01007387 */ /* 0x000fe80000100a00 */
[----:B------:R3:W-:Y:S04]  /*9aa0*/  LDGSTS.E [R232+0x200], [R12.64], !P4 ;  /* 0x002000000ce87fae */ /* 0x0007e8000e121848 */
[----:B------:R-:W-:Y:S04]  /*9ab0*/  STL.64 [R1+0x39b0], R124 ;  /* 0x0039b07c01007387 */ /* 0x000fe80000100a00 */
[----:B------:R1:W-:Y:S04]  /*9ac0*/  LDGSTS.E [R232+0x280], [R10.64], !P4 ;  /* 0x002800000ae87fae */ /* 0x0003e8000e121848 */
[----:B------:R3:W-:Y:S04]  /*9ad0*/  STL.64 [R1+0x4c8], R12 ;  /* 0x0004c80c01007387 */ /* 0x0007e80000100a00 */
[----:B------:R1:W-:Y:S04]  /*9ae0*/  LDGSTS.E [R232+0x300], [R8.64], !P4 ;  /* 0x0030000008e87fae */ /* 0x0003e8000e121848 */
[----:B------:R1:W-:Y:S04]  /*9af0*/  STL.64 [R1+0x4c0], R10 ;  /* 0x0004c00a01007387 */ /* 0x0003e80000100a00 */
[----:B------:R2:W-:Y:S01]  /*9b00*/  LDGSTS.E [R232+0x380], [R6.64], !P4 ;  /* 0x0038000006e87fae */ /* 0x0005e2000e121848 */
[----:B---3--:R-:W-:Y:S01]  /*9b10*/  IMAD.WIDE R12, R0, 0x4, R240 ;  /* 0x00000004000c7825 */ /* 0x008fe200078e02f0 */
[----:B------:R-:W-:-:S02]  /*9b20*/  ISETP.GE.U32.AND P4, PT, R4, 0x7fffff63, PT ;  /* 0x7fffff630400780c */ /* 0x000fc40003f86070 */
[----:B------:R3:W-:Y:S01]  /*9b30*/  STL.64 [R1+0x4b8], R8 ;  /* 0x0004b80801007387 */ /* 0x0007e20000100a00 */
[----:B------:R-:W-:Y:S02]  /*9b40*/  IMAD R4, R237, 0x9, RZ ;  /* 0x00000009ed047824 */ /* 0x000fe400078e02ff */
[C---:B-1----:R-:W-:Y:S01]  /*9b50*/  IMAD.WIDE R10, R0.reuse, 0x4, R242 ;  /* 0x00000004000a7825 */ /* 0x042fe200078e02f2 */
[----:B------:R2:W-:Y:S04]  /*9b60*/  STL.64 [R1+0x4b0], R6 ;  /* 0x0004b00601007387 */ /* 0x0005e80000100a00 */
[----:B------:R1:W-:Y:S01]  /*9b70*/  STL.64 [R1+0x468], R12 ;  /* 0x0004680c01007387 */ /* 0x0003e20000100a00 */
[----:B---3--:R-:W-:-:S03]  /*9b80*/  IMAD.WIDE R8, R0, 0x4, R244 ;  /* 0x0000000400087825 */ /* 0x008fc600078e02f4 */
[----:B------:R1:W-:Y:S01]  /*9b90*/  LDGSTS.E [R232+0xa00], [R12.64], !P3 ;  /* 0x00a000000ce87fae */ /* 0x0003e2000d921848 */
[----:B--2---:R-:W-:Y:S01]  /*9ba0*/  IMAD.WIDE R6, R0, 0x4, R238 ;  /* 0x0000000400067825 */ /* 0x004fe200078e02ee */
[----:B------:R-:W-:Y:S02]  /*9bb0*/  IADD3 R0, R252, -0x22, RZ ;  /* 0xffffffdefc007810 */ /* 0x000fe40007ffe0ff */
[----:B------:R2:W-:Y:S04]  /*9bc0*/  STL.64 [R1+0x460], R10 ;  /* 0x0004600a01007387 */ /* 0x0005e80000100a00 */
[----:B------:R2:W-:Y:S01]  /*9bd0*/  LDGSTS.E [R232+0xa80], [R10.64], !P3 ;  /* 0x00a800000ae87fae */ /* 0x0005e2000d921848 */
[----:B-1----:R-:W-:-:S03]  /*9be0*/  IMAD.WIDE R12, R4, 0x4, R240 ;  /* 0x00000004040c7825 */ /* 0x002fc600078e02f0 */
[----:B------:R1:W-:Y:S04]  /*9bf0*/  STL.64 [R1+0x458], R8 ;  /* 0x0004580801007387 */ /* 0x0003e80000100a00 */
[----:B------:R1:W-:Y:S01]  /*9c00*/  LDGSTS.E [R232+0xb00], [R8.64], !P3 ;  /* 0x00b0000008e87fae */ /* 0x0003e2000d921848 */
[----:B--2---:R-:W-:-:S03]  /*9c10*/  IMAD.WIDE R10, R4, 0x4, R242 ;  /* 0x00000004040a7825 */ /* 0x004fc600078e02f2 */
[----:B------:R2:W-:Y:S04]  /*9c20*/  STL.64 [R1+0x450], R6 ;  /* 0x0004500601007387 */ /* 0x0005e80000100a00 */
[----:B------:R2:W-:Y:S01]  /*9c30*/  LDGSTS.E [R232+0xb80], [R6.64], !P3 ;  /* 0x00b8000006e87fae */ /* 0x0005e2000d921848 */
[----:B------:R-:W-:Y:S01]  /*9c40*/  ISETP.GE.U32.AND P3, PT, R0, 0x7fffff5f, PT ;  /* 0x7fffff5f0000780c */ /* 0x000fe20003f66070 */
[----:B-1----:R-:W-:Y:S02]  /*9c50*/  IMAD.WIDE R8, R4, 0x4, R244 ;  /* 0x0000000404087825 */ /* 0x002fe400078e02f4 */
[----:B------:R1:W-:Y:S02]  /*9c60*/  LDGSTS.E [R232+0x1200], [R12.64], !P0 ;  /* 0x012000000ce87fae */ /* 0x0003e4000c121848 */
[----:B------:R-:W-:-:S02]  /*9c70*/  IMAD R0, R237, 0xd, RZ ;  /* 0x0000000ded007824 */ /* 0x000fc400078e02ff */
[----:B------:R3:W-:Y:S01]  /*9c80*/  LDGSTS.E [R232+0x1280], [R10.64], !P0 ;  /* 0x012800000ae87fae */ /* 0x0007e2000c121848 */
[----:B--2---:R-:W-:Y:S01]  /*9c90*/  IMAD.WIDE R6, R4, 0x4, R238 ;  /* 0x0000000404067825 */ /* 0x004fe200078e02ee */
[----:B------:R-:W-:Y:S02]  /*9ca0*/  IADD3 R4, R252, -0x26, RZ ;  /* 0xffffffdafc047810 */ /* 0x000fe40007ffe0ff */
[----:B------:R1:W-:Y:S04]  /*9cb0*/  STL.64 [R1+0x408], R12 ;  /* 0x0004080c01007387 */ /* 0x0003e80000100a00 */
[----:B------:R2:W-:Y:S04]  /*9cc0*/  LDGSTS.E [R232+0x1300], [R8.64], !P0 ;  /* 0x0130000008e87fae */ /* 0x0005e8000c121848 */
[----:B------:R3:W-:Y:S04]  /*9cd0*/  STL.64 [R1+0x400], R10 ;  /* 0x0004000a01007387 */ /* 0x0007e80000100a00 */
[----:B------:R2:W-:Y:S01]  /*9ce0*/  LDGSTS.E [R232+0x1380], [R6.64], !P0 ;  /* 0x0138000006e87fae */ /* 0x0005e2000c121848 */
[----:B-1----:R-:W-:Y:S01]  /*9cf0*/  IMAD.WIDE R12, R0, 0x4, R240 ;  /* 0x00000004000c7825 */ /* 0x002fe200078e02f0 */
[----:B------:R-:W-:-:S02]  /*9d00*/  ISETP.GE.U32.AND P0, PT, R4, 0x7fffff5b, PT ;  /* 0x7fffff5b0400780c */ /* 0x000fc40003f06070 */
[----:B------:R2:W-:Y:S01]  /*9d10*/  STL.64 [R1+0x3f8], R8 ;  /* 0x0003f80801007387 */ /* 0x0005e20000100a00 */
[----:B------:R-:W-:Y:S02]  /*9d20*/  IMAD R4, R237, 0x11, RZ ;  /* 0x00000011ed047824 */ /* 0x000fe400078e02ff */
[C---:B---3--:R-:W-:Y:S01]  /*9d30*/  IMAD.WIDE R10, R0.reuse, 0x4, R242 ;  /* 0x00000004000a7825 */ /* 0x048fe200078e02f2 */
[----:B------:R1:W-:Y:S04]  /*9d40*/  STL.64 [R1+0x3f0], R6 ;  /* 0x0003f00601007387 */ /* 0x0003e80000100a00 */
[----:B------:R3:W-:Y:S01]  /*9d50*/  STL.64 [R1+0x3a8], R12 ;  /* 0x0003a80c01007387 */ /* 0x0007e20000100a00 */
[----:B--2---:R-:W-:-:S03]  /*9d60*/  IMAD.WIDE R8, R0, 0x4, R244 ;  /* 0x0000000400087825 */ /* 0x004fc600078e02f4 */
[----:B------:R3:W-:Y:S01]  /*9d70*/  LDGSTS.E [R232+0x1a00], [R12.64], !P2 ;  /* 0x01a000000ce87fae */ /* 0x0007e2000d121848 */
[----:B-1----:R-:W-:Y:S01]  /*9d80*/  IMAD.WIDE R6, R0, 0x4, R238 ;  /* 0x0000000400067825 */ /* 0x002fe200078e02ee */
[----:B------:R-:W-:Y:S02]  /*9d90*/  IADD3 R0, R252, -0x2a, RZ ;  /* 0xffffffd6fc007810 */ /* 0x000fe40007ffe0ff */
[----:B------:R1:W-:Y:S04]  /*9da0*/  STL.64 [R1+0x3a0], R10 ;  /* 0x0003a00a01007387 */ /* 0x0003e80000100a00 */
[----:B------:R1:W-:Y:S01]  /*9db0*/  LDGSTS.E [R232+0x1a80], [R10.64], !P2 ;  /* 0x01a800000ae87fae */ /* 0x0003e2000d121848 */
[----:B---3--:R-:W-:-:S03]  /*9dc0*/  IMAD.WIDE R12, R4, 0x4, R240 ;  /* 0x00000004040c7825 */ /* 0x008fc600078e02f0 */
        /* <DEDUP_REMOVED lines=25> */
[----:B--2---:R-:W-:Y:S01]  /*9f60*/  IMAD.WIDE R6, R0, 0x4, R238 ;  /* 0x0000000400067825 */ /* 0x004fe200078e02ee */
        /* <DEDUP_REMOVED lines=151> */
[----:B------:R1:W-:Y:S01]  /*a8e0*/  STL.64 [R1+0x68], R10 ;  /* 0x0000680a01007387 */ /* 0x0003e20000100a00 */
[----:B------:R-:W-:-:S03]  /*a8f0*/  IMAD R116, R237, 0x45, RZ ;  /* 0x00000045ed747824 */ /* 0x000fc600078e02ff */
        /* <DEDUP_REMOVED lines=8> */
[----:B--2---:R-:W-:Y:S01]  /*a980*/  IMAD.WIDE R8, R4, 0x4, R244 ;  /* 0x0000000404087825 */ /* 0x004fe200078e02f4 */
[----:B------:R-:W-:Y:S01]  /*a990*/  IADD3 R0, R252, -0x5e, RZ ;  /* 0xffffffa2fc007810 */ /* 0x000fe20007ffe0ff */
[----:B------:R2:W-:Y:S02]  /*a9a0*/  LDGSTS.E [R232+0x8200], [R12.64], !P0 ;  /* 0x082000000ce87fae */ /* 0x0005e4000c121848 */
[----:B------:R-:W-:-:S02]  /*a9b0*/  IMAD.WIDE R122, R116, 0x4, R240 ;  /* 0x00000004747a7825 */ /* 0x000fc400078e02f0 */
[----:B------:R3:W-:Y:S02]  /*a9c0*/  LDGSTS.E [R232+0x8280], [R10.64], !P0 ;  /* 0x082800000ae87fae */ /* 0x0007e4000c121848 */
[----:B-1----:R-:W-:Y:S02]  /*a9d0*/  IMAD.WIDE R6, R4, 0x4, R238 ;  /* 0x0000000404067825 */ /* 0x002fe400078e02ee */
[----:B------:R1:W-:Y:S02]  /*a9e0*/  LDGSTS.E [R232+0x8300], [R8.64], !P0 ;  /* 0x0830000008e87fae */ /* 0x0003e4000c121848 */
[----:B------:R-:W-:Y:S02]  /*a9f0*/  IMAD R108, R237, 0x49, RZ ;  /* 0x00000049ed6c7824 */ /* 0x000fe400078e02ff */
[----:B------:R1:W-:Y:S01]  /*aa00*/  LDGSTS.E [R232+0x8380], [R6.64], !P0 ;  /* 0x0838000006e87fae */ /* 0x0003e2000c121848 */
[----:B------:R-:W-:Y:S01]  /*aa10*/  IMAD.WIDE R120, R116, 0x4, R242 ;  /* 0x0000000474787825 */ /* 0x000fe200078e02f2 */
[----:B------:R-:W-:-:S03]  /*aa20*/  ISETP.GE.U32.AND P0, PT, R0, 0x7fffff23, PT ;  /* 0x7fffff230000780c */ /* 0x000fc60003f06070 */
[----:B------:R-:W-:Y:S01]  /*aa30*/  IMAD.WIDE R118, R116, 0x4, R244 ;  /* 0x0000000474767825 */ /* 0x000fe200078e02f4 */
[----:B------:R-:W-:Y:S01]  /*aa40*/  IADD3 R0, R252, -0x62, RZ ;  /* 0xffffff9efc007810 */ /* 0x000fe20007ffe0ff */
[----:B------:R1:W-:Y:S02]  /*aa50*/  LDGSTS.E [R232+0x8a00], [R122.64], !P2 ;  /* 0x08a000007ae87fae */ /* 0x0003e4000d121848 */
[----:B------:R-:W-:Y:S02]  /*aa60*/  IMAD.WIDE R116, R116, 0x4, R238 ;  /* 0x0000000474747825 */ /* 0x000fe400078e02ee */
[----:B------:R1:W-:Y:S02]  /*aa70*/  LDGSTS.E [R232+0x8a80], [R120.64], !P2 ;  /* 0x08a8000078e87fae */ /* 0x0003e4000d121848 */
[----:B------:R-:W-:Y:S02]  /*aa80*/  IMAD.WIDE R114, R108, 0x4, R240 ;  /* 0x000000046c727825 */ /* 0x000fe400078e02f0 */
[----:B------:R1:W-:Y:S02]  /*aa90*/  LDGSTS.E [R232+0x8b00], [R118.64], !P2 ;  /* 0x08b0000076e87fae */ /* 0x0003e4000d121848 */
[----:B------:R-:W-:-:S02]  /*aaa0*/  IMAD R100, R237, 0x4d, RZ ;  /* 0x0000004ded647824 */ /* 0x000fc400078e02ff */
[----:B------:R-:W-:Y:S01]  /*aab0*/  IMAD.WIDE R112, R108, 0x4, R242 ;  /* 0x000000046c707825 */ /* 0x000fe200078e02f2 */
[----:B------:R1:W-:Y:S01]  /*aac0*/  LDGSTS.E [R232+0x8b80], [R116.64], !P2 ;  /* 0x08b8000074e87fae */ /* 0x0003e2000d121848 */
[----:B------:R-:W-:Y:S02]  /*aad0*/  ISETP.GE.U32.AND P2, PT, R0, 0x7fffff1f, PT ;  /* 0x7fffff1f0000780c */ /* 0x000fe40003f46070 */
[----:B------:R-:W-:Y:S01]  /*aae0*/  IMAD.WIDE R110, R108, 0x4, R244 ;  /* 0x000000046c6e7825 */ /* 0x000fe200078e02f4 */
[----:B------:R-:W-:Y:S01]  /*aaf0*/  IADD3 R0, R252, -0x66, RZ ;  /* 0xffffff9afc007810 */ /* 0x000fe20007ffe0ff */
[----:B------:R1:W-:Y:S02]  /*ab00*/  LDGSTS.E [R232+0x9200], [R114.64], !P1 ;  /* 0x0920000072e87fae */ /* 0x0003e4000c921848 */
[----:B------:R-:W-:Y:S02]  /*ab10*/  IMAD.WIDE R108, R108, 0x4, R238 ;  /* 0x000000046c6c7825 */ /* 0x000fe400078e02ee */
[----:B------:R1:W-:Y:S02]  /*ab20*/  LDGSTS.E [R232+0x9280], [R112.64], !P1 ;  /* 0x0928000070e87fae */ /* 0x0003e4000c921848 */
[----:B------:R-:W-:-:S02]  /*ab30*/  IMAD.WIDE R106, R100, 0x4, R240 ;  /* 0x00000004646a7825 */ /* 0x000fc400078e02f0 */
[----:B------:R1:W-:Y:S02]  /*ab40*/  LDGSTS.E [R232+0x9300], [R110.64], !P1 ;  /* 0x093000006ee87fae */ /* 0x0003e4000c921848 */
[----:B------:R-:W-:Y:S02]  /*ab50*/  IMAD R92, R237, 0x51, RZ ;  /* 0x00000051ed5c7824 */ /* 0x000fe400078e02ff */
[----:B------:R-:W-:Y:S01]  /*ab60*/  IMAD.WIDE R104, R100, 0x4, R242 ;  /* 0x0000000464687825 */ /* 0x000fe200078e02f2 */
[----:B------:R1:W-:Y:S01]  /*ab70*/  LDGSTS.E [R232+0x9380], [R108.64], !P1 ;  /* 0x093800006ce87fae */ /* 0x0003e2000c921848 */
[----:B------:R-:W-:Y:S02]  /*ab80*/  ISETP.GE.U32.AND P1, PT, R0, 0x7fffff1b, PT ;  /* 0x7fffff1b0000780c */ /* 0x000fe40003f26070 */
[----:B------:R-:W-:Y:S01]  /*ab90*/  IMAD.WIDE R102, R100, 0x4, R244 ;  /* 0x0000000464667825 */ /* 0x000fe200078e02f4 */
[----:B------:R2:W-:Y:S01]  /*aba0*/  STL.64 [R1+0x30], R12 ;  /* 0x0000300c01007387 */ /* 0x0005e20000100a00 */
[----:B------:R-:W-:-:S02]  /*abb0*/  IADD3 R0, R252, -0x6a, RZ ;  /* 0xffffff96fc007810 */ /* 0x000fc40007ffe0ff */
[----:B------:R-:W-:Y:S01]  /*abc0*/  IMAD.WIDE R100, R100, 0x4, R238 ;  /* 0x0000000464647825 */ /* 0x000fe200078e02ee */
[----:B------:R1:W-:Y:S03]  /*abd0*/  LDGSTS.E [R232+0x9a00], [R106.64], !P5 ;  /* 0x09a000006ae87fae */ /* 0x0003e6000e921848 */
[C---:B------:R-:W-:Y:S01]  /*abe0*/  IMAD.WIDE R98, R92.reuse, 0x4, R240 ;  /* 0x000000045c627825 */ /* 0x040fe200078e02f0 */
[----:B------:R3:W-:Y:S03]  /*abf0*/  STL.64 [R1+0x28], R10 ;  /* 0x0000280a01007387 */ /* 0x0007e60000100a00 */
[----:B------:R-:W-:Y:S01]  /*ac00*/  IMAD R84, R237, 0x55, RZ ;  /* 0x00000055ed547824 */ /* 0x000fe200078e02ff */
[----:B------:R1:W-:Y:S01]  /*ac10*/  LDGSTS.E [R232+0x9a80], [R104.64], !P5 ;  /* 0x09a8000068e87fae */ /* 0x0003e2000e921848 */
[----:B------:R-:W-:-:S03]  /*ac20*/  IMAD.WIDE R96, R92, 0x4, R242 ;  /* 0x000000045c607825 */ /* 0x000fc600078e02f2 */
[----:B------:R1:W-:Y:S01]  /*ac30*/  STL.64 [R1+0x20], R8 ;  /* 0x0000200801007387 */ /* 0x0003e20000100a00 */
[----:B------:R-:W-:-:S03]  /*ac40*/  IMAD.WIDE R94, R92, 0x4, R244 ;  /* 0x000000045c5e7825 */ /* 0x000fc600078e02f4 */
[----:B------:R1:W-:Y:S01]  /*ac50*/  LDGSTS.E [R232+0x9b00], [R102.64], !P5 ;  /* 0x09b0000066e87fae */ /* 0x0003e2000e921848 */
[----:B------:R-:W-:-:S03]  /*ac60*/  IMAD.WIDE R92, R92, 0x4, R238 ;  /* 0x000000045c5c7825 */ /* 0x000fc600078e02ee */
[----:B------:R1:W-:Y:S01]  /*ac70*/  STL.64 [R1+0x18], R6 ;  /* 0x0000180601007387 */ /* 0x0003e20000100a00 */
[----:B------:R-:W-:-:S03]  /*ac80*/  IMAD.WIDE R90, R84, 0x4, R240 ;  /* 0x00000004545a7825 */ /* 0x000fc600078e02f0 */
[----:B------:R1:W-:Y:S01]  /*ac90*/  LDGSTS.E [R232+0x9b80], [R100.64], !P5 ;  /* 0x09b8000064e87fae */ /* 0x0003e2000e921848 */
[----:B------:R-:W-:Y:S01]  /*aca0*/  ISETP.GE.U32.AND P5, PT, R0, 0x7fffff17, PT ;  /* 0x7fffff170000780c */ /* 0x000fe20003fa6070 */
[----:B------:R-:W-:Y:S01]  /*acb0*/  IMAD R76, R237, 0x59, RZ ;  /* 0x00000059ed4c7824 */ /* 0x000fe200078e02ff */
[----:B------:R-:W-:Y:S01]  /*acc0*/  IADD3 R0, R252, -0x6e, RZ ;  /* 0xffffff92fc007810 */ /* 0x000fe20007ffe0ff */
[----:B------:R-:W-:Y:S01]  /*acd0*/  STL.64 [R1+0x39b8], R122 ;  /* 0x0039b87a01007387 */ /* 0x000fe20000100a00 */
[----:B------:R-:W-:-:S03]  /*ace0*/  IMAD.WIDE R88, R84, 0x4, R242 ;  /* 0x0000000454587825 */ /* 0x000fc600078e02f2 */
[----:B------:R-:W-:Y:S01]  /*acf0*/  STL.64 [R1+0x39c0], R120 ;  /* 0x0039c07801007387 */ /* 0x000fe20000100a00 */
[----:B------:R-:W-:-:S03]  /*ad00*/  IMAD.WIDE R86, R84, 0x4, R244 ;  /* 0x0000000454567825 */ /* 0x000fc600078e02f4 */
        /* <DEDUP_REMOVED lines=119> */
[----:B--2---:R-:W-:-:S03]  /*b480*/  IMAD R12, R237, 0x79, RZ ;  /* 0x00000079ed0c7824 */ /* 0x004fc600078e02ff */
        /* <DEDUP_REMOVED lines=28> */
[----:B---3--:R-:W-:-:S03]  /*b650*/  IMAD.WIDE R10, R4, 0x4, R240 ;  /* 0x00000004040a7825 */ /* 0x008fc600078e02f0 */
[----:B------:R-:W-:Y:S04]  /*b660*/  STL.64 [R1+0x3b38], R26 ;  /* 0x003b381a01007387 */ /* 0x000fe80000100a00 */
[----:B------:R3:W-:Y:S01]  /*b670*/  LDGSTS.E [R232+0xeb00], [R22.64], !P3 ;  /* 0x0eb0000016e87fae */ /* 0x0007e2000d921848 */
[----:B-1----:R-:W-:-:S03]  /*b680*/  IMAD.WIDE R8, R4, 0x4, R242 ;  /* 0x0000000404087825 */ /* 0x002fc600078e02f2 */
        /* <DEDUP_REMOVED lines=12> */
[----:B------:R1:W-:Y:S04]  /*b750*/  LDGSTS.E [R232+0xf300], [R14.64], !P0 ;  /* 0x0f3000000ee87fae */ /* 0x0003e8000c121848 */
[----:B------:R-:W-:Y:S04]  /*b760*/  STL.64 [R1+0x3b68], R14 ;  /* 0x003b680e01007387 */ /* 0x000fe80000100a00 */
[----:B------:R1:W-:Y:S01]  /*b770*/  LDGSTS.E [R232+0xf380], [R12.64], !P0 ;  /* 0x0f3800000ce87fae */ /* 0x0003e2000c121848 */
[----:B------:R-:W-:Y:S01]  /*b780*/  ISETP.GE.U32.AND P0, PT, R0, 0x7fffff6a, PT ;  /* 0x7fffff6a0000780c */ /* 0x000fe20003f06070 */
[----:B------:R-:W-:-:S02]  /*b790*/  IMAD.SHL.U32 R0, R237, 0x2, RZ ;  /* 0x00000002ed007824 */ /* 0x000fc400078e00ff */
[----:B------:R1:W-:Y:S04]  /*b7a0*/  STL.64 [R1+0x3b70], R12 ;  /* 0x003b700c01007387 */ /* 0x0003e80000100a00 */
[----:B------:R2:W-:Y:S04]  /*b7b0*/  LDGSTS.E [R232+0xfa00], [R10.64], !P2 ;  /* 0x0fa000000ae87fae */ /* 0x0005e8000d121848 */
        /* <DEDUP_REMOVED lines=8> */
[----:B---3--:R-:W-:-:S03]  /*b840*/  IMAD.WIDE R8, R0, 0x4, R244 ;  /* 0x0000000400087825 */ /* 0x008fc600078e02f4 */
[----:B------:R2:W-:Y:S01]  /*b850*/  STL.64 [R1+0x3b90], R4 ;  /* 0x003b900401007387 */ /* 0x0005e20000100a00 */
[----:B-1----:R-:W-:-:S03]  /*b860*/  IMAD.WIDE R6, R0, 0x4, R238 ;  /* 0x0000000400067825 */ /* 0x002fc600078e02ee */
[----:B------:R1:W-:Y:S01]  /*b870*/  STL.64 [R1+0x4a8], R12 ;  /* 0x0004a80c01007387 */ /* 0x0003e20000100a00 */
[----:B------:R-:W-:Y:S02]  /*b880*/  IADD3 R0, R252, -0x1f, RZ ;  /* 0xffffffe1fc007810 */ /* 0x000fe40007ffe0ff */
[----:B--2---:R-:W-:Y:S01]  /*b890*/  LOP3.LUT R5, R231, 0x40, RZ, 0x3c, !PT ;  /* 0x00000040e7057812 */ /* 0x004fe200078e3cff */
[----:B------:R-:W-:Y:S01]  /*b8a0*/  IMAD R4, R237, 0x6, RZ ;  /* 0x00000006ed047824 */ /* 0x000fe200078e02ff */
[----:B------:R2:W-:Y:S04]  /*b8b0*/  STL.64 [R1+0x4a0], R10 ;  /* 0x0004a00a01007387 */ /* 0x0005e80000100a00 */
[----:B------:R1:W-:Y:S04]  /*b8c0*/  LDGSTS.E [R5+0x400], [R12.64], !P1 ;  /* 0x004000000c057fae */ /* 0x0003e8000c921848 */
[----:B------:R2:W-:Y:S04]  /*b8d0*/  LDGSTS.E [R5+0x480], [R10.64], !P1 ;  /* 0x004800000a057fae */ /* 0x0005e8000c921848 */
[----:B------:R3:W-:Y:S01]  /*b8e0*/  STL.64 [R1+0x498], R8 ;  /* 0x0004980801007387 */ /* 0x0007e20000100a00 */
[----:B-1----:R-:W-:-:S03]  /*b8f0*/  IMAD.WIDE R12, R4, 0x4, R240 ;  /* 0x00000004040c7825 */ /* 0x002fc600078e02f0 */
[----:B------:R3:W-:Y:S01]  /*b900*/  LDGSTS.E [R5+0x500], [R8.64], !P1 ;  /* 0x0050000008057fae */ /* 0x0007e2000c921848 */
[----:B--2---:R-:W-:-:S03]  /*b910*/  IMAD.WIDE R10, R4, 0x4, R242 ;  /* 0x00000004040a7825 */ /* 0x004fc600078e02f2 */
[----:B------:R1:W-:Y:S04]  /*b920*/  STL.64 [R1+0x490], R6 ;  /* 0x0004900601007387 */ /* 0x0003e80000100a00 */
[----:B------:R1:W-:Y:S01]  /*b930*/  LDGSTS.E [R5+0x580], [R6.64], !P1 ;  /* 0x0058000006057fae */ /* 0x0003e2000c921848 */
[----:B------:R-:W-:Y:S01]  /*b940*/  ISETP.GE.U32.AND P1, PT, R0, 0x7fffff62, PT ;  /* 0x7fffff620000780c */ /* 0x000fe20003f26070 */
[----:B------:R-:W-:Y:S02]  /*b950*/  IMAD R0, R237, 0xa, RZ ;  /* 0x0000000aed007824 */ /* 0x000fe400078e02ff */
[C---:B---3--:R-:W-:Y:S01]  /*b960*/  IMAD.WIDE R8, R4.reuse, 0x4, R244 ;  /* 0x0000000404087825 */ /* 0x048fe200078e02f4 */
[----:B------:R2:W-:Y:S04]  /*b970*/  LDGSTS.E [R5+0xc00], [R12.64], !P5 ;  /* 0x00c000000c057fae */ /* 0x0005e8000e921848 */
[----:B------:R3:W-:Y:S01]  /*b980*/  LDGSTS.E [R5+0xc80], [R10.64], !P5 ;  /* 0x00c800000a057fae */ /* 0x0007e2000e921848 */
[----:B-1----:R-:W-:Y:S01]  /*b990*/  IMAD.WIDE R6, R4, 0x4, R238 ;  /* 0x0000000404067825 */ /* 0x002fe200078e02ee */
[----:B------:R-:W-:-:S02]  /*b9a0*/  IADD3 R4, R252, -0x23, RZ ;  /* 0xffffffddfc047810 */ /* 0x000fc40007ffe0ff */
        /* <DEDUP_REMOVED lines=29> */
[C---:B------:R-:W-:Y:S02]  /*bb80*/  IADD3 R4, R252.reuse, -0x2b, RZ ;  /* 0xffffffd5fc047810 */ /* 0x040fe40007ffe0ff */
[----:B------:R2:W-:Y:S01]  /*bb90*/  STL.64 [R1+0x388], R12 ;  /* 0x0003880c01007387 */ /* 0x0005e20000100a00 */
[----:B------:R-:W-:-:S03]  /*bba0*/  IADD3 R124, R252, -0x1b, RZ ;  /* 0xffffffe5fc7c7810 */ /* 0x000fc60007ffe0ff */
[----:B------:R1:W-:Y:S04]  /*bbb0*/  LDGSTS.E [R5+0x1d00], [R8.64], !P4 ;  /* 0x01d0000008057fae */ /* 0x0003e8000e121848 */
[----:B------:R3:W-:Y:S04]  /*bbc0*/  STL.64 [R1+0x380], R10 ;  /* 0x0003800a01007387 */ /* 0x0007e80000100a00 */
[----:B------:R1:W-:Y:S01]  /*bbd0*/  LDGSTS.E [R5+0x1d80], [R6.64], !P4 ;  /* 0x01d8000006057fae */ /* 0x0003e2000e121848 */
[----:B--2---:R-:W-:Y:S01]  /*bbe0*/  IMAD.WIDE R12, R0, 0x4, R240 ;  /* 0x00000004000c7825 */ /* 0x004fe200078e02f0 */
[----:B------:R-:W-:-:S02]  /*bbf0*/  ISETP.GE.U32.AND P4, PT, R4, 0x7fffff56, PT ;  /* 0x7fffff560400780c */ /* 0x000fc40003f86070 */
[----:B------:R1:W-:Y:S01]  /*bc00*/  STL.64 [R1+0x378], R8 ;  /* 0x0003780801007387 */ /* 0x0003e20000100a00 */
[----:B------:R-:W-:Y:S02]  /*bc10*/  IMAD R4, R237, 0x16, RZ ;  /* 0x00000016ed047824 */ /* 0x000fe400078e02ff */
[----:B---3--:R-:W-:Y:S01]  /*bc20*/  IMAD.WIDE R10, R0, 0x4, R242 ;  /* 0x00000004000a7825 */ /* 0x008fe200078e02f2 */
[----:B------:R2:W-:Y:S01]  /*bc30*/  STL.64 [R1+0x370], R6 ;  /* 0x0003700601007387 */ /* 0x0005e20000100a00 */
[----:B------:R-:W-:-:S03]  /*bc40*/  ISETP.GE.U32.AND P2, PT, R124, 0x7fffff66, PT ;  /* 0x7fffff667c00780c */ /* 0x000fc60003f46070 */
        /* <DEDUP_REMOVED lines=408> */
[----:B-1----:R-:W-:-:S03]  /*d5d0*/  IMAD.WIDE R6, R4, 0x4, R238 ;  /* 0x0000000404067825 */ /* 0x002fc600078e02ee */
[----:B------:R3:W-:Y:S01]  /*d5e0*/  LDGSTS.E [R5+0xfd00], [R8.64], !P4 ;  /* 0x0fd0000008057fae */ /* 0x0007e2000e121848 */
[----:B------:R-:W-:-:S03]  /*d5f0*/  IADD3 R4, R252, -0x1c, RZ ;  /* 0xffffffe4fc047810 */ /* 0x000fc60007ffe0ff */
[----:B------:R2:W-:Y:S04]  /*d600*/  STL.64 [R1+0x630], R12 ;  /* 0x0006300c01007387 */ /* 0x0005e80000100a00 */
[----:B------:R3:W-:Y:S01]  /*d610*/  LDGSTS.E [R5+0xfd80], [R6.64], !P4 ;  /* 0x0fd8000006057fae */ /* 0x0007e2000e121848 */
[----:B------:R-:W-:-:S03]  /*d620*/  ISETP.GE.U32.AND P4, PT, R4, 0x7fffff65, PT ;  /* 0x7fffff650400780c */ /* 0x000fc60003f86070 */
[----:B------:R1:W-:Y:S01]  /*d630*/  STL.64 [R1+0x628], R10 ;  /* 0x0006280a01007387 */ /* 0x0003e20000100a00 */
[----:B--2---:R-:W-:-:S03]  /*d640*/  IMAD.WIDE R12, R0, 0x4, R240 ;  /* 0x00000004000c7825 */ /* 0x004fc600078e02f0 */
[----:B------:R2:W-:Y:S01]  /*d650*/  STL.64 [R1+0x620], R8 ;  /* 0x0006200801007387 */ /* 0x0005e20000100a00 */
[----:B---3--:R-:W-:-:S03]  /*d660*/  LOP3.LUT R5, R231, 0x60, RZ, 0x3c, !PT ;  /* 0x00000060e7057812 */ /* 0x008fc600078e3cff */
[----:B------:R3:W-:Y:S01]  /*d670*/  STL.64 [R1+0x618], R6 ;  /* 0x0006180601007387 */ /* 0x0007e20000100a00 */
[----:B-1----:R-:W-:-:S03]  /*d680*/  IMAD.WIDE R10, R0, 0x4, R242 ;  /* 0x00000004000a7825 */ /* 0x002fc600078e02f2 */
[----:B------:R1:W-:Y:S01]  /*d690*/  LDGSTS.E [R5+0x600], [R12.64], !P3 ;  /* 0x006000000c057fae */ /* 0x0003e2000d921848 */
[----:B--2---:R-:W-:-:S03]  /*d6a0*/  IMAD.WIDE R8, R0, 0x4, R244 ;  /* 0x0000000400087825 */ /* 0x004fc600078e02f4 */
[----:B------:R2:W-:Y:S01]  /*d6b0*/  LDGSTS.E [R5+0x680], [R10.64], !P3 ;  /* 0x006800000a057fae */ /* 0x0005e2000d921848 */
[----:B---3--:R-:W-:Y:S01]  /*d6c0*/  IMAD.WIDE R6, R0, 0x4, R238 ;  /* 0x0000000400067825 */ /* 0x008fe200078e02ee */
[----:B------:R-:W-:-:S03]  /*d6d0*/  IADD3 R0, R252, -0x20, RZ ;  /* 0xffffffe0fc007810 */ /* 0x000fc60007ffe0ff */
[----:B------:R-:W-:Y:S01]  /*d6e0*/  IMAD R4, R237, 0x7, RZ ;  /* 0x00000007ed047824 */ /* 0x000fe200078e02ff */
        /* <DEDUP_REMOVED lines=8> */
[C---:B--2---:R-:W-:Y:S01]  /*d770*/  IMAD.WIDE R10, R4.reuse, 0x4, R242 ;  /* 0x00000004040a7825 */ /* 0x044fe200078e02f2 */
[----:B------:R1:W-:Y:S04]  /*d780*/  STL.64 [R1+0x850], R6 ;  /* 0x0008500601007387 */ /* 0x0003e80000100a00 */
[----:B------:R2:W-:Y:S01]  /*d790*/  STL.64 [R1+0x858], R12 ;  /* 0x0008580c01007387 */ /* 0x0005e20000100a00 */
[----:B---3--:R-:W-:-:S03]  /*d7a0*/  IMAD.WIDE R8, R4, 0x4, R244 ;  /* 0x0000000404087825 */ /* 0x008fc600078e02f4 */
[----:B------:R2:W-:Y:S01]  /*d7b0*/  LDGSTS.E [R5+0xe00], [R12.64], !P0 ;  /* 0x00e000000c057fae */ /* 0x0005e2000c121848 */
[----:B-1----:R-:W-:Y:S01]  /*d7c0*/  IMAD.WIDE R6, R4, 0x4, R238 ;  /* 0x0000000404067825 */ /* 0x002fe200078e02ee */
        /* <DEDUP_REMOVED lines=329> */
[----:B--2---:R-:W-:-:S03]  /*ec60*/  IMAD.WIDE R6, R4, 0x4, R238 ;  /* 0x0000000404067825 */ /* 0x004fc600078e02ee */
        /* <DEDUP_REMOVED lines=8> */
[----:B--2---:R-:W-:-:S03]  /*ecf0*/  IMAD.WIDE R8, R0, 0x4, R244 ;  /* 0x0000000400087825 */ /* 0x004fc600078e02f4 */
[----:B------:R2:W-:Y:S04]  /*ed00*/  LDGSTS.E [R5+0xc600], [R12.64], !P1 ;  /* 0x0c6000000c057fae */ /* 0x0005e8000c921848 */
[----:B------:R3:W-:Y:S01]  /*ed10*/  LDGSTS.E [R5+0xc680], [R10.64], !P1 ;  /* 0x0c6800000a057fae */ /* 0x0007e2000c921848 */
[----:B-1----:R-:W-:Y:S01]  /*ed20*/  IMAD.WIDE R6, R0, 0x4, R238 ;  /* 0x0000000400067825 */ /* 0x002fe200078e02ee */
[----:B------:R-:W-:Y:S02]  /*ed30*/  IADD3 R0, R252, -0x81, RZ ;  /* 0xffffff7ffc007810 */ /* 0x000fe40007ffe0ff */
[----:B------:R1:W-:Y:S04]  /*ed40*/  LDGSTS.E [R5+0xc700], [R8.64], !P1 ;  /* 0x0c70000008057fae */ /* 0x0003e8000c921848 */
[----:B------:R1:W-:Y:S01]  /*ed50*/  LDGSTS.E [R5+0xc780], [R6.64], !P1 ;  /* 0x0c78000006057fae */ /* 0x0003e2000c921848 */
[----:B------:R-:W-:Y:S01]  /*ed60*/  ISETP.GE.U32.AND P1, PT, R0, 0x7fffff00, PT ;  /* 0x7fffff000000780c */ /* 0x000fe20003f26070 */
[----:B------:R-:W-:-:S02]  /*ed70*/  IMAD R0, R237, 0x67, RZ ;  /* 0x00000067ed007824 */ /* 0x000fc400078e02ff */
[----:B------:R-:W-:Y:S04]  /*ed80*/  STL.64 [R1+0xc28], R12 ;  /* 0x000c280c01007387 */ /* 0x000fe80000100a00 */
[----:B------:R-:W-:Y:S01]  /*ed90*/  STL.64 [R1+0xc20], R10 ;  /* 0x000c200a01007387 */ /* 0x000fe20000100a00 */
[----:B------:R-:W-:-:S03]  /*eda0*/  IMAD.WIDE R22, R0, 0x4, R240 ;  /* 0x0000000400167825 */ /* 0x000fc600078e02f0 */
[----:B------:R-:W-:Y:S01]  /*edb0*/  STL.64 [R1+0xc18], R8 ;  /* 0x000c180801007387 */ /* 0x000fe20000100a00 */
[----:B------:R-:W-:-:S03]  /*edc0*/  IMAD.WIDE R20, R0, 0x4, R242 ;  /* 0x0000000400147825 */ /* 0x000fc600078e02f2 */
[----:B------:R1:W-:Y:S01]  /*edd0*/  STL.64 [R1+0xc10], R6 ;  /* 0x000c100601007387 */ /* 0x0003e20000100a00 */
[----:B------:R-:W-:Y:S01]  /*ede0*/  IMAD.WIDE R18, R0, 0x4, R244 ;  /* 0x0000000400127825 */ /* 0x000fe200078e02f4 */
[----:B------:R-:W-:Y:S02]  /*edf0*/  IADD3 R4, R252, -0x7c, RZ ;  /* 0xffffff84fc047810 */ /* 0x000fe40007ffe0ff */
[----:B------:R2:W-:Y:S01]  /*ee00*/  LDGSTS.E [R5+0xce00], [R22.64], !P5 ;  /* 0x0ce0000016057fae */ /* 0x0005e2000e921848 */
[----:B------:R-:W-:-:S04]  /*ee10*/  IMAD.WIDE R16, R0, 0x4, R238 ;  /* 0x0000000400107825 */ /* 0x000fc800078e02ee */
[----:B-1----:R-:W-:Y:S01]  /*ee20*/  IMAD R6, R237, 0x6b, RZ ;  /* 0x0000006bed067824 */ /* 0x002fe200078e02ff */
[----:B------:R1:W-:Y:S03]  /*ee30*/  LDGSTS.E [R5+0xce80], [R20.64], !P5 ;  /* 0x0ce8000014057fae */ /* 0x0003e6000e921848 */
[C---:B--2---:R-:W-:Y:S01]  /*ee40*/  IMAD.WIDE R12, R6.reuse, 0x4, R240 ;  /* 0x00000004060c7825 */ /* 0x044fe200078e02f0 */
[----:B------:R1:W-:Y:S03]  /*ee50*/  LDGSTS.E [R5+0xcf00], [R18.64], !P5 ;  /* 0x0cf0000012057fae */ /* 0x0003e6000e921848 */
[----:B---3--:R-:W-:Y:S01]  /*ee60*/  IMAD.WIDE R10, R6, 0x4, R242 ;  /* 0x00000004060a7825 */ /* 0x008fe200078e02f2 */
[----:B------:R-:W-:Y:S01]  /*ee70*/  ISETP.GE.U32.AND P2, PT, R4, 0x7fffff05, PT ;  /* 0x7fffff050400780c */ /* 0x000fe20003f46070 */
[----:B------:R1:W-:Y:S02]  /*ee80*/  LDGSTS.E [R5+0xcf80], [R16.64], !P5 ;  /* 0x0cf8000010057fae */ /* 0x0003e4000e921848 */
[----:B------:R-:W-:Y:S01]  /*ee90*/  IMAD.WIDE R8, R6, 0x4, R244 ;  /* 0x0000000406087825 */ /* 0x000fe200078e02f4 */
[----:B------:R-:W-:Y:S01]  /*eea0*/  IADD3 R4, R252, -0x85, RZ ;  /* 0xffffff7bfc047810 */ /* 0x000fe20007ffe0ff */
[----:B------:R2:W-:Y:S02]  /*eeb0*/  LDGSTS.E [R5+0xd600], [R12.64], !P6 ;  /* 0x0d6000000c057fae */ /* 0x0005e4000f121848 */
[----:B------:R-:W-:-:S02]  /*eec0*/  IMAD.WIDE R6, R6, 0x4, R238 ;  /* 0x0000000406067825 */ /* 0x000fc400078e02ee */
[----:B------:R3:W-:Y:S01]  /*eed0*/  LDGSTS.E [R5+0xd680], [R10.64], !P6 ;  /* 0x0d6800000a057fae */ /* 0x0007e2000f121848 */
[----:B------:R-:W-:-:S03]  /*eee0*/  IADD3 R14, R252, 0x7f, RZ ;  /* 0x0000007ffc0e7810 */ /* 0x000fc60007ffe0ff */
[----:B------:R1:W-:Y:S04]  /*eef0*/  LDGSTS.E [R5+0xd700], [R8.64], !P6 ;  /* 0x0d70000008057fae */ /* 0x0003e8000f121848 */
[----:B------:R1:W-:Y:S01]  /*ef00*/  LDGSTS.E [R5+0xd780], [R6.64], !P6 ;  /* 0x0d78000006057fae */ /* 0x0003e2000f121848 */
[----:B------:R-:W-:Y:S01]  /*ef10*/  ISETP.GE.U32.AND P6, PT, R4, 0x7ffffefc, PT ;  /* 0x7ffffefc0400780c */ /* 0x000fe20003fc6070 */
[----:B------:R-:W-:Y:S02]  /*ef20*/  IMAD R4, R237, 0x6f, RZ ;  /* 0x0000006fed047824 */ /* 0x000fe400078e02ff */
[----:B------:R-:W-:Y:S01]  /*ef30*/  STL.64 [R1+0xc08], R22 ;  /* 0x000c081601007387 */ /* 0x000fe20000100a00 */
[----:B------:R-:W-:-:S03]  /*ef40*/  ISETP.GT.AND P5, PT, R14, 0x7f, PT ;  /* 0x0000007f0e00780c */ /* 0x000fc60003fa4270 */
[----:B------:R-:W-:Y:S01]  /*ef50*/  STL.64 [R1+0xc00], R20 ;  /* 0x000c001401007387 */ /* 0x000fe20000100a00 */
[----:B------:R-:W-:-:S03]  /*ef60*/  IMAD.WIDE R14, R4, 0x4, R240 ;  /* 0x00000004040e7825 */ /* 0x000fc600078e02f0 */
[----:B------:R-:W-:Y:S04]  /*ef70*/  STL.64 [R1+0xbf8], R18 ;  /* 0x000bf81201007387 */ /* 0x000fe80000100a00 */
[----:B------:R-:W-:Y:S04]  /*ef80*/  STL.64 [R1+0xbf0], R16 ;  /* 0x000bf01001007387 */ /* 0x000fe80000100a00 */
[----:B------:R2:W-:Y:S04]  /*ef90*/  STL.64 [R1+0xbe8], R12 ;  /* 0x000be80c01007387 */ /* 0x0005e80000100a00 */
[----:B------:R3:W-:Y:S04]  /*efa0*/  STL.64 [R1+0xbe0], R10 ;  /* 0x000be00a01007387 */ /* 0x0007e80000100a00 */
[----:B------:R1:W-:Y:S01]  /*efb0*/  STL.64 [R1+0xbd8], R8 ;  /* 0x000bd80801007387 */ /* 0x0003e20000100a00 */
[----:B--2---:R-:W-:-:S03]  /*efc0*/  IMAD.WIDE R12, R4, 0x4, R242 ;  /* 0x00000004040c7825 */ /* 0x004fc600078e02f2 */
[----:B------:R2:W-:Y:S01]  /*efd0*/  STL.64 [R1+0xbd0], R6 ;  /* 0x000bd00601007387 */ /* 0x0005e20000100a00 */
[----:B---3--:R-:W-:-:S03]  /*efe0*/  IMAD.WIDE R10, R4, 0x4, R244 ;  /* 0x00000004040a7825 */ /* 0x008fc600078e02f4 */
[----:B------:R3:W-:Y:S01]  /*eff0*/  LDGSTS.E [R5+0xde00], [R14.64], !P4 ;  /* 0x0de000000e057fae */ /* 0x0007e2000e121848 */
[----:B-1----:R-:W-:Y:S01]  /*f000*/  IMAD.WIDE R8, R4, 0x4, R238 ;  /* 0x0000000404087825 */ /* 0x002fe200078e02ee */
[----:B------:R-:W-:Y:S02]  /*f010*/  SEL R0, RZ, 0x4, !P5 ;  /* 0x00000004ff007807 */ /* 0x000fe40006800000 */
[----:B------:R1:W-:Y:S01]  /*f020*/  LDGSTS.E [R5+0xde80], [R12.64], !P4 ;  /* 0x0de800000c057fae */ /* 0x0003e2000e121848 */
[----:B--2---:R-:W-:Y:S01]  /*f030*/  IMAD R7, R237, 0x73, RZ ;  /* 0x00000073ed077824 */ /* 0x004fe200078e02ff */
[----:B------:R-:W-:Y:S02]  /*f040*/  IADD3 R6, R252, -0x89, RZ ;  /* 0xffffff77fc067810 */ /* 0x000fe40007ffe0ff */
[----:B------:R3:W-:Y:S01]  /*f050*/  STL.64 [R1+0xd38], R14 ;  /* 0x000d380e01007387 */ /* 0x0007e20000100a00 */
[----:B------:R-:W-:-:S03]  /*f060*/  ISETP.GE.AND P5, PT, R236, c[0x0][0x180], PT ;  /* 0x00006000ec007a0c */ /* 0x000fc60003fa6270 */
[----:B------:R2:W-:Y:S01]  /*f070*/  LDGSTS.E [R5+0xdf00], [R10.64], !P4 ;  /* 0x0df000000a057fae */ /* 0x0005e2000e121848 */
[----:B------:R-:W-:-:S03]  /*f080*/  SEL R4, R0, RZ, !P5 ;  /* 0x000000ff00047207 */ /* 0x000fc60006800000 */
[----:B------:R1:W-:Y:S04]  /*f090*/  STL.64 [R1+0xd28], R12 ;  /* 0x000d280c01007387 */ /* 0x0003e80000100a00 */
[----:B------:R2:W-:Y:S01]  /*f0a0*/  LDGSTS.E [R5+0xdf80], [R8.64], !P4 ;  /* 0x0df8000008057fae */ /* 0x0005e2000e121848 */
[----:B---3--:R-:W-:Y:S01]  /*f0b0*/  IMAD.WIDE R14, R7, 0x4, R240 ;  /* 0x00000004070e7825 */ /* 0x008fe200078e02f0 */
[----:B------:R-:W-:Y:S02]  /*f0c0*/  ISETP.GE.U32.AND P4, PT, R6, 0x7ffffef8, PT ;  /* 0x7ffffef80600780c */ /* 0x000fe40003f86070 */
[----:B------:R2:W-:Y:S01]  /*f0d0*/  STL.64 [R1+0xd18], R10 ;  /* 0x000d180a01007387 */ /* 0x0005e20000100a00 */
[----:B------:R-:W-:Y:S02]  /*f0e0*/  IMAD R6, R237, 0x77, RZ ;  /* 0x00000077ed067824 */ /* 0x000fe400078e02ff */
[----:B-1----:R-:W-:Y:S01]  /*f0f0*/  IMAD.WIDE R12, R7, 0x4, R242 ;  /* 0x00000004070c7825 */ /* 0x002fe200078e02f2 */
[----:B------:R1:W-:Y:S01]  /*f100*/  STL.64 [R1+0xd08], R8 ;  /* 0x000d080801007387 */ /* 0x0003e20000100a00 */
[----:B------:R-:W-:-:S03]  /*f110*/  ISETP.NE.U32.AND P5, PT, R4, RZ, PT ;  /* 0x000000ff0400720c */ /* 0x000fc60003fa5070 */
[----:B------:R3:W-:Y:S01]  /*f120*/  STL.64 [R1+0xec8], R14 ;  /* 0x000ec80e01007387 */ /* 0x0007e20000100a00 */
[----:B--2---:R-:W-:-:S03]  /*f130*/  IMAD.WIDE R10, R7, 0x4, R244 ;  /* 0x00000004070a7825 */ /* 0x004fc600078e02f4 */
[----:B------:R3:W-:Y:S01]  /*f140*/  LDGSTS.E [R5+0xe600], [R14.64], !P3 ;  /* 0x0e6000000e057fae */ /* 0x0007e2000d921848 */
[----:B-1----:R-:W-:-:S03]  /*f150*/  IMAD.WIDE R8, R7, 0x4, R238 ;  /* 0x0000000407087825 */ /* 0x002fc600078e02ee */
[----:B------:R1:W-:Y:S04]  /*f160*/  STL.64 [R1+0xec0], R12 ;  /* 0x000ec00c01007387 */ /* 0x0003e80000100a00 */
[----:B------:R1:W-:Y:S01]  /*f170*/  LDGSTS.E [R5+0xe680], [R12.64], !P3 ;  /* 0x0e6800000c057fae */ /* 0x0003e2000d921848 */
[----:B------:R-:W-:Y:S02]  /*f180*/  IMAD R4, R237, 0x7b, RZ ;  /* 0x0000007bed047824 */ /* 0x000fe400078e02ff */
[C---:B---3--:R-:W-:Y:S01]  /*f190*/  IMAD.WIDE R14, R6.reuse, 0x4, R240 ;  /* 0x00000004060e7825 */ /* 0x048fe200078e02f0 */
        /* <DEDUP_REMOVED lines=18> */
[----:B------:R-:W-:Y:S04]  /*f2c0*/  STL.64 [R1+0xe88], R14 ;  /* 0x000e880e01007387 */ /* 0x000fe80000100a00 */
[----:B------:R2:W-:Y:S01]  /*f2d0*/  STL.64 [R1+0xe80], R12 ;  /* 0x000e800c01007387 */ /* 0x0005e20000100a00 */
[----:B-1----:R-:W-:-:S03]  /*f2e0*/  IMAD.WIDE R8, R4, 0x4, R238 ;  /* 0x0000000404087825 */ /* 0x002fc600078e02ee */
[----:B------:R1:W-:Y:S04]  /*f2f0*/  STL.64 [R1+0xe78], R10 ;  /* 0x000e780a01007387 */ /* 0x0003e80000100a00 */
[----:B------:R3:W-:Y:S04]  /*f300*/  STL.64 [R1+0xe70], R8 ;  /* 0x000e700801007387 */ /* 0x0007e80000100a00 */
[----:B------:R-:W4:Y:S04]  /*f310*/  LDL.LU R232, [R1+0x9c8] ;  /* 0x0009c80001e87983 */ /* 0x000f280000300800 */
[----:B------:R-:W4:Y:S04]  /*f320*/  LDL.LU R233, [R1+0x9cc] ;  /* 0x0009cc0001e97983 */ /* 0x000f280000300800 */
[----:B------:R-:W4:Y:S04]  /*f330*/  LDL.LU R234, [R1+0x9c4] ;  /* 0x0009c40001ea7983 */ /* 0x000f280000300800 */
[----:B------:R-:W4:Y:S01]  /*f340*/  LDL.LU R235, [R1+0x9c0] ;  /* 0x0009c00001eb7983 */ /* 0x000f220000300800 */
[----:B------:R-:W-:-:S02]  /*f350*/  IADD3 R7, R252, -0x80, RZ ;  /* 0xffffff80fc077810 */ /* 0x000fc40007ffe0ff */
[C---:B------:R-:W-:Y:S01]  /*f360*/  LOP3.LUT R6, R236.reuse, 0x40, RZ, 0xfc, !PT ;  /* 0x00000040ec067812 */ /* 0x040fe200078efcff */
[----:B------:R1:W-:Y:S01]  /*f370*/  LDGSTS.E [R5+0xf600], [R14.64], !P2 ;  /* 0x0f6000000e057fae */ /* 0x0003e2000d121848 */
[----:B------:R-:W-:Y:S02]  /*f380*/  ISETP.GE.U32.AND P3, PT, R7, 0x7fffff01, PT ;  /* 0x7fffff010700780c */ /* 0x000fe40003f66070 */
[----:B------:R-:W-:Y:S01]  /*f390*/  LOP3.LUT R7, R236, 0x20, RZ, 0xfc, !PT ;  /* 0x00000020ec077812 */ /* 0x000fe200078efcff */
[----:B------:R2:W-:Y:S03]  /*f3a0*/  LDGSTS.E [R5+0xf680], [R12.64], !P2 ;  /* 0x0f6800000c057fae */ /* 0x0005e6000d121848 */
[----:B------:R-:W-:Y:S01]  /*f3b0*/  ISETP.GE.AND P0, PT, R7, c[0x0][0x180], PT ;  /* 0x0000600007007a0c */ /* 0x000fe20003f06270 */
[----:B------:R1:W-:Y:S04]  /*f3c0*/  LDGSTS.E [R5+0xf700], [R10.64], !P2 ;  /* 0x0f7000000a057fae */ /* 0x0003e8000d121848 */
[----:B------:R3:W-:Y:S01]  /*f3d0*/  LDGSTS.E [R5+0xf780], [R8.64], !P2 ;  /* 0x0f78000008057fae */ /* 0x0007e2000d121848 */
[----:B------:R-:W-:Y:S01]  /*f3e0*/  ISETP.GE.AND P2, PT, R6, c[0x0][0x180], PT ;  /* 0x0000600006007a0c */ /* 0x000fe20003f46270 */
[----:B------:R-:W-:Y:S01]  /*f3f0*/  IMAD R6, R237, 0x7f, RZ ;  /* 0x0000007fed067824 */ /* 0x000fe200078e02ff */
[----:B------:R-:W-:-:S02]  /*f400*/  SEL R4, R0, RZ, !P0 ;  /* 0x000000ff00047207 */ /* 0x000fc40004000000 */
[----:B------:R-:W-:Y:S01]  /*f410*/  LOP3.LUT R7, R236, 0x60, RZ, 0xfc, !PT ;  /* 0x00000060ec077812 */ /* 0x000fe200078efcff */
[----:B--2---:R-:W-:Y:S01]  /*f420*/  IMAD.WIDE R12, R6, 0x4, R240 ;  /* 0x00000004060c7825 */ /* 0x004fe200078e02f0 */
[----:B------:R-:W-:Y:S01]  /*f430*/  ISETP.NE.U32.AND P0, PT, R4, RZ, PT ;  /* 0x000000ff0400720c */ /* 0x000fe20003f05070 */
[----:B------:R-:W2:Y:S01]  /*f440*/  LDL.LU R236, [R1+0x9bc] ;  /* 0x0009bc0001ec7983 */ /* 0x000ea20000300800 */
[----:B------:R-:W-:Y:S01]  /*f450*/  SEL R4, R0, RZ, !P2 ;  /* 0x000000ff00047207 */ /* 0x000fe20005000000 */
[C---:B-1----:R-:W-:Y:S01]  /*f460*/  IMAD.WIDE R10, R6.reuse, 0x4, R242 ;  /* 0x00000004060a7825 */ /* 0x042fe200078e02f2 */
[----:B------:R-:W-:Y:S01]  /*f470*/  ISETP.GE.AND P2, PT, R7, c[0x0][0x180], PT ;  /* 0x0000600007007a0c */ /* 0x000fe20003f46270 */
[----:B------:R-:W-:Y:S02]  /*f480*/  STL.64 [R1+0x3b98], R240 ;  /* 0x003b98f001007387 */ /* 0x000fe40000100a00 */
[C---:B---3--:R-:W-:Y:S02]  /*f490*/  IMAD.WIDE R8, R6.reuse, 0x4, R244 ;  /* 0x0000000406087825 */ /* 0x048fe400078e02f4 */
[----:B------:R-:W-:Y:S02]  /*f4a0*/  STL.64 [R1+0x3ba0], R242 ;  /* 0x003ba0f201007387 */ /* 0x000fe40000100a00 */
[----:B------:R-:W-:-:S02]  /*f4b0*/  IMAD.WIDE R6, R6, 0x4, R238 ;  /* 0x0000000406067825 */ /* 0x000fc400078e02ee */
[----:B------:R-:W-:Y:S04]  /*f4c0*/  STL.64 [R1+0xe68], R12 ;  /* 0x000e680c01007387 */ /* 0x000fe80000100a00 */
[----:B------:R-:W-:Y:S04]  /*f4d0*/  STL.64 [R1+0x3ba8], R244 ;  /* 0x003ba8f401007387 */ /* 0x000fe80000100a00 */
[----:B------:R-:W-:Y:S04]  /*f4e0*/  STL.64 [R1+0xe60], R10 ;  /* 0x000e600a01007387 */ /* 0x000fe80000100a00 */
[----:B------:R-:W-:Y:S04]  /*f4f0*/  STL.64 [R1+0x3bb0], R238 ;  /* 0x003bb0ee01007387 */ /* 0x000fe80000100a00 */
[----:B------:R-:W-:Y:S04]  /*f500*/  STL.64 [R1+0xe58], R8 ;  /* 0x000e580801007387 */ /* 0x000fe80000100a00 */
[----:B------:R4:W-:Y:S04]  /*f510*/  STL.64 [R1+0xe50], R6 ;  /* 0x000e500601007387 */ /* 0x0009e80000100a00 */
[----:B------:R-:W3:Y:S04]  /*f520*/  LDL.LU R237, [R1+0x9b8] ;  /* 0x0009b80001ed7983 */ /* 0x000ee80000300800 */
        /* <DEDUP_REMOVED lines=14> */
[----:B------:R-:W3:Y:S01]  /*f610*/  LDL.LU R223, [R1+0x97c] ;  /* 0x00097c0001df7983 */ /* 0x000ee20000300800 */
[----:B------:R-:W-:-:S03]  /*f620*/  SEL R0, R0, RZ, !P2 ;  /* 0x000000ff00007207 */ /* 0x000fc60005000000 */
[----:B------:R-:W3:Y:S04]  /*f630*/  LDL.LU R224, [R1+0x978] ;  /* 0x0009780001e07983 */ /* 0x000ee80000300800 */
[----:B------:R-:W3:Y:S04]  /*f640*/  LDL.LU R225, [R1+0x9d8] ;  /* 0x0009d80001e17983 */ /* 0x000ee80000300800 */
[----:B------:R-:W3:Y:S04]  /*f650*/  LDL.LU R226, [R1+0x9dc] ;  /* 0x0009dc0001e27983 */ /* 0x000ee80000300800 */
[----:B------:R1:W-:Y:S04]  /*f660*/  LDGSTS.E [R5+0xfe00], [R12.64], !P3 ;  /* 0x0fe000000c057fae */ /* 0x0003e8000d921848 */
[----:B------:R-:W3:Y:S04]  /*f670*/  LDL.LU R227, [R1+0x9e0] ;  /* 0x0009e00001e37983 */ /* 0x000ee80000300800 */
[----:B------:R1:W-:Y:S01]  /*f680*/  LDGSTS.E [R5+0xfe80], [R10.64], !P3 ;  /* 0x0fe800000a057fae */ /* 0x0003e2000d921848 */
[----:B------:R-:W-:-:S03]  /*f690*/  ISETP.NE.U32.AND P2, PT, R4, RZ, PT ;  /* 0x000000ff0400720c */ /* 0x000fc60003f45070 */
[----:B------:R1:W-:Y:S01]  /*f6a0*/  LDGSTS.E [R5+0xff00], [R8.64], !P3 ;  /* 0x0ff0000008057fae */ /* 0x0003e2000d921848 */
[----:B------:R-:W-:-:S03]  /*f6b0*/  LOP3.LUT R4, R231, 0x50, RZ, 0x3c, !PT ;  /* 0x00000050e7047812 */ /* 0x000fc600078e3cff */
[----:B------:R1:W-:Y:S01]  /*f6c0*/  LDGSTS.E [R5+0xff80], [R6.64], !P3 ;  /* 0x0ff8000006057fae */ /* 0x0003e2000d921848 */
[----:B------:R-:W-:Y:S02]  /*f6d0*/  ISETP.NE.U32.AND P3, PT, R0, RZ, PT ;  /* 0x000000ff0000720c */ /* 0x000fe40003f65070 */
[C---:B------:R-:W-:Y:S01]  /*f6e0*/  LOP3.LUT R0, R231.reuse, 0x10, RZ, 0x3c, !PT ;  /* 0x00000010e7007812 */ /* 0x040fe200078e3cff */
[----:B------:R-:W3:Y:S01]  /*f6f0*/  LDL.LU R228, [R1+0x9e4] ;  /* 0x0009e40001e47983 */ /* 0x000ee20000300800 */
[----:B------:R-:W-:-:S03]  /*f700*/  LOP3.LUT R0, R231, 0x70, RZ, 0x3c, !PT ;  /* 0x00000070e7007812 */ /* 0x000fc600078e3cff */
[----:B------:R-:W3:Y:S01]  /*f710*/  LDL.LU R229, [R1+0x9e8] ;  /* 0x0009e80001e57983 */ /* 0x000ee20000300800 */
[----:B-1----:R-:W-:-:S03]  /*f720*/  LOP3.LUT R5, R231, 0x30, RZ, 0x3c, !PT ;  /* 0x00000030e7057812 */ /* 0x002fc600078e3cff */
[----:B------:R-:W3:Y:S04]  /*f730*/  LDL.LU R230, [R1+0x9ec] ;  /* 0x0009ec0001e67983 */ /* 0x000ee80000300800 */
[----:B------:R-:W3:Y:S04]  /*f740*/  LDL.LU R231, [R1+0x9f0] ;  /* 0x0009f00001e77983 */ /* 0x000ee80000300800 */
[----:B------:R-:W0:Y:S01]  /*f750*/  LDGDEPBAR ;  /* 0x00000000000079af */ /* 0x000e220000000000 */
[----:B----4-:R-:W-:-:S03]  /*f760*/  IMAD R6, R232, c[0x0][0x190], RZ ;  /* 0x00006400e8067a24 */ /* 0x010fc600078e02ff */
[----:B------:R-:W4:Y:S01]  /*f770*/  LDL.LU R232, [R1+0x9f4] ;  /* 0x0009f40001e87983 */ /* 0x000f220000300800 */
[----:B------:R-:W-:-:S03]  /*f780*/  IMAD R252, R233, c[0x0][0x190], RZ ;  /* 0x00006400e9fc7a24 */ /* 0x000fc600078e02ff */
[----:B------:R-:W4:Y:S01]  /*f790*/  LDL.LU R233, [R1+0x9f8] ;  /* 0x0009f80001e97983 */ /* 0x000f220000300800 */
[----:B------:R-:W-:-:S03]  /*f7a0*/  IMAD R179, R234, c[0x0][0x190], RZ ;  /* 0x00006400eab37a24 */ /* 0x000fc600078e02ff */
[----:B------:R-:W4:Y:S01]  /*f7b0*/  LDL.LU R234, [R1+0x9fc] ;  /* 0x0009fc0001ea7983 */ /* 0x000f220000300800 */
[----:B------:R-:W-:-:S03]  /*f7c0*/  IMAD R171, R235, c[0x0][0x190], RZ ;  /* 0x00006400ebab7a24 */ /* 0x000fc600078e02ff */
[----:B------:R-:W4:Y:S01]  /*f7d0*/  LDL.LU R235, [R1+0xa00] ;  /* 0x000a000001eb7983 */ /* 0x000f220000300800 */
[----:B--2---:R-:W-:-:S03]  /*f7e0*/  IMAD R163, R236, c[0x0][0x190], RZ ;  /* 0x00006400eca37a24 */ /* 0x004fc600078e02ff */
[----:B------:R-:W2:Y:S01]  /*f7f0*/  LDL.LU R236, [R1+0xa04] ;  /* 0x000a040001ec7983 */ /* 0x000ea20000300800 */
[----:B---3--:R-:W-:-:S03]  /*f800*/  IMAD R123, R237, c[0x0][0x190], RZ ;  /* 0x00006400ed7b7a24 */ /* 0x008fc600078e02ff */
[----:B------:R-:W3:Y:S01]  /*f810*/  LDL.LU R237, [R1+0xa08] ;  /* 0x000a080001ed7983 */ /* 0x000ee20000300800 */
[----:B------:R-:W-:Y:S02]  /*f820*/  IMAD R121, R209, c[0x0][0x190], RZ ;  /* 0x00006400d1797a24 */ /* 0x000fe400078e02ff */
[----:B------:R-:W-:-:S05]  /*f830*/  IMAD R5, R212, c[0x0][0x190], RZ ;  /* 0x00006400d4057a24 */ /* 0x000fca00078e02ff */
[----:B------:R-:W-:Y:S01]  /*f840*/  STL [R1+0xa9c], R5 ;  /* 0x000a9c0501007387 */ /* 0x000fe20000100800 */
[----:B------:R-:W-:Y:S02]  /*f850*/  IMAD R120, R210, c[0x0][0x190], RZ ;  /* 0x00006400d2787a24 */ /* 0x000fe400078e02ff */
[----:B------:R-:W-:Y:S02]  /*f860*/  IMAD R122, R211, c[0x0][0x190], RZ ;  /* 0x00006400d37a7a24 */ /* 0x000fe400078e02ff */
[----:B------:R-:W-:Y:S02]  /*f870*/  IMAD R155, R213, c[0x0][0x190], RZ ;  /* 0x00006400d59b7a24 */ /* 0x000fe400078e02ff */
[----:B------:R-:W-:Y:S02]  /*f880*/  IMAD R147, R214, c[0x0][0x190], RZ ;  /* 0x00006400d6937a24 */ /* 0x000fe400078e02ff */
[----:B------:R-:W-:Y:S02]  /*f890*/  IMAD R139, R215, c[0x0][0x190], RZ ;  /* 0x00006400d78b7a24 */ /* 0x000fe400078e02ff */
[----:B------:R-:W-:-:S02]  /*f8a0*/  IMAD R131, R216, c[0x0][0x190], RZ ;  /* 0x00006400d8837a24 */ /* 0x000fc400078e02ff */
[----:B------:R-:W-:-:S05]  /*f8b0*/  IMAD R4, R220, c[0x0][0x190], RZ ;  /* 0x00006400dc047a24 */ /* 0x000fca00078e02ff */
[----:B------:R-:W-:Y:S04]  /*f8c0*/  STL [R1+0xa7c], R4 ;  /* 0x000a7c0401007387 */ /* 0x000fe80000100800 */
[----:B------:R-:W3:Y:S04]  /*f8d0*/  LDL.LU R207, [R1+0xa0c] ;  /* 0x000a0c0001cf7983 */ /* 0x000ee80000300800 */
[----:B------:R-:W3:Y:S04]  /*f8e0*/  LDL.LU R208, [R1+0xa10] ;  /* 0x000a100001d07983 */ /* 0x000ee80000300800 */
[----:B------:R-:W3:Y:S04]  /*f8f0*/  LDL.LU R209, [R1+0xa14] ;  /* 0x000a140001d17983 */ /* 0x000ee80000300800 */
[----:B------:R-:W3:Y:S04]  /*f900*/  LDL.LU R210, [R1+0xa18] ;  /* 0x000a180001d27983 */ /* 0x000ee80000300800 */
[----:B------:R-:W3:Y:S04]  /*f910*/  LDL.LU R211, [R1+0xa1c] ;  /* 0x000a1c0001d37983 */ /* 0x000ee80000300800 */
[----:B------:R-:W3:Y:S01]  /*f920*/  LDL.LU R212, [R1+0xa20] ;  /* 0x000a200001d47983 */ /* 0x000ee20000300800 */
[----:B------:R-:W-:-:S03]  /*f930*/  IMAD R129, R217, c[0x0][0x190], RZ ;  /* 0x00006400d9817a24 */ /* 0x000fc600078e02ff */
[----:B------:R-:W3:Y:S01]  /*f940*/  LDL.LU R213, [R1+0xcc8] ;  /* 0x000cc80001d57983 */ /* 0x000ee20000300800 */
[----:B------:R-:W-:-:S03]  /*f950*/  IMAD R128, R218, c[0x0][0x190], RZ ;  /* 0x00006400da807a24 */ /* 0x000fc600078e02ff */
[----:B------:R-:W3:Y:S01]  /*f960*/  LDL.LU R214, [R1+0xccc] ;  /* 0x000ccc0001d67983 */ /* 0x000ee20000300800 */
[----:B------:R-:W-:-:S03]  /*f970*/  IMAD R130, R219, c[0x0][0x190], RZ ;  /* 0x00006400db827a24 */ /* 0x000fc600078e02ff */
[----:B------:R-:W3:Y:S04]  /*f980*/  LDL.LU R215, [R1+0xce8] ;  /* 0x000ce80001d77983 */ /* 0x000ee80000300800 */
[----:B------:R-:W3:Y:S01]  /*f990*/  LDL.LU R216, [R1+0xcec] ;  /* 0x000cec0001d87983 */ /* 0x000ee20000300800 */
[----:B------:R-:W-:-:S03]  /*f9a0*/  IMAD R137, R221, c[0x0][0x190], RZ ;  /* 0x00006400dd897a24 */ /* 0x000fc600078e02ff */
        /* <DEDUP_REMOVED lines=12> */
[----:B------:R-:W3:Y:S04]  /*fa70*/  LDL.LU R223, [R1+0xd20] ;  /* 0x000d200001df7983 */ /* 0x000ee80000300800 */
[----:B------:R-:W3:Y:S04]  /*fa80*/  LDL.LU R224, [R1+0xd24] ;  /* 0x000d240001e07983 */ /* 0x000ee80000300800 */
[----:B------:R-:W3:Y:S04]  /*fa90*/  LDL.LU R225, [R1+0xd30] ;  /* 0x000d300001e17983 */ /* 0x000ee80000300800 */
[----:B------:R-:W3:Y:S01]  /*faa0*/  LDL.LU R226, [R1+0xd34] ;  /* 0x000d340001e27983 */ /* 0x000ee20000300800 */
[----:B------:R-:W-:-:S03]  /*fab0*/  IMAD R243, R228, c[0x0][0x190], RZ ;  /* 0x00006400e4f37a24 */ /* 0x000fc600078e02ff */
[----:B------:R-:W3:Y:S01]  /*fac0*/  LDL.LU R227, [R1+0xd40] ;  /* 0x000d400001e37983 */ /* 0x000ee20000300800 */
[----:B------:R-:W-:Y:S02]  /*fad0*/  IMAD R145, R229, c[0x0][0x190], RZ ;  /* 0x00006400e5917a24 */ /* 0x000fe400078e02ff */
[----:B------:R-:W-:Y:S01]  /*fae0*/  IMAD R144, R230, c[0x0][0x190], RZ ;  /* 0x00006400e6907a24 */ /* 0x000fe200078e02ff */
[----:B------:R-:W3:Y:S01]  /*faf0*/  LDL.LU R228, [R1+0xd44] ;  /* 0x000d440001e47983 */ /* 0x000ee20000300800 */
[----:B------:R-:W-:-:S03]  /*fb00*/  IMAD R19, R231, c[0x0][0x190], RZ ;  /* 0x00006400e7137a24 */ /* 0x000fc600078e02ff */
[----:B------:R-:W3:Y:S04]  /*fb10*/  LDL.LU R229, [R1+0xd48] ;  /* 0x000d480001e57983 */ /* 0x000ee80000300800 */
[----:B------:R-:W3:Y:S04]  /*fb20*/  LDL.LU R230, [R1+0xd4c] ;  /* 0x000d4c0001e67983 */ /* 0x000ee80000300800 */
[----:B------:R-:W3:Y:S01]  /*fb30*/  LDL.LU R231, [R1+0xd50] ;  /* 0x000d500001e77983 */ /* 0x000ee20000300800 */
        /* <DEDUP_REMOVED lines=73> */
[----:B------:R-:W2:Y:S01]  /*ffd0*/  LDL.LU R237, [R1+0xe2c] ;  /* 0x000e2c0001ed7983 */ /* 0x000ea20000300800 */
[----:B------:R-:W-:Y:S02]  /*ffe0*/  IMAD R185, R207, c[0x0][0x190], RZ ;  /* 0x00006400cfb97a24 */ /* 0x000fe400078e02ff */
[----:B------:R-:W-:Y:S02]  /*fff0*/  IMAD R184, R208, c[0x0][0x190], RZ ;  /* 0x00006400d0b87a24 */ /* 0x000fe400078e02ff */
[----:B------:R-:W-:Y:S02]  /*10000*/  IMAD R58, R212, c[0x0][0x190], RZ ;  /* 0x00006400d43a7a24 */ /* 0x000fe400078e02ff */
[----:B------:R-:W-:Y:S02]  /*10010*/  IMAD R186, R213, c[0x0][0x190], RZ ;  /* 0x00006400d5ba7a24 */ /* 0x000fe400078e02ff */
[----:B------:R-:W-:Y:S02]  /*10020*/  IMAD R192, R216, c[0x0][0x190], RZ ;  /* 0x00006400d8c07a24 */ /* 0x000fe400078e02ff */
[----:B------:R-:W-:-:S02]  /*10030*/  IMAD R67, R217, c[0x0][0x190], RZ ;  /* 0x00006400d9437a24 */ /* 0x000fc400078e02ff */
[----:B------:R-:W-:Y:S02]  /*10040*/  IMAD R64, R219, c[0x0][0x190], RZ ;  /* 0x00006400db407a24 */ /* 0x000fe400078e02ff */
[----:B------:R-:W3:Y:S04]  /*10050*/  LDL.LU R219, [R1+0xe28] ;  /* 0x000e280001db7983 */ /* 0x000ee80000300800 */
[----:B------:R-:W3:Y:S04]  /*10060*/  LDL.LU R217, [R1+0xe24] ;  /* 0x000e240001d97983 */ /* 0x000ee80000300800 */
[----:B------:R-:W3:Y:S01]  /*10070*/  LDL.LU R216, [R1+0xe20] ;  /* 0x000e200001d87983 */ /* 0x000ee20000300800 */
[----:B------:R-:W-:-:S03]  /*10080*/  IMAD R65, R218, c[0x0][0x190], RZ ;  /* 0x00006400da417a24 */ /* 0x000fc600078e02ff */
        /* <DEDUP_REMOVED lines=22> */
[----:B------:R-:W-:Y:S02]  /*101f0*/  IMAD R201, R222, c[0x0][0x190], RZ ;  /* 0x00006400dec97a24 */ /* 0x000fe400078e02ff */
[----:B------:R-:W-:Y:S02]  /*10200*/  IMAD R0, R223, c[0x0][0x190], RZ ;  /* 0x00006400df007a24 */ /* 0x000fe400078e02ff */
[----:B------:R-:W-:Y:S02]  /*10210*/  IMAD R74, R228, c[0x0][0x190], RZ ;  /* 0x00006400e44a7a24 */ /* 0x000fe400078e02ff */
[----:B------:R-:W-:Y:S02]  /*10220*/  IMAD R56, R211, c[0x0][0x190], RZ ;  /* 0x00006400d3387a24 */ /* 0x000fe400078e02ff */
[----:B------:R-:W-:Y:S02]  /*10230*/  IMAD R202, R229, c[0x0][0x190], RZ ;  /* 0x00006400e5ca7a24 */ /* 0x000fe400078e02ff */
[----:B------:R-:W-:-:S02]  /*10240*/  IMAD R211, R230, c[0x0][0x190], RZ ;  /* 0x00006400e6d37a24 */ /* 0x000fc400078e02ff */
[----:B------:R-:W-:Y:S02]  /*10250*/  IMAD R59, R209, c[0x0][0x190], RZ ;  /* 0x00006400d13b7a24 */ /* 0x000fe400078e02ff */
[----:B------:R-:W-:Y:S02]  /*10260*/  IMAD R209, R231, c[0x0][0x190], RZ ;  /* 0x00006400e7d17a24 */ /* 0x000fe400078e02ff */
[----:B----4-:R-:W-:Y:S02]  /*10270*/  IMAD R208, R232, c[0x0][0x190], RZ ;  /* 0x00006400e8d07a24 */ /* 0x010fe400078e02ff */
[----:B------:R-:W-:Y:S02]  /*10280*/  IMAD R83, R233, c[0x0][0x190], RZ ;  /* 0x00006400e9537a24 */ /* 0x000fe400078e02ff */
[----:B------:R-:W4:Y:S04]  /*10290*/  LDL.LU R233, [R1+0xde4] ;  /* 0x000de40001e97983 */ /* 0x000f280000300800 */
        /* <DEDUP_REMOVED lines=8> */
[----:B------:R-:W4:Y:S01]  /*10320*/  LDL.LU R231, [R1+0xdc0] ;  /* 0x000dc00001e77983 */ /* 0x000f220000300800 */
[----:B------:R-:W-:-:S02]  /*10330*/  IMAD R81, R234, c[0x0][0x190], RZ ;  /* 0x00006400ea517a24 */ /* 0x000fc400078e02ff */
[----:B------:R-:W-:Y:S01]  /*10340*/  IMAD R80, R235, c[0x0][0x190], RZ ;  /* 0x00006400eb507a24 */ /* 0x000fe200078e02ff */
[----:B------:R-:W4:Y:S04]  /*10350*/  LDL.LU R234, [R1+0xdbc] ;  /* 0x000dbc0001ea7983 */ /* 0x000f280000300800 */
[----:B------:R-:W4:Y:S01]  /*10360*/  LDL.LU R235, [R1+0xdb8] ;  /* 0x000db80001eb7983 */ /* 0x000f220000300800 */
[----:B------:R-:W-:Y:S02]  /*10370*/  IMAD R57, R210, c[0x0][0x190], RZ ;  /* 0x00006400d2397a24 */ /* 0x000fe400078e02ff */
[----:B--2---:R-:W-:Y:S02]  /*10380*/  IMAD R82, R236, c[0x0][0x190], RZ ;  /* 0x00006400ec527a24 */ /* 0x004fe400078e02ff */
[----:B------:R-:W2:Y:S01]  /*10390*/  LDL.LU R236, [R1+0xdb4] ;  /* 0x000db40001ec7983 */ /* 0x000ea20000300800 */
[----:B------:R-:W-:-:S04]  /*103a0*/  IMAD.WIDE R14, R6, 0x4, R2 ;  /* 0x00000004060e7825 */ /* 0x000fc800078e0202 */
[----:B------:R-:W-:Y:S02]  /*103b0*/  IMAD R210, R237, c[0x0][0x190], RZ ;  /* 0x00006400edd27a24 */ /* 0x000fe400078e02ff */
[----:B------:R-:W2:Y:S01]  /*103c0*/  LDL.LU R237, [R1+0xdb0] ;  /* 0x000db00001ed7983 */ /* 0x000ea20000300800 */
[----:B------:R-:W-:-:S04]  /*103d0*/  IMAD.WIDE R20, R6, 0x4, R248 ;  /* 0x0000000406147825 */ /* 0x000fc800078e02f8 */
[----:B------:R-:W-:-:S04]  /*103e0*/  IMAD.WIDE R116, R122, 0x4, R2 ;  /* 0x000000047a747825 */ /* 0x000fc800078e0202 */
[----:B------:R-:W-:-:S04]  /*103f0*/  IMAD.WIDE R238, R128, 0x4, R2 ;  /* 0x0000000480ee7825 */ /* 0x000fc800078e0202 */
[----:B------:R-:W-:-:S04]  /*10400*/  IMAD.WIDE R124, R130, 0x4, R2 ;  /* 0x00000004827c7825 */ /* 0x000fc800078e0202 */
[----:B------:R-:W-:-:S04]  /*10410*/  IMAD.WIDE R132, R138, 0x4, R2 ;  /* 0x000000048a847825 */ /* 0x000fc800078e0202 */
[----:B------:R-:W-:-:S04]  /*10420*/  IMAD.WIDE R140, R146, 0x4, R2 ;  /* 0x00000004928c7825 */ /* 0x000fc800078e0202 */
[----:B------:R-:W-:-:S04]  /*10430*/  IMAD.WIDE R148, R154, 0x4, R2 ;  /* 0x000000049a947825 */ /* 0x000fc800078e0202 */
[----:B------:R-:W-:-:S04]  /*10440*/  IMAD.WIDE R28, R34, 0x4, R2 ;  /* 0x00000004221c7825 */ /* 0x000fc800078e0202 */
[----:B---3--:R-:W-:-:S05]  /*10450*/  IMAD R7, R215, c[0x0][0x190], RZ ;  /* 0x00006400d7077a24 */ /* 0x008fca00078e02ff */
[----:B------:R4:W-:Y:S02]  /*10460*/  STL [R1+0xd80], R7 ;  /* 0x000d800701007387 */ /* 0x0009e40000100800 */
[----:B----4-:R-:W-:Y:S02]  /*10470*/  IMAD R7, R228, c[0x0][0x190], RZ ;  /* 0x00006400e4077a24 */ /* 0x010fe400078e02ff */
[----:B------:R-:W-:-:S03]  /*10480*/  IMAD R13, R229, c[0x0][0x190], RZ ;  /* 0x00006400e50d7a24 */ /* 0x000fc600078e02ff */
[----:B------:R1:W-:Y:S01]  /*10490*/  STL [R1+0xd9c], R7 ;  /* 0x000d9c0701007387 */ /* 0x0003e20000100800 */
[----:B------:R-:W-:-:S03]  /*104a0*/  IMAD R12, R230, c[0x0][0x190], RZ ;  /* 0x00006400e60c7a24 */ /* 0x000fc600078e02ff */
[----:B------:R-:W-:Y:S04]  /*104b0*/  STL [R1+0xda0], R13 ;  /* 0x000da00d01007387 */ /* 0x000fe80000100800 */
[----:B------:R3:W-:Y:S01]  /*104c0*/  STL [R1+0xda4], R12 ;  /* 0x000da40c01007387 */ /* 0x0007e20000100800 */
[----:B-1----:R-:W-:-:S05]  /*104d0*/  IMAD R7, R231, c[0x0][0x190], RZ ;  /* 0x00006400e7077a24 */ /* 0x002fca00078e02ff */
[----:B------:R-:W-:Y:S01]  /*104e0*/  STL [R1+0xda8], R7 ;  /* 0x000da80701007387 */ /* 0x000fe20000100800 */
[----:B---3--:R-:W-:-:S03]  /*104f0*/  IMAD.WIDE R12, R6, 0x4, R246 ;  /* 0x00000004060c7825 */ /* 0x008fc600078e02f6 */
[----:B------:R1:W-:Y:S04]  /*10500*/  STL.64 [R1+0x1a70], R14 ;  /* 0x001a700e01007387 */ /* 0x0003e80000100a00 */
[----:B------:R3:W-:Y:S04]  /*10510*/  STL.64 [R1+0x1a88], R12 ;  /* 0x001a880c01007387 */ /* 0x0007e80000100a00 */
[----:B------:R-:W-:Y:S01]  /*10520*/  STL.64 [R1+0x1a98], R20 ;  /* 0x001a981401007387 */ /* 0x000fe20000100a00 */
[----:B-1----:R-:W-:-:S04]  /*10530*/  IMAD.WIDE R14, R6, 0x4, R250 ;  /* 0x00000004060e7825 */ /* 0x002fc800078e02fa */
[--C-:B---3--:R-:W-:Y:S01]  /*10540*/  IMAD.WIDE R12, R5, 0x4, R2.reuse ;  /* 0x00000004050c7825 */ /* 0x108fe200078e0202 */
[----:B------:R-:W-:Y:S03]  /*10550*/  STL.64 [R1+0x1a90], R14 ;  /* 0x001a900e01007387 */ /* 0x000fe60000100a00 */
[--C-:B------:R-:W-:Y:S01]  /*10560*/  IMAD.WIDE R6, R4, 0x4, R2.reuse ;  /* 0x0000000404067825 */ /* 0x100fe200078e0202 */
[----:B------:R1:W-:Y:S03]  /*10570*/  STL.64 [R1+0x1bb0], R12 ;  /* 0x001bb00c01007387 */ /* 0x0003e60000100a00 */
[--C-:B------:R-:W-:Y:S01]  /*10580*/  IMAD.WIDE R4, R243, 0x4, R2.reuse ;  /* 0x00000004f3047825 */ /* 0x100fe200078e0202 */
[----:B------:R3:W-:Y:S04]  /*10590*/  STL.64 [R1+0x1d00], R6 ;  /* 0x001d000601007387 */ /* 0x0007e80000100a00 */
[----:B------:R4:W-:Y:S01]  /*105a0*/  STL.64 [R1+0x1f70], R4 ;  /* 0x001f700401007387 */ /* 0x0009e20000100a00 */
[----:B-1----:R-:W-:-:S04]  /*105b0*/  IMAD.WIDE R12, R242, 0x4, R2 ;  /* 0x00000004f20c7825 */ /* 0x002fc800078e0202 */
[--C-:B---3--:R-:W-:Y:S01]  /*105c0*/  IMAD.WIDE R6, R241, 0x4, R2.reuse ;  /* 0x00000004f1067825 */ /* 0x108fe200078e0202 */
[----:B------:R1:W-:Y:S03]  /*105d0*/  STL.64 [R1+0x2070], R12 ;  /* 0x0020700c01007387 */ /* 0x0003e60000100a00 */
[--C-:B----4-:R-:W-:Y:S01]  /*105e0*/  IMAD.WIDE R4, R240, 0x4, R2.reuse ;  /* 0x00000004f0047825 */ /* 0x110fe200078e0202 */
        /* <DEDUP_REMOVED lines=22> */
[----:B------:R-:W-:Y:S03]  /*10750*/  STL.64 [R1+0x1be0], R12 ;  /* 0x001be00c01007387 */ /* 0x000fe60000100a00 */
[--C-:B----4-:R-:W-:Y:S01]  /*10760*/  IMAD.WIDE R4, R139, 0x4, R2.reuse ;  /* 0x000000048b047825 */ /* 0x110fe200078e0202 */
[----:B------:R-:W-:Y:S04]  /*10770*/  STL.64 [R1+0x1b78], R116 ;  /* 0x001b787401007387 */ /* 0x000fe80000100a00 */
[----:B------:R1:W-:Y:S04]  /*10780*/  STL.64 [R1+0x1c20], R6 ;  /* 0x001c200601007387 */ /* 0x0003e80000100a00 */
[----:B------:R-:W-:Y:S04]  /*10790*/  STL.64 [R1+0x3bb8], R116 ;  /* 0x003bb87401007387 */ /* 0x000fe80000100a00 */
[----:B------:R3:W-:Y:S01]  /*107a0*/  STL.64 [R1+0x1c30], R4 ;  /* 0x001c300401007387 */ /* 0x0007e20000100a00 */
[----:B-1----:R-:W-:-:S05]  /*107b0*/  IMAD.WIDE R6, R131, 0x4, R2 ;  /* 0x0000000483067825 */ /* 0x002fca00078e0202 */
[----:B------:R1:W-:Y:S01]  /*107c0*/  STL.64 [R1+0x1c50], R6 ;  /* 0x001c500601007387 */ /* 0x0003e20000100a00 */
[----:B---3--:R-:W-:-:S05]  /*107d0*/  IMAD.WIDE R4, R129, 0x4, R2 ;  /* 0x0000000481047825 */ /* 0x008fca00078e0202 */
[----:B------:R3:W-:Y:S01]  /*107e0*/  STL.64 [R1+0x1c80], R4 ;  /* 0x001c800401007387 */ /* 0x0007e20000100a00 */
[----:B-1----:R-:W-:-:S03]  /*107f0*/  IMAD.WIDE R6, R137, 0x4, R2 ;  /* 0x0000000489067825 */ /* 0x002fc600078e0202 */
[----:B------:R-:W-:Y:S04]  /*10800*/  STL.64 [R1+0x1ca0], R238 ;  /* 0x001ca0ee01007387 */ /* 0x000fe80000100a00 */
[----:B------:R1:W-:Y:S01]  /*10810*/  STL.64 [R1+0x1d10], R6 ;  /* 0x001d100601007387 */ /* 0x0003e20000100a00 */
[----:B---3--:R-:W-:-:S03]  /*10820*/  IMAD.WIDE R4, R136, 0x4, R2 ;  /* 0x0000000488047825 */ /* 0x008fc600078e0202 */
[----:B------:R-:W-:Y:S04]  /*10830*/  STL.64 [R1+0x3bc0], R238 ;  /* 0x003bc0ee01007387 */ /* 0x000fe80000100a00 */
[----:B------:R3:W-:Y:S01]  /*10840*/  STL.64 [R1+0x1d30], R4 ;  /* 0x001d300401007387 */ /* 0x0007e20000100a00 */
[----:B------:R-:W-:-:S03]  /*10850*/  IMAD.WIDE R12, R9, 0x4, R2 ;  /* 0x00000004090c7825 */ /* 0x000fc600078e0202 */
[----:B------:R-:W-:Y:S01]  /*10860*/  STL.64 [R1+0x1cc0], R124 ;  /* 0x001cc07c01007387 */ /* 0x000fe20000100a00 */
[----:B-1----:R-:W-:-:S03]  /*10870*/  IMAD.WIDE R6, R8, 0x4, R2 ;  /* 0x0000000408067825 */ /* 0x002fc600078e0202 */
[----:B------:R-:W-:Y:S01]  /*10880*/  STL.64 [R1+0x3bc8], R124 ;  /* 0x003bc87c01007387 */ /* 0x000fe20000100a00 */
[----:B---3--:R-:W-:-:S05]  /*10890*/  IMAD.WIDE R4, R11, 0x4, R2 ;  /* 0x000000040b047825 */ /* 0x008fca00078e0202 */
[----:B------:R1:W-:Y:S04]  /*108a0*/  STL.64 [R1+0x1d70], R4 ;  /* 0x001d700401007387 */ /* 0x0003e80000100a00 */
        /* <DEDUP_REMOVED lines=8> */
[----:B------:R3:W-:Y:S04]  /*10930*/  STL.64 [R1+0x1fb0], R6 ;  /* 0x001fb00601007387 */ /* 0x0007e80000100a00 */
[----:B------:R-:W-:Y:S01]  /*10940*/  STL.64 [R1+0x1f50], R132 ;  /* 0x001f508401007387 */ /* 0x000fe20000100a00 */
[----:B-1----:R-:W-:-:S03]  /*10950*/  IMAD.WIDE R4, R19, 0x4, R2 ;  /* 0x0000000413047825 */ /* 0x002fc600078e0202 */
[----:B------:R-:W-:Y:S01]  /*10960*/  STL.64 [R1+0x3bd8], R132 ;  /* 0x003bd88401007387 */ /* 0x000fe20000100a00 */
[----:B---3--:R-:W-:-:S03]  /*10970*/  IMAD.WIDE R6, R17, 0x4, R2 ;  /* 0x0000000411067825 */ /* 0x008fc600078e0202 */
[----:B------:R1:W-:Y:S01]  /*10980*/  STL.64 [R1+0x1fd0], R4 ;  /* 0x001fd00401007387 */ /* 0x0003e20000100a00 */
[----:B------:R-:W-:-:S03]  /*10990*/  IMAD.WIDE R12, R18, 0x4, R2 ;  /* 0x00000004120c7825 */ /* 0x000fc600078e0202 */
[----:B------:R3:W-:Y:S01]  /*109a0*/  STL.64 [R1+0x1ff0], R6 ;  /* 0x001ff00601007387 */ /* 0x0007e20000100a00 */
[----:B-1----:R-:W-:-:S04]  /*109b0*/  IMAD.WIDE R4, R16, 0x4, R2 ;  /* 0x0000000410047825 */ /* 0x002fc800078e0202 */
[--C-:B---3--:R-:W-:Y:S01]  /*109c0*/  IMAD.WIDE R6, R153, 0x4, R2.reuse ;  /* 0x0000000499067825 */ /* 0x108fe200078e0202 */
[----:B------:R1:W-:Y:S04]  /*109d0*/  STL.64 [R1+0x2010], R4 ;  /* 0x0020100401007387 */ /* 0x0003e80000100a00 */
[----:B------:R-:W-:Y:S04]  /*109e0*/  STL.64 [R1+0x2030], R12 ;  /* 0x0020300c01007387 */ /* 0x000fe80000100a00 */
[----:B------:R3:W-:Y:S01]  /*109f0*/  STL.64 [R1+0x27b0], R6 ;  /* 0x0027b00601007387 */ /* 0x0007e20000100a00 */
[----:B-1----:R-:W-:-:S03]  /*10a00*/  IMAD.WIDE R4, R152, 0x4, R2 ;  /* 0x0000000498047825 */ /* 0x002fc600078e0202 */
[----:B------:R-:W-:Y:S04]  /*10a10*/  STL.64 [R1+0x3be0], R12 ;  /* 0x003be00c01007387 */ /* 0x000fe80000100a00 */
[----:B------:R1:W-:Y:S01]  /*10a20*/  STL.64 [R1+0x27a8], R4 ;  /* 0x0027a80401007387 */ /* 0x0003e20000100a00 */
[----:B---3--:R-:W-:-:S03]  /*10a30*/  IMAD.WIDE R6, R25, 0x4, R2 ;  /* 0x0000000419067825 */ /* 0x008fc600078e0202 */
[----:B------:R-:W-:Y:S04]  /*10a40*/  STL.64 [R1+0x2050], R140 ;  /* 0x0020508c01007387 */ /* 0x000fe80000100a00 */
[----:B------:R-:W-:Y:S01]  /*10a50*/  STL.64 [R1+0x3be8], R140 ;  /* 0x003be88c01007387 */ /* 0x000fe20000100a00 */
[----:B-1----:R-:W-:-:S05]  /*10a60*/  IMAD.WIDE R4, R27, 0x4, R2 ;  /* 0x000000041b047825 */ /* 0x002fca00078e0202 */
        /* <DEDUP_REMOVED lines=15> */
[----:B------:R1:W-:Y:S04]  /*10b60*/  STL.64 [R1+0x2760], R4 ;  /* 0x0027600401007387 */ /* 0x0003e80000100a00 */
[----:B------:R3:W-:Y:S01]  /*10b70*/  STL.64 [R1+0x2758], R6 ;  /* 0x0027580601007387 */ /* 0x0007e20000100a00 */
[----:B-1----:R-:W-:-:S04]  /*10b80*/  IMAD.WIDE R4, R32, 0x4, R2 ;  /* 0x0000000420047825 */ /* 0x002fc800078e0202 */
[--C-:B---3--:R-:W-:Y:S01]  /*10b90*/  IMAD.WIDE R6, R169, 0x4, R2.reuse ;  /* 0x00000004a9067825 */ /* 0x108fe200078e0202 */
[----:B------:R1:W-:Y:S04]  /*10ba0*/  STL.64 [R1+0x2750], R4 ;  /* 0x0027500401007387 */ /* 0x0003e80000100a00 */
[----:B------:R-:W-:Y:S01]  /*10bb0*/  STL.64 [R1+0x2748], R28 ;  /* 0x0027481c01007387 */ /* 0x000fe20000100a00 */
[----:B------:R-:W-:-:S03]  /*10bc0*/  IMAD.WIDE R156, R162, 0x4, R2 ;  /* 0x00000004a29c7825 */ /* 0x000fc600078e0202 */
        /* <DEDUP_REMOVED lines=35> */
[----:B------:R1:W-:Y:S04]  /*10e00*/  STL.64 [R1+0x26a8], R4 ;  /* 0x0026a80401007387 */ /* 0x0003e80000100a00 */
[----:B------:R-:W-:Y:S01]  /*10e10*/  STL.64 [R1+0x26c0], R172 ;  /* 0x0026c0ac01007387 */ /* 0x000fe20000100a00 */
[----:B---3--:R-:W-:-:S03]  /*10e20*/  IMAD.WIDE R6, R57, 0x4, R2 ;  /* 0x0000000439067825 */ /* 0x008fc600078e0202 */
[----:B------:R-:W-:Y:S01]  /*10e30*/  STL.64 [R1+0x3c28], R172 ;  /* 0x003c28ac01007387 */ /* 0x000fe20000100a00 */
[----:B-1----:R-:W-:-:S05]  /*10e40*/  IMAD.WIDE R4, R59, 0x4, R2 ;  /* 0x000000043b047825 */ /* 0x002fca00078e0202 */
[----:B------:R1:W-:Y:S01]  /*10e50*/  STL.64 [R1+0x26a0], R4 ;  /* 0x0026a00401007387 */ /* 0x0003e20000100a00 */
[----:B------:R-:W-:-:S03]  /*10e60*/  IMAD.WIDE R52, R58, 0x4, R2 ;  /* 0x000000043a347825 */ /* 0x000fc600078e0202 */
[----:B------:R-:W-:Y:S01]  /*10e70*/  STL.64 [R1+0x2698], R6 ;  /* 0x0026980601007387 */ /* 0x000fe20000100a00 */
[----:B-1----:R-:W-:-:S05]  /*10e80*/  IMAD.WIDE R4, R56, 0x4, R2 ;  /* 0x0000000438047825 */ /* 0x002fca00078e0202 */
[----:B------:R1:W-:Y:S01]  /*10e90*/  STL.64 [R1+0x2690], R4 ;  /* 0x0026900401007387 */ /* 0x0003e20000100a00 */
[----:B------:R-:W-:-:S03]  /*10ea0*/  IMAD.WIDE R180, R186, 0x4, R2 ;  /* 0x00000004bab47825 */ /* 0x000fc600078e0202 */
[----:B------:R-:W-:Y:S04]  /*10eb0*/  STL.64 [R1+0x2688], R52 ;  /* 0x0026883401007387 */ /* 0x000fe80000100a00 */
[----:B------:R-:W-:Y:S01]  /*10ec0*/  STL.64 [R1+0x3c30], R52 ;  /* 0x003c303401007387 */ /* 0x000fe20000100a00 */
[----:B-1----:R-:W-:-:S05]  /*10ed0*/  IMAD.WIDE R4, R193, 0x4, R2 ;  /* 0x00000004c1047825 */ /* 0x002fca00078e0202 */
[----:B------:R1:W-:Y:S01]  /*10ee0*/  STL.64 [R1+0x2670], R4 ;  /* 0x0026700401007387 */ /* 0x0003e20000100a00 */
[----:B------:R-:W-:Y:S02]  /*10ef0*/  IMAD R115, R234, c[0x0][0x190], RZ ;  /* 0x00006400ea737a24 */ /* 0x000fe400078e02ff */
[----:B------:R-:W-:Y:S01]  /*10f00*/  IMAD R113, R235, c[0x0][0x190], RZ ;  /* 0x00006400eb717a24 */ /* 0x000fe200078e02ff */
[----:B------:R-:W-:Y:S01]  /*10f10*/  STL.64 [R1+0x2680], R180 ;  /* 0x002680b401007387 */ /* 0x000fe20000100a00 */
        /* <DEDUP_REMOVED lines=20> */
[----:B------:R-:W-:-:S03]  /*11060*/  IMAD.WIDE R12, R75, 0x4, R2 ;  /* 0x000000044b0c7825 */ /* 0x000fc600078e0202 */
[----:B------:R-:W-:Y:S01]  /*11070*/  STL.64 [R1+0x2640], R188 ;  /* 0x002640bc01007387 */ /* 0x000fe20000100a00 */
[----:B---3--:R-:W-:-:S03]  /*11080*/  IMAD.WIDE R6, R73, 0x4, R2 ;  /* 0x0000000449067825 */ /* 0x008fc600078e0202 */
[----:B------:R-:W-:Y:S01]  /*11090*/  STL.64 [R1+0x3c50], R188 ;  /* 0x003c50bc01007387 */ /* 0x000fe20000100a00 */
[----:B-1----:R-:W-:-:S05]  /*110a0*/  IMAD.WIDE R4, R200, 0x4, R2 ;  /* 0x00000004c8047825 */ /* 0x002fca00078e0202 */
[----:B------:R1:W-:Y:S01]  /*110b0*/  STL.64 [R1+0x2628], R4 ;  /* 0x0026280401007387 */ /* 0x0003e20000100a00 */
[----:B------:R-:W-:-:S03]  /*110c0*/  IMAD.WIDE R68, R74, 0x4, R2 ;  /* 0x000000044a447825 */ /* 0x000fc600078e0202 */
[----:B------:R-:W-:Y:S04]  /*110d0*/  STL.64 [R1+0x2620], R12 ;  /* 0x0026200c01007387 */ /* 0x000fe80000100a00 */
[----:B------:R3:W-:Y:S01]  /*110e0*/  STL.64 [R1+0x2618], R6 ;  /* 0x0026180601007387 */ /* 0x0007e20000100a00 */
[----:B-1----:R-:W-:-:S05]  /*110f0*/  IMAD.WIDE R4, R72, 0x4, R2 ;  /* 0x0000000448047825 */ /* 0x002fca00078e0202 */
[----:B------:R1:W-:Y:S01]  /*11100*/  STL.64 [R1+0x2610], R4 ;  /* 0x0026100401007387 */ /* 0x0003e20000100a00 */
[----:B---3--:R-:W-:-:S03]  /*11110*/  IMAD.WIDE R6, R211, 0x4, R2 ;  /* 0x00000004d3067825 */ /* 0x008fc600078e0202 */
[----:B------:R-:W-:Y:S01]  /*11120*/  STL.64 [R1+0x2608], R68 ;  /* 0x0026084401007387 */ /* 0x000fe20000100a00 */
[----:B------:R-:W-:-:S03]  /*11130*/  IMAD.WIDE R196, R202, 0x4, R2 ;  /* 0x00000004cac47825 */ /* 0x000fc600078e0202 */
[----:B------:R-:W-:Y:S01]  /*11140*/  STL.64 [R1+0x25f8], R6 ;  /* 0x0025f80601007387 */ /* 0x000fe20000100a00 */
[----:B-1----:R-:W-:-:S03]  /*11150*/  IMAD.WIDE R4, R209, 0x4, R2 ;  /* 0x00000004d1047825 */ /* 0x002fc600078e0202 */
[----:B------:R-:W-:Y:S04]  /*11160*/  STL.64 [R1+0x3c58], R68 ;  /* 0x003c584401007387 */ /* 0x000fe80000100a00 */
[----:B------:R1:W-:Y:S01]  /*11170*/  STL.64 [R1+0x25f0], R4 ;  /* 0x0025f00401007387 */ /* 0x0003e20000100a00 */
[----:B------:R-:W-:-:S03]  /*11180*/  IMAD.WIDE R12, R83, 0x4, R2 ;  /* 0x00000004530c7825 */ /* 0x000fc600078e0202 */
[----:B------:R-:W-:Y:S04]  /*11190*/  STL.64 [R1+0x2600], R196 ;  /* 0x002600c401007387 */ /* 0x000fe80000100a00 */
[----:B------:R-:W-:Y:S01]  /*111a0*/  STL.64 [R1+0x3c60], R196 ;  /* 0x003c60c401007387 */ /* 0x000fe20000100a00 */
[----:B-1----:R-:W-:-:S05]  /*111b0*/  IMAD.WIDE R4, R208, 0x4, R2 ;  /* 0x00000004d0047825 */ /* 0x002fca00078e0202 */
[----:B------:R1:W-:Y:S01]  /*111c0*/  STL.64 [R1+0x25e8], R4 ;  /* 0x0025e80401007387 */ /* 0x0003e20000100a00 */
[----:B------:R-:W-:-:S03]  /*111d0*/  IMAD.WIDE R6, R81, 0x4, R2 ;  /* 0x0000000451067825 */ /* 0x000fc600078e0202 */
[----:B------:R-:W-:Y:S04]  /*111e0*/  STL.64 [R1+0x25e0], R12 ;  /* 0x0025e00c01007387 */ /* 0x000fe80000100a00 */
[----:B------:R-:W3:Y:S01]  /*111f0*/  LDL.LU R149, [R1+0xd80] ;  /* 0x000d800001957983 */ /* 0x000ee20000300800 */
[----:B------:R-:W-:Y:S02]  /*11200*/  IMAD R219, R219, c[0x0][0x190], RZ ;  /* 0x00006400dbdb7a24 */ /* 0x000fe400078e02ff */
[----:B-1----:R-:W-:Y:S01]  /*11210*/  IMAD.WIDE R4, R80, 0x4, R2 ;  /* 0x0000000450047825 */ /* 0x002fe200078e0202 */
[----:B------:R1:W-:Y:S03]  /*11220*/  STL.64 [R1+0x25d8], R6 ;  /* 0x0025d80601007387 */ /* 0x0003e60000100a00 */
[----:B------:R-:W-:-:S02]  /*11230*/  IMAD R217, R217, c[0x0][0x190], RZ ;  /* 0x00006400d9d97a24 */ /* 0x000fc400078e02ff */
[--C-:B------:R-:W-:Y:S01]  /*11240*/  IMAD.WIDE R76, R82, 0x4, R2.reuse ;  /* 0x00000004524c7825 */ /* 0x100fe200078e0202 */
[----:B------:R4:W-:Y:S03]  /*11250*/  STL.64 [R1+0x25d0], R4 ;  /* 0x0025d00401007387 */ /* 0x0009e60000100a00 */
[--C-:B-1----:R-:W-:Y:S01]  /*11260*/  IMAD.WIDE R6, R219, 0x4, R2.reuse ;  /* 0x00000004db067825 */ /* 0x102fe200078e0202 */
[----:B------:R-:W-:Y:S03]  /*11270*/  STL.64 [R1+0x25c8], R76 ;  /* 0x0025c84c01007387 */ /* 0x000fe60000100a00 */
[----:B------:R-:W-:Y:S02]  /*11280*/  IMAD R216, R216, c[0x0][0x190], RZ ;  /* 0x00006400d8d87a24 */ /* 0x000fe400078e02ff */
[----:B----4-:R-:W-:Y:S01]  /*11290*/  IMAD.WIDE R4, R217, 0x4, R2 ;  /* 0x00000004d9047825 */ /* 0x010fe200078e0202 */
[----:B------:R1:W-:Y:S03]  /*112a0*/  STL.64 [R1+0x25b8], R6 ;  /* 0x0025b80601007387 */ /* 0x0003e60000100a00 */
[----:B------:R-:W-:Y:S01]  /*112b0*/  IMAD R89, R204, c[0x0][0x190], RZ ;  /* 0x00006400cc597a24 */ /* 0x000fe200078e02ff */
[----:B------:R-:W-:Y:S01]  /*112c0*/  STL.64 [R1+0x3c68], R76 ;  /* 0x003c684c01007387 */ /* 0x000fe20000100a00 */
[----:B------:R-:W-:-:S02]  /*112d0*/  IMAD R88, R205, c[0x0][0x190], RZ ;  /* 0x00006400cd587a24 */ /* 0x000fc400078e02ff */
[----:B------:R-:W-:Y:S01]  /*112e0*/  IMAD R91, R199, c[0x0][0x190], RZ ;  /* 0x00006400c75b7a24 */ /* 0x000fe200078e02ff */
[----:B------:R4:W-:Y:S01]  /*112f0*/  STL.64 [R1+0x25b0], R4 ;  /* 0x0025b00401007387 */ /* 0x0009e20000100a00 */
[----:B------:R-:W-:-:S04]  /*11300*/  IMAD.WIDE R204, R210, 0x4, R2 ;  /* 0x00000004d2cc7825 */ /* 0x000fc800078e0202 */
[--C-:B-1----:R-:W-:Y:S01]  /*11310*/  IMAD.WIDE R6, R91, 0x4, R2.reuse ;  /* 0x000000045b067825 */ /* 0x102fe200078e0202 */
[----:B------:R-:W-:Y:S03]  /*11320*/  STL.64 [R1+0x25c0], R204 ;  /* 0x0025c0cc01007387 */ /* 0x000fe60000100a00 */
[----:B----4-:R-:W-:Y:S01]  /*11330*/  IMAD.WIDE R4, R216, 0x4, R2 ;  /* 0x00000004d8047825 */ /* 0x010fe200078e0202 */
[----:B------:R-:W-:Y:S04]  /*11340*/  STL.64 [R1+0x3c70], R204 ;  /* 0x003c70cc01007387 */ /* 0x000fe80000100a00 */
[----:B------:R1:W-:Y:S01]  /*11350*/  STL.64 [R1+0x25a8], R4 ;  /* 0x0025a80401007387 */ /* 0x0003e20000100a00 */
[----:B------:R-:W-:-:S03]  /*11360*/  IMAD R227, R227, c[0x0][0x190], RZ ;  /* 0x00006400e3e37a24 */ /* 0x000fc600078e02ff */
[----:B------:R-:W4:Y:S04]  /*11370*/  LDL.LU R12, [R1+0xd9c] ;  /* 0x000d9c00010c7983 */ /* 0x000f280000300800 */
[----:B------:R-:W-:Y:S01]  /*11380*/  STL.64 [R1+0x25a0], R6 ;  /* 0x0025a00601007387 */ /* 0x000fe20000100a00 */
[----:B-1----:R-:W-:-:S03]  /*11390*/  IMAD.WIDE R4, R89, 0x4, R2 ;  /* 0x0000000459047825 */ /* 0x002fc600078e0202 */
[----:B------:R-:W4:Y:S01]  /*113a0*/  LDL.LU R13, [R1+0xda0] ;  /* 0x000da000010d7983 */ /* 0x000f220000300800 */
[----:B------:R-:W-:-:S03]  /*113b0*/  IMAD.WIDE R188, R88, 0x4, R2 ;  /* 0x0000000458bc7825 */ /* 0x000fc600078e0202 */
[----:B------:R1:W-:Y:S01]  /*113c0*/  STL.64 [R1+0x2598], R4 ;  /* 0x0025980401007387 */ /* 0x0003e20000100a00 */
[----:B------:R-:W-:-:S03]  /*113d0*/  IMAD R90, R206, c[0x0][0x190], RZ ;  /* 0x00006400ce5a7a24 */ /* 0x000fc600078e02ff */
[----:B------:R-:W4:Y:S01]  /*113e0*/  LDL.LU R132, [R1+0xda4] ;  /* 0x000da40001847983 */ /* 0x000f220000300800 */
[----:B------:R-:W-:-:S03]  /*113f0*/  IMAD R225, R225, c[0x0][0x190], RZ ;  /* 0x00006400e1e17a24 */ /* 0x000fc600078e02ff */
[----:B------:R-:W-:Y:S01]  /*11400*/  STL.64 [R1+0x2590], R188 ;  /* 0x002590bc01007387 */ /* 0x000fe20000100a00 */
[----:B-1----:R-:W-:-:S04]  /*11410*/  IMAD.WIDE R4, R227, 0x4, R2 ;  /* 0x00000004e3047825 */ /* 0x002fc800078e0202 */
[----:B------:R-:W-:Y:S01]  /*11420*/  IMAD.WIDE R84, R90, 0x4, R2 ;  /* 0x000000045a547825 */ /* 0x000fe200078e0202 */
[----:B------:R1:W-:Y:S03]  /*11430*/  STL.64 [R1+0x2578], R4 ;  /* 0x0025780401007387 */ /* 0x0003e60000100a00 */
[----:B------:R-:W-:Y:S01]  /*11440*/  IMAD R218, R218, c[0x0][0x190], RZ ;  /* 0x00006400dada7a24 */ /* 0x000fe200078e02ff */
[----:B------:R-:W-:Y:S01]  /*11450*/  STL.64 [R1+0x3c78], R188 ;  /* 0x003c78bc01007387 */ /* 0x000fe20000100a00 */
[----:B------:R-:W-:-:S03]  /*11460*/  IMAD R224, R224, c[0x0][0x190], RZ ;  /* 0x00006400e0e07a24 */ /* 0x000fc600078e02ff */
[----:B------:R-:W4:Y:S01]  /*11470*/  LDL.LU R133, [R1+0xda8] ;  /* 0x000da80001857983 */ /* 0x000f220000300800 */
[----:B------:R-:W-:Y:S02]  /*11480*/  IMAD R97, R212, c[0x0][0x190], RZ ;  /* 0x00006400d4617a24 */ /* 0x000fe400078e02ff */
[--C-:B-1----:R-:W-:Y:S01]  /*11490*/  IMAD.WIDE R4, R225, 0x4, R2.reuse ;  /* 0x00000004e1047825 */ /* 0x102fe200078e0202 */
[----:B------:R-:W-:Y:S03]  /*114a0*/  STL.64 [R1+0x2588], R84 ;  /* 0x0025885401007387 */ /* 0x000fe60000100a00 */
[----:B------:R-:W-:Y:S01]  /*114b0*/  IMAD R96, R213, c[0x0][0x190], RZ ;  /* 0x00006400d5607a24 */ /* 0x000fe200078e02ff */
[----:B------:R1:W-:Y:S01]  /*114c0*/  STL.64 [R1+0x2570], R4 ;  /* 0x0025700401007387 */ /* 0x0003e20000100a00 */
[----:B------:R-:W-:Y:S02]  /*114d0*/  IMAD R99, R207, c[0x0][0x190], RZ ;  /* 0x00006400cf637a24 */ /* 0x000fe400078e02ff */
[--C-:B------:R-:W-:Y:S01]  /*114e0*/  IMAD.WIDE R212, R218, 0x4, R2.reuse ;  /* 0x00000004dad47825 */ /* 0x100fe200078e0202 */
[----:B------:R-:W-:Y:S03]  /*114f0*/  STL.64 [R1+0x3c80], R84 ;  /* 0x003c805401007387 */ /* 0x000fe60000100a00 */
[--C-:B------:R-:W-:Y:S01]  /*11500*/  IMAD.WIDE R6, R99, 0x4, R2.reuse ;  /* 0x0000000463067825 */ /* 0x100fe200078e0202 */
[----:B------:R-:W-:Y:S03]  /*11510*/  STL.64 [R1+0x2580], R212 ;  /* 0x002580d401007387 */ /* 0x000fe60000100a00 */
[--C-:B-1----:R-:W-:Y:S01]  /*11520*/  IMAD.WIDE R4, R224, 0x4, R2.reuse ;  /* 0x00000004e0047825 */ /* 0x102fe200078e0202 */
[----:B------:R-:W-:Y:S04]  /*11530*/  STL.64 [R1+0x3c88], R212 ;  /* 0x003c88d401007387 */ /* 0x000fe80000100a00 */
[----:B------:R1:W-:Y:S04]  /*11540*/  STL.64 [R1+0x2568], R4 ;  /* 0x0025680401007387 */ /* 0x0003e80000100a00 */
[----:B------:R-:W4:Y:S04]  /*11550*/  LDL.LU R116, [R1+0xa9c] ;  /* 0x000a9c0001747983 */ /* 0x000f280000300800 */
[----:B------:R2:W-:Y:S04]  /*11560*/  STL.64 [R1+0x2560], R6 ;  /* 0x0025600601007387 */ /* 0x0005e80000100a00 */
[----:B------:R-:W4:Y:S01]  /*11570*/  LDL.LU R117, [R1+0xa7c] ;  /* 0x000a7c0001757983 */ /* 0x000f220000300800 */
[----:B-1----:R-:W-:-:S04]  /*11580*/  IMAD.WIDE R4, R97, 0x4, R2 ;  /* 0x0000000461047825 */ /* 0x002fc800078e0202 */
[--C-:B------:R-:W-:Y:S01]  /*11590*/  IMAD.WIDE R52, R96, 0x4, R2.reuse ;  /* 0x0000000460347825 */ /* 0x100fe200078e0202 */
[----:B------:R3:W-:Y:S03]  /*115a0*/  STL.64 [R1+0x2558], R4 ;  /* 0x0025580401007387 */ /* 0x0007e60000100a00 */
[----:B------:R-:W-:Y:S01]  /*115b0*/  IMAD R98, R214, c[0x0][0x190], RZ ;  /* 0x00006400d6627a24 */ /* 0x000fe200078e02ff */
[----:B------:R-:W-:Y:S01]  /*115c0*/  STL.64 [R1+0x2550], R52 ;  /* 0x0025503401007387 */ /* 0x000fe20000100a00 */
[----:B------:R-:W-:Y:S02]  /*115d0*/  IMAD R233, R233, c[0x0][0x190], RZ ;  /* 0x00006400e9e97a24 */ /* 0x000fe400078e02ff */
[----:B------:R-:W-:Y:S01]  /*115e0*/  IMAD.WIDE R92, R98, 0x4, R2 ;  /* 0x00000004625c7825 */ /* 0x000fe200078e0202 */
[----:B------:R-:W-:Y:S03]  /*115f0*/  STL.64 [R1+0x3c90], R52 ;  /* 0x003c903401007387 */ /* 0x000fe60000100a00 */
[----:B------:R-:W-:-:S02]  /*11600*/  IMAD R226, R226, c[0x0][0x190], RZ ;  /* 0x00006400e2e27a24 */ /* 0x000fc400078e02ff */
[----:B------:R-:W-:Y:S02]  /*11610*/  IMAD R232, R232, c[0x0][0x190], RZ ;  /* 0x00006400e8e87a24 */ /* 0x000fe400078e02ff */
[----:B------:R-:W-:Y:S02]  /*11620*/  IMAD R107, R220, c[0x0][0x190], RZ ;  /* 0x00006400dc6b7a24 */ /* 0x000fe400078e02ff */
[----:B------:R-:W-:Y:S02]  /*11630*/  IMAD R105, R221, c[0x0][0x190], RZ ;  /* 0x00006400dd697a24 */ /* 0x000fe400078e02ff */
[----:B------:R-:W-:-:S04]  /*11640*/  IMAD.WIDE R220, R226, 0x4, R2 ;  /* 0x00000004e2dc7825 */ /* 0x000fc800078e0202 */
[----:B--2---:R-:W-:-:S04]  /*11650*/  IMAD.WIDE R6, R107, 0x4, R2 ;  /* 0x000000046b067825 */ /* 0x004fc800078e0202 */
[----:B------:R-:W-:Y:S02]  /*11660*/  IMAD R104, R222, c[0x0][0x190], RZ ;  /* 0x00006400de687a24 */ /* 0x000fe400078e02ff */
[----:B------:R-:W-:Y:S02]  /*11670*/  IMAD R106, R223, c[0x0][0x190], RZ ;  /* 0x00006400df6a7a24 */ /* 0x000fe400078e02ff */
[----:B------:R-:W-:-:S04]  /*11680*/  IMAD.WIDE R36, R104, 0x4, R2 ;  /* 0x0000000468247825 */ /* 0x000fc800078e0202 */
[----:B------:R-:W-:-:S04]  /*11690*/  IMAD.WIDE R100, R106, 0x4, R2 ;  /* 0x000000046a647825 */ /* 0x000fc800078e0202 */
[----:B------:R-:W-:Y:S02]  /*116a0*/  IMAD R112, R236, c[0x0][0x190], RZ ;  /* 0x00006400ec707a24 */ /* 0x000fe400078e02ff */
[----:B------:R-:W-:Y:S02]  /*116b0*/  IMAD R114, R237, c[0x0][0x190], RZ ;  /* 0x00006400ed727a24 */ /* 0x000fe400078e02ff */
[----:B------:R-:W-:-:S04]  /*116c0*/  IMAD.WIDE R20, R112, 0x4, R2 ;  /* 0x0000000470147825 */ /* 0x000fc800078e0202 */
[----:B------:R-:W-:-:S04]  /*116d0*/  IMAD.WIDE R108, R114, 0x4, R2 ;  /* 0x00000004726c7825 */ /* 0x000fc800078e0202 */
[----:B------:R-:W-:-:S04]  /*116e0*/  IMAD.WIDE R124, R120, 0x4, R246 ;  /* 0x00000004787c7825 */ /* 0x000fc800078e02f6 */
[----:B------:R-:W-:-:S04]  /*116f0*/  IMAD.WIDE R118, R122, 0x4, R246 ;  /* 0x000000047a767825 */ /* 0x000fc800078e02f6 */
[----:B------:R-:W-:-:S04]  /*11700*/  IMAD.WIDE R244, R128, 0x4, R246 ;  /* 0x0000000480f47825 */ /* 0x000fc800078e02f6 */
[----:B---3--:R-:W-:-:S05]  /*11710*/  IMAD.WIDE R4, R149, 0x4, R2 ;  /* 0x0000000495047825 */ /* 0x008fca00078e0202 */
[----:B------:R1:W-:Y:S04]  /*11720*/  STL.64 [R1+0x2538], R4 ;  /* 0x0025380401007387 */ /* 0x0003e80000100a00 */
[----:B------:R-:W-:Y:S04]  /*11730*/  STL.64 [R1+0x2548], R92 ;  /* 0x0025485c01007387 */ /* 0x000fe80000100a00 */
[----:B------:R-:W-:Y:S01]  /*11740*/  STL.64 [R1+0x3c98], R92 ;  /* 0x003c985c01007387 */ /* 0x000fe20000100a00 */
[----:B-1----:R-:W-:-:S05]  /*11750*/  IMAD.WIDE R4, R233, 0x4, R2 ;  /* 0x00000004e9047825 */ /* 0x002fca00078e0202 */
[----:B------:R1:W-:Y:S04]  /*11760*/  STL.64 [R1+0x2530], R4 ;  /* 0x0025300401007387 */ /* 0x0003e80000100a00 */
[----:B------:R-:W-:Y:S04]  /*11770*/  STL.64 [R1+0x2540], R220 ;  /* 0x002540dc01007387 */ /* 0x000fe80000100a00 */
[----:B------:R-:W-:Y:S01]  /*11780*/  STL.64 [R1+0x3ca0], R220 ;  /* 0x003ca0dc01007387 */ /* 0x000fe20000100a00 */
[----:B-1----:R-:W-:-:S05]  /*11790*/  IMAD.WIDE R4, R232, 0x4, R2 ;  /* 0x00000004e8047825 */ /* 0x002fca00078e0202 */
[----:B------:R1:W-:Y:S04]  /*117a0*/  STL.64 [R1+0x2528], R4 ;  /* 0x0025280401007387 */ /* 0x0003e80000100a00 */
[----:B------:R-:W-:Y:S01]  /*117b0*/  STL.64 [R1+0x2520], R6 ;  /* 0x0025200601007387 */ /* 0x000fe20000100a00 */
[----:B-1----:R-:W-:-:S05]  /*117c0*/  IMAD.WIDE R4, R105, 0x4, R2 ;  /* 0x0000000469047825 */ /* 0x002fca00078e0202 */
[----:B------:R4:W-:Y:S04]  /*117d0*/  STL.64 [R1+0x2518], R4 ;  /* 0x0025180401007387 */ /* 0x0009e80000100a00 */
[----:B------:R-:W-:Y:S04]  /*117e0*/  STL.64 [R1+0x2510], R36 ;  /* 0x0025102401007387 */ /* 0x000fe80000100a00 */
[----:B------:R-:W-:Y:S01]  /*117f0*/  STL.64 [R1+0x3ca8], R36 ;  /* 0x003ca82401007387 */ /* 0x000fe20000100a00 */
[----:B----4-:R-:W-:-:S05]  /*11800*/  IMAD.WIDE R4, R13, 0x4, R2 ;  /* 0x000000040d047825 */ /* 0x010fca00078e0202 */
        /* <DEDUP_REMOVED lines=8> */
[----:B------:R-:W-:Y:S01]  /*11890*/  STL.64 [R1+0x3cb8], R228 ;  /* 0x003cb8e401007387 */ /* 0x000fe20000100a00 */
[----:B-1----:R-:W-:-:S05]  /*118a0*/  IMAD.WIDE R4, R133, 0x4, R2 ;  /* 0x0000000485047825 */ /* 0x002fca00078e0202 */
[----:B------:R1:W-:Y:S04]  /*118b0*/  STL.64 [R1+0x24e8], R4 ;  /* 0x0024e80401007387 */ /* 0x0003e80000100a00 */
[----:B------:R-:W-:Y:S01]  /*118c0*/  STL.64 [R1+0x24e0], R6 ;  /* 0x0024e00601007387 */ /* 0x000fe20000100a00 */
[----:B-1----:R-:W-:-:S05]  /*118d0*/  IMAD.WIDE R4, R113, 0x4, R2 ;  /* 0x0000000471047825 */ /* 0x002fca00078e0202 */
[----:B------:R1:W-:Y:S01]  /*118e0*/  STL.64 [R1+0x24d8], R4 ;  /* 0x0024d80401007387 */ /* 0x0003e20000100a00 */
[----:B------:R-:W-:-:S03]  /*118f0*/  IMAD.WIDE R2, R117, 0x4, R246 ;  /* 0x0000000475027825 */ /* 0x000fc600078e02f6 */
[----:B------:R-:W-:Y:S01]  /*11900*/  STL.64 [R1+0x24d0], R20 ;  /* 0x0024d01401007387 */ /* 0x000fe20000100a00 */
[----:B-1----:R-:W-:-:S05]  /*11910*/  IMAD.WIDE R4, R116, 0x4, R246 ;  /* 0x0000000474047825 */ /* 0x002fca00078e02f6 */
[----:B------:R-:W-:Y:S04]  /*11920*/  STL.64 [R1+0x1ba8], R4 ;  /* 0x001ba80401007387 */ /* 0x000fe80000100a00 */
[----:B------:R-:W-:Y:S04]  /*11930*/  STL.64 [R1+0x3cc0], R20 ;  /* 0x003cc01401007387 */ /* 0x000fe80000100a00 */
[----:B------:R1:W-:Y:S04]  /*11940*/  STL.64 [R1+0x1cf8], R2 ;  /* 0x001cf80201007387 */ /* 0x0003e80000100a00 */
[----:B------:R-:W-:Y:S04]  /*11950*/  STL.64 [R1+0x21d8], R108 ;  /* 0x0021d86c01007387 */ /* 0x000fe80000100a00 */
[----:B------:R-:W-:Y:S01]  /*11960*/  STL.64 [R1+0x3cc8], R108 ;  /* 0x003cc86c01007387 */ /* 0x000fe20000100a00 */
[----:B-1----:R-:W-:-:S05]  /*11970*/  IMAD.WIDE R2, R243, 0x4, R246 ;  /* 0x00000004f3027825 */ /* 0x002fca00078e02f6 */
[----:B------:R1:W-:Y:S01]  /*11980*/  STL.64 [R1+0x1f78], R2 ;  /* 0x001f780201007387 */ /* 0x0003e20000100a00 */
[----:B------:R-:W-:-:S04]  /*11990*/  IMAD.WIDE R6, R241, 0x4, R246 ;  /* 0x00000004f1067825 */ /* 0x000fc800078e02f6 */
[----:B------:R-:W-:-:S04]  /*119a0*/  IMAD.WIDE R4, R240, 0x4, R246 ;  /* 0x00000004f0047825 */ /* 0x000fc800078e02f6 */
[----:B-1----:R-:W-:-:S05]  /*119b0*/  IMAD.WIDE R2, R242, 0x4, R246 ;  /* 0x00000004f2027825 */ /* 0x002fca00078e02f6 */
[----:B------:R1:W-:Y:S04]  /*119c0*/  STL.64 [R1+0x2078], R2 ;  /* 0x0020780201007387 */ /* 0x0003e80000100a00 */
[----:B------:R2:W-:Y:S04]  /*119d0*/  STL.64 [R1+0x2488], R6 ;  /* 0x0024880601007387 */ /* 0x0005e80000100a00 */
[----:B------:R3:W-:Y:S01]  /*119e0*/  STL.64 [R1+0x2448], R4 ;  /* 0x0024480401007387 */ /* 0x0007e20000100a00 */
[----:B-1----:R-:W-:-:S04]  /*119f0*/  IMAD.WIDE R2, R203, 0x4, R246 ;  /* 0x00000004cb027825 */ /* 0x002fc800078e02f6 */
[--C-:B--2---:R-:W-:Y:S01]  /*11a00*/  IMAD.WIDE R6, R187, 0x4, R246.reuse ;  /* 0x00000004bb067825 */ /* 0x104fe200078e02f6 */
[----:B------:R1:W-:Y:S03]  /*11a10*/  STL.64 [R1+0x2408], R2 ;  /* 0x0024080201007387 */ /* 0x0003e60000100a00 */
[--C-:B---3--:R-:W-:Y:S01]  /*11a20*/  IMAD.WIDE R4, R179, 0x4, R246.reuse ;  /* 0x00000004b3047825 */ /* 0x108fe200078e02f6 */
[----:B------:R2:W-:Y:S04]  /*11a30*/  STL.64 [R1+0x23c8], R6 ;  /* 0x0023c80601007387 */ /* 0x0005e80000100a00 */
[----:B------:R3:W-:Y:S01]  /*11a40*/  STL.64 [R1+0x1aa0], R4 ;  /* 0x001aa00401007387 */ /* 0x0007e20000100a00 */
[----:B-1----:R-:W-:-:S04]  /*11a50*/  IMAD.WIDE R2, R171, 0x4, R246 ;  /* 0x00000004ab027825 */ /* 0x002fc800078e02f6 */
[--C-:B--2---:R-:W-:Y:S01]  /*11a60*/  IMAD.WIDE R6, R163, 0x4, R246.reuse ;  /* 0x00000004a3067825 */ /* 0x104fe200078e02f6 */
[----:B------:R1:W-:Y:S03]  /*11a70*/  STL.64 [R1+0x1ad0], R2 ;  /* 0x001ad00201007387 */ /* 0x0003e60000100a00 */
[--C-:B---3--:R-:W-:Y:S01]  /*11a80*/  IMAD.WIDE R4, R123, 0x4, R246.reuse ;  /* 0x000000047b047825 */ /* 0x108fe200078e02f6 */
[----:B------:R-:W-:Y:S04]  /*11a90*/  STL.64 [R1+0x1af0], R6 ;  /* 0x001af00601007387 */ /* 0x000fe80000100a00 */
[----:B------:R2:W-:Y:S01]  /*11aa0*/  STL.64 [R1+0x1b10], R4 ;  /* 0x001b100401007387 */ /* 0x0005e20000100a00 */
[----:B-1----:R-:W-:-:S05]  /*11ab0*/  IMAD.WIDE R2, R121, 0x4, R246 ;  /* 0x0000000479027825 */ /* 0x002fca00078e02f6 */
[----:B------:R1:W-:Y:S01]  /*11ac0*/  STL.64 [R1+0x1b20], R2 ;  /* 0x001b200201007387 */ /* 0x0003e20000100a00 */
[----:B--2---:R-:W-:-:S03]  /*11ad0*/  IMAD.WIDE R4, R155, 0x4, R246 ;  /* 0x000000049b047825 */ /* 0x004fc600078e02f6 */
[----:B------:R-:W-:Y:S04]  /*11ae0*/  STL.64 [R1+0x1b50], R124 ;  /* 0x001b507c01007387 */ /* 0x000fe80000100a00 */
[----:B------:R2:W-:Y:S01]  /*11af0*/  STL.64 [R1+0x1bd8], R4 ;  /* 0x001bd80401007387 */ /* 0x0005e20000100a00 */
[----:B-1----:R-:W-:-:S03]  /*11b00*/  IMAD.WIDE R2, R147, 0x4, R246 ;  /* 0x0000000493027825 */ /* 0x002fc600078e02f6 */
[----:B------:R-:W-:Y:S04]  /*11b10*/  STL.64 [R1+0x3cd0], R124 ;  /* 0x003cd07c01007387 */ /* 0x000fe80000100a00 */
[----:B------:R1:W-:Y:S01]  /*11b20*/  STL.64 [R1+0x1c18], R2 ;  /* 0x001c180201007387 */ /* 0x0003e20000100a00 */
[----:B--2---:R-:W-:-:S03]  /*11b30*/  IMAD.WIDE R4, R131, 0x4, R246 ;  /* 0x0000000483047825 */ /* 0x004fc600078e02f6 */
[----:B------:R-:W-:Y:S04]  /*11b40*/  STL.64 [R1+0x1b70], R118 ;  /* 0x001b707601007387 */ /* 0x000fe80000100a00 */
[----:B------:R-:W-:Y:S01]  /*11b50*/  STL.64 [R1+0x3cd8], R118 ;  /* 0x003cd87601007387 */ /* 0x000fe20000100a00 */
[----:B-1----:R-:W-:-:S05]  /*11b60*/  IMAD.WIDE R2, R139, 0x4, R246 ;  /* 0x000000048b027825 */ /* 0x002fca00078e02f6 */
[----:B------:R1:W-:Y:S04]  /*11b70*/  STL.64 [R1+0x1c28], R2 ;  /* 0x001c280201007387 */ /* 0x0003e80000100a00 */
[----:B------:R2:W-:Y:S01]  /*11b80*/  STL.64 [R1+0x1c48], R4 ;  /* 0x001c480401007387 */ /* 0x0005e20000100a00 */
[----:B-1----:R-:W-:-:S04]  /*11b90*/  IMAD.WIDE R2, R129, 0x4, R246 ;  /* 0x0000000481027825 */ /* 0x002fc800078e02f6 */
[--C-:B--2---:R-:W-:Y:S01]  /*11ba0*/  IMAD.WIDE R4, R137, 0x4, R246.reuse ;  /* 0x0000000489047825 */ /* 0x104fe200078e02f6 */
[----:B------:R1:W-:Y:S04]  /*11bb0*/  STL.64 [R1+0x1c78], R2 ;  /* 0x001c780201007387 */ /* 0x0003e80000100a00 */
[----:B------:R-:W-:Y:S01]  /*11bc0*/  STL.64 [R1+0x1c98], R244 ;  /* 0x001c98f401007387 */ /* 0x000fe20000100a00 */
[----:B------:R-:W-:-:S03]  /*11bd0*/  IMAD.WIDE R126, R130, 0x4, R246 ;  /* 0x00000004827e7825 */ /* 0x000fc600078e02f6 */
        /* <DEDUP_REMOVED lines=8> */
[----:B------:R1:W-:Y:S01]  /*11c60*/  STL.64 [R1+0x1d68], R2 ;  /* 0x001d680201007387 */ /* 0x0003e20000100a00 */
[----:B------:R-:W-:-:S03]  /*11c70*/  IMAD.WIDE R6, R10, 0x4, R246 ;  /* 0x000000040a067825 */ /* 0x000fc600078e02f6 */
        /* <DEDUP_REMOVED lines=54> */
[----:B------:R-:W-:Y:S01]  /*11fe0*/  STL.64 [R1+0x2440], R4 ;  /* 0x0024400401007387 */ /* 0x000fe20000100a00 */
[----:B-1----:R-:W-:-:S03]  /*11ff0*/  IMAD.WIDE R2, R168, 0x4, R246 ;  /* 0x00000004a8027825 */ /* 0x002fc600078e02f6 */
[----:B------:R-:W-:Y:S04]  /*12000*/  STL.64 [R1+0x3d20], R30 ;  /* 0x003d201e01007387 */ /* 0x000fe80000100a00 */
[----:B------:R1:W-:Y:S04]  /*12010*/  STL.64 [R1+0x2438], R2 ;  /* 0x0024380201007387 */ /* 0x0003e80000100a00 */
[----:B------:R-:W-:Y:S04]  /*12020*/  STL.64 [R1+0x2450], R158 ;  /* 0x0024509e01007387 */ /* 0x000fe80000100a00 */
[----:B------:R-:W-:Y:S01]  /*12030*/  STL.64 [R1+0x3d28], R158 ;  /* 0x003d289e01007387 */ /* 0x000fe20000100a00 */
[----:B-1----:R-:W-:-:S05]  /*12040*/  IMAD.WIDE R2, R43, 0x4, R246 ;  /* 0x000000042b027825 */ /* 0x002fca00078e02f6 */
[----:B------:R1:W-:Y:S01]  /*12050*/  STL.64 [R1+0x2430], R2 ;  /* 0x0024300201007387 */ /* 0x0003e20000100a00 */
[----:B------:R-:W-:-:S04]  /*12060*/  IMAD.WIDE R14, R40, 0x4, R246 ;  /* 0x00000004280e7825 */ /* 0x000fc800078e02f6 */
        /* <DEDUP_REMOVED lines=85> */
[----:B------:R2:W-:Y:S01]  /*125c0*/  STL.64 [R1+0x3da0], R198 ;  /* 0x003da0c601007387 */ /* 0x0005e20000100a00 */
[----:B-1----:R-:W-:-:S05]  /*125d0*/  IMAD.WIDE R2, R208, 0x4, R246 ;  /* 0x00000004d0027825 */ /* 0x002fca00078e02f6 */
[----:B------:R1:W-:Y:S01]  /*125e0*/  STL.64 [R1+0x22f8], R2 ;  /* 0x0022f80201007387 */ /* 0x0003e20000100a00 */
[----:B------:R-:W-:-:S04]  /*125f0*/  IMAD.WIDE R76, R80, 0x4, R246 ;  /* 0x00000004504c7825 */ /* 0x000fc800078e02f6 */
[----:B--2---:R-:W-:-:S04]  /*12600*/  IMAD.WIDE R198, R81, 0x4, R246 ;  /* 0x0000000451c67825 */ /* 0x004fc800078e02f6 */
[----:B-1----:R-:W-:-:S05]  /*12610*/  IMAD.WIDE R2, R83, 0x4, R246 ;  /* 0x0000000453027825 */ /* 0x002fca00078e02f6 */
[----:B------:R1:W-:Y:S01]  /*12620*/  STL.64 [R1+0x22f0], R2 ;  /* 0x0022f00201007387 */ /* 0x0003e20000100a00 */
[----:B------:R-:W-:-:S03]  /*12630*/  IMAD.WIDE R78, R82, 0x4, R246 ;  /* 0x00000004524e7825 */ /* 0x000fc600078e02f6 */
[----:B------:R-:W-:Y:S04]  /*12640*/  STL.64 [R1+0x22e8], R198 ;  /* 0x0022e8c601007387 */ /* 0x000fe80000100a00 */
[----:B------:R-:W-:Y:S01]  /*12650*/  STL.64 [R1+0x3de0], R198 ;  /* 0x003de0c601007387 */ /* 0x000fe20000100a00 */
[----:B-1----:R-:W-:-:S03]  /*12660*/  IMAD.WIDE R2, R219, 0x4, R246 ;  /* 0x00000004db027825 */ /* 0x002fc600078e02f6 */
[----:B------:R-:W-:Y:S04]  /*12670*/  STL.64 [R1+0x22e0], R76 ;  /* 0x0022e04c01007387 */ /* 0x000fe80000100a00 */
[----:B------:R-:W-:Y:S04]  /*12680*/  STL.64 [R1+0x3da8], R76 ;  /* 0x003da84c01007387 */ /* 0x000fe80000100a00 */
        /* <DEDUP_REMOVED lines=22> */
[----:B------:R-:W-:Y:S01]  /*127f0*/  STL.64 [R1+0x2298], R86 ;  /* 0x0022985601007387 */ /* 0x000fe20000100a00 */
[----:B------:R-:W-:-:S03]  /*12800*/  IMAD.WIDE R174, R99, 0x4, R246 ;  /* 0x0000000463ae7825 */ /* 0x000fc600078e02f6 */
[----:B------:R-:W-:Y:S01]  /*12810*/  STL.64 [R1+0x3dc8], R86 ;  /* 0x003dc85601007387 */ /* 0x000fe20000100a00 */
[----:B-1----:R-:W-:-:S05]  /*12820*/  IMAD.WIDE R2, R225, 0x4, R246 ;  /* 0x00000004e1027825 */ /* 0x002fca00078e02f6 */
[----:B------:R1:W-:Y:S01]  /*12830*/  STL.64 [R1+0x2280], R2 ;  /* 0x0022800201007387 */ /* 0x0003e20000100a00 */
[----:B------:R-:W-:-:S03]  /*12840*/  IMAD.WIDE R182, R97, 0x4, R246 ;  /* 0x0000000461b67825 */ /* 0x000fc600078e02f6 */
[----:B------:R-:W-:Y:S01]  /*12850*/  STL.64 [R1+0x2290], R214 ;  /* 0x002290d601007387 */ /* 0x000fe20000100a00 */
[----:B------:R-:W-:-:S03]  /*12860*/  IMAD.WIDE R172, R96, 0x4, R246 ;  /* 0x0000000460ac7825 */ /* 0x000fc600078e02f6 */
[----:B------:R-:W-:Y:S01]  /*12870*/  STL.64 [R1+0x3dd8], R214 ;  /* 0x003dd8d601007387 */ /* 0x000fe20000100a00 */
[----:B-1----:R-:W-:-:S05]  /*12880*/  IMAD.WIDE R2, R224, 0x4, R246 ;  /* 0x00000004e0027825 */ /* 0x002fca00078e02f6 */
[----:B------:R1:W-:Y:S04]  /*12890*/  STL.64 [R1+0x2278], R2 ;  /* 0x0022780201007387 */ /* 0x0003e80000100a00 */
[----:B------:R-:W-:Y:S04]  /*128a0*/  STL.64 [R1+0x2270], R174 ;  /* 0x002270ae01007387 */ /* 0x000fe80000100a00 */
[----:B------:R-:W-:Y:S01]  /*128b0*/  STL.64 [R1+0x3ee8], R174 ;  /* 0x003ee8ae01007387 */ /* 0x000fe20000100a00 */
[----:B-1----:R-:W-:-:S03]  /*128c0*/  IMAD.WIDE R2, R149, 0x4, R246 ;  /* 0x0000000495027825 */ /* 0x002fc600078e02f6 */
[----:B------:R-:W-:Y:S04]  /*128d0*/  STL.64 [R1+0x2268], R182 ;  /* 0x002268b601007387 */ /* 0x000fe80000100a00 */
[----:B------:R-:W-:Y:S01]  /*128e0*/  STL.64 [R1+0x3de8], R182 ;  /* 0x003de8b601007387 */ /* 0x000fe20000100a00 */
[----:B------:R-:W-:-:S03]  /*128f0*/  IMAD.WIDE R94, R98, 0x4, R246 ;  /* 0x00000004625e7825 */ /* 0x000fc600078e02f6 */
        /* <DEDUP_REMOVED lines=55> */
[----:B------:R2:W-:Y:S04]  /*12c70*/  STL.64 [R1+0x1cd8], R6 ;  /* 0x001cd80601007387 */ /* 0x0005e80000100a00 */
[----:B------:R3:W-:Y:S01]  /*12c80*/  STL.64 [R1+0x1f80], R4 ;  /* 0x001f800401007387 */ /* 0x0007e20000100a00 */
[----:B-1----:R-:W-:-:S04]  /*12c90*/  IMAD.WIDE R2, R243, 0x4, R250 ;  /* 0x00000004f3027825 */ /* 0x002fc800078e02fa */
[C---:B--2---:R-:W-:Y:S01]  /*12ca0*/  IMAD.WIDE R6, R242.reuse, 0x4, R248 ;  /* 0x00000004f2067825 */ /* 0x044fe200078e02f8 */
[----:B------:R1:W-:Y:S03]  /*12cb0*/  STL.64 [R1+0x1f88], R2 ;  /* 0x001f880201007387 */ /* 0x0003e60000100a00 */
[----:B---3--:R-:W-:Y:S01]  /*12cc0*/  IMAD.WIDE R4, R242, 0x4, R250 ;  /* 0x00000004f2047825 */ /* 0x008fe200078e02fa */
[----:B------:R2:W-:Y:S04]  /*12cd0*/  STL.64 [R1+0x2080], R6 ;  /* 0x0020800601007387 */ /* 0x0005e80000100a00 */
[----:B------:R3:W-:Y:S01]  /*12ce0*/  STL.64 [R1+0x21b8], R4 ;  /* 0x0021b80401007387 */ /* 0x0007e20000100a00 */
[----:B-1----:R-:W-:-:S04]  /*12cf0*/  IMAD.WIDE R2, R241, 0x4, R248 ;  /* 0x00000004f1027825 */ /* 0x002fc800078e02f8 */
[----:B--2---:R-:W-:Y:S01]  /*12d00*/  IMAD.WIDE R6, R241, 0x4, R250 ;  /* 0x00000004f1067825 */ /* 0x004fe200078e02fa */
[----:B------:R1:W-:Y:S03]  /*12d10*/  STL.64 [R1+0x21c0], R2 ;  /* 0x0021c00201007387 */ /* 0x0003e60000100a00 */
[C---:B---3--:R-:W-:Y:S01]  /*12d20*/  IMAD.WIDE R4, R240.reuse, 0x4, R248 ;  /* 0x00000004f0047825 */ /* 0x048fe200078e02f8 */
        /* <DEDUP_REMOVED lines=23> */
[--C-:B---3--:R-:W-:Y:S01]  /*12ea0*/  IMAD.WIDE R4, R123, 0x4, R248.reuse ;  /* 0x000000047b047825 */ /* 0x108fe200078e02f8 */
[----:B------:R-:W-:Y:S03]  /*12eb0*/  STL.64 [R1+0x1a78], R6 ;  /* 0x001a780601007387 */ /* 0x000fe60000100a00 */
[----:B------:R-:W-:Y:S01]  /*12ec0*/  IMAD.WIDE R70, R121, 0x4, R248 ;  /* 0x0000000479467825 */ /* 0x000fe200078e02f8 */
[----:B------:R-:W-:Y:S03]  /*12ed0*/  STL.64 [R1+0x1ab8], R4 ;  /* 0x001ab80401007387 */ /* 0x000fe60000100a00 */
[----:B-1----:R-:W-:-:S04]  /*12ee0*/  IMAD.WIDE R2, R123, 0x4, R250 ;  /* 0x000000047b027825 */ /* 0x002fc800078e02fa */
[----:B------:R-:W-:Y:S01]  /*12ef0*/  IMAD.WIDE R212, R121, 0x4, R250 ;  /* 0x0000000479d47825 */ /* 0x000fe200078e02fa */
[----:B------:R1:W-:Y:S03]  /*12f00*/  STL.64 [R1+0x1ab0], R2 ;  /* 0x001ab00201007387 */ /* 0x0003e60000100a00 */
[C---:B------:R-:W-:Y:S01]  /*12f10*/  IMAD.WIDE R238, R120.reuse, 0x4, R248 ;  /* 0x0000000478ee7825 */ /* 0x040fe200078e02f8 */
[----:B------:R-:W-:Y:S03]  /*12f20*/  STL.64 [R1+0x1ac8], R70 ;  /* 0x001ac84601007387 */ /* 0x000fe60000100a00 */
[----:B------:R-:W-:Y:S01]  /*12f30*/  IMAD.WIDE R116, R120, 0x4, R250 ;  /* 0x0000000478747825 */ /* 0x000fe200078e02fa */
[----:B------:R-:W-:Y:S04]  /*12f40*/  STL.64 [R1+0x3e48], R70 ;  /* 0x003e484601007387 */ /* 0x000fe80000100a00 */
[----:B------:R-:W-:Y:S01]  /*12f50*/  STL.64 [R1+0x1ac0], R212 ;  /* 0x001ac0d401007387 */ /* 0x000fe20000100a00 */
[----:B-1----:R-:W-:-:S03]  /*12f60*/  IMAD.WIDE R2, R155, 0x4, R248 ;  /* 0x000000049b027825 */ /* 0x002fc600078e02f8 */
[----:B------:R-:W-:Y:S01]  /*12f70*/  STL.64 [R1+0x3e50], R212 ;  /* 0x003e50d401007387 */ /* 0x000fe20000100a00 */
[----:B------:R-:W-:-:S03]  /*12f80*/  IMAD.WIDE R120, R122, 0x4, R248 ;  /* 0x000000047a787825 */ /* 0x000fc600078e02f8 */
[----:B------:R-:W-:Y:S04]  /*12f90*/  STL.64 [R1+0x1ae8], R238 ;  /* 0x001ae8ee01007387 */ /* 0x000fe80000100a00 */
[----:B------:R-:W-:Y:S04]  /*12fa0*/  STL.64 [R1+0x3e58], R238 ;  /* 0x003e58ee01007387 */ /* 0x000fe80000100a00 */
        /* <DEDUP_REMOVED lines=18> */
[----:B-1----:R-:W-:-:S04]  /*130d0*/  IMAD.WIDE R2, R139, 0x4, R250 ;  /* 0x000000048b027825 */ /* 0x002fc800078e02fa */
[C---:B------:R-:W-:Y:S01]  /*130e0*/  IMAD.WIDE R62, R129.reuse, 0x4, R248 ;  /* 0x00000004813e7825 */ /* 0x040fe200078e02f8 */
[----:B------:R1:W-:Y:S03]  /*130f0*/  STL.64 [R1+0x1b60], R2 ;  /* 0x001b600201007387 */ /* 0x0003e60000100a00 */
[----:B------:R-:W-:Y:S01]  /*13100*/  IMAD.WIDE R36, R129, 0x4, R250 ;  /* 0x0000000481247825 */ /* 0x000fe200078e02fa */
[----:B------:R-:W-:Y:S04]  /*13110*/  STL.64 [R1+0x1b90], R212 ;  /* 0x001b90d401007387 */ /* 0x000fe80000100a00 */
[----:B------:R-:W-:Y:S01]  /*13120*/  STL.64 [R1+0x3eb0], R212 ;  /* 0x003eb0d401007387 */ /* 0x000fe20000100a00 */
[----:B------:R-:W-:-:S03]  /*13130*/  IMAD.WIDE R242, R128, 0x4, R248 ;  /* 0x0000000480f27825 */ /* 0x000fc600078e02f8 */
[----:B------:R-:W-:Y:S01]  /*13140*/  STL.64 [R1+0x1b80], R70 ;  /* 0x001b804601007387 */ /* 0x000fe20000100a00 */
[----:B------:R-:W-:-:S03]  /*13150*/  IMAD.WIDE R240, R128, 0x4, R250 ;  /* 0x0000000480f07825 */ /* 0x000fc600078e02fa */
[----:B------:R-:W-:Y:S01]  /*13160*/  STL.64 [R1+0x3eb8], R70 ;  /* 0x003eb84601007387 */ /* 0x000fe20000100a00 */
[----:B-1----:R-:W-:-:S03]  /*13170*/  IMAD.WIDE R2, R137, 0x4, R248 ;  /* 0x0000000489027825 */ /* 0x002fc600078e02f8 */
[----:B------:R-:W-:Y:S04]  /*13180*/  STL.64 [R1+0x1bc0], R62 ;  /* 0x001bc03e01007387 */ /* 0x000fe80000100a00 */
[----:B------:R-:W-:Y:S01]  /*13190*/  STL.64 [R1+0x3e78], R62 ;  /* 0x003e783e01007387 */ /* 0x000fe20000100a00 */
[----:B------:R-:W-:-:S03]  /*131a0*/  IMAD.WIDE R128, R130, 0x4, R248 ;  /* 0x0000000482807825 */ /* 0x000fc600078e02f8 */
[----:B------:R-:W-:Y:S04]  /*131b0*/  STL.64 [R1+0x1bb8], R36 ;  /* 0x001bb82401007387 */ /* 0x000fe80000100a00 */
[----:B------:R-:W-:Y:S01]  /*131c0*/  STL.64 [R1+0x3e80], R36 ;  /* 0x003e802401007387 */ /* 0x000fe20000100a00 */
[----:B------:R-:W-:-:S03]  /*131d0*/  IMAD.WIDE R198, R137, 0x4, R250 ;  /* 0x0000000489c67825 */ /* 0x000fc600078e02fa */
[----:B------:R-:W-:Y:S04]  /*131e0*/  STL.64 [R1+0x1bd0], R242 ;  /* 0x001bd0f201007387 */ /* 0x000fe80000100a00 */
[----:B------:R-:W-:Y:S04]  /*131f0*/  STL.64 [R1+0x3e88], R242 ;  /* 0x003e88f201007387 */ /* 0x000fe80000100a00 */
[----:B------:R-:W-:Y:S04]  /*13200*/  STL.64 [R1+0x1bc8], R240 ;  /* 0x001bc8f001007387 */ /* 0x000fe80000100a00 */
[----:B------:R-:W-:Y:S01]  /*13210*/  STL.64 [R1+0x3e90], R240 ;  /* 0x003e90f001007387 */ /* 0x000fe20000100a00 */
[----:B------:R-:W-:-:S03]  /*13220*/  IMAD.WIDE R130, R130, 0x4, R250 ;  /* 0x0000000482827825 */ /* 0x000fc600078e02fa */
[----:B------:R1:W-:Y:S01]  /*13230*/  STL.64 [R1+0x1c40], R2 ;  /* 0x001c400201007387 */ /* 0x0003e20000100a00 */
        /* <DEDUP_REMOVED lines=19> */
[----:B------:R-:W-:Y:S04]  /*13370*/  STL.64 [R1+0x1c90], R140 ;  /* 0x001c908c01007387 */ /* 0x000fe80000100a00 */
[----:B------:R-:W-:Y:S01]  /*13380*/  STL.64 [R1+0x3ea8], R140 ;  /* 0x003ea88c01007387 */ /* 0x000fe20000100a00 */
[----:B------:R-:W-:-:S03]  /*13390*/  IMAD.WIDE R10, R10, 0x4, R250 ;  /* 0x000000040a0a7825 */ /* 0x000fc600078e02fa */
[----:B------:R-:W-:Y:S04]  /*133a0*/  STL.64 [R1+0x1c88], R102 ;  /* 0x001c886601007387 */ /* 0x000fe80000100a00 */
        /* <DEDUP_REMOVED lines=40> */
[----:B------:R-:W-:Y:S04]  /*13630*/  STL.64 [R1+0x3f18], R204 ;  /* 0x003f18cc01007387 */ /* 0x000fe80000100a00 */
[----:B------:R-:W-:Y:S04]  /*13640*/  STL.64 [R1+0x2028], R46 ;  /* 0x0020282e01007387 */ /* 0x000fe80000100a00 */
        /* <DEDUP_REMOVED lines=12> */
[----:B------:R-:W-:Y:S01]  /*13710*/  STL.64 [R1+0x2068], R146 ;  /* 0x0020689201007387 */ /* 0x000fe20000100a00 */
[----:B------:R-:W-:-:S03]  /*13720*/  IMAD.WIDE R94, R27, 0x4, R248 ;  /* 0x000000041b5e7825 */ /* 0x000fc600078e02f8 */
        /* <DEDUP_REMOVED lines=8> */
[----:B------:R-:W-:Y:S01]  /*137b0*/  STL.64 [R1+0x2158], R94 ;  /* 0x0021585e01007387 */ /* 0x000fe20000100a00 */
[----:B------:R-:W-:-:S03]  /*137c0*/  IMAD.WIDE R38, R24, 0x4, R248 ;  /* 0x0000000418267825 */ /* 0x000fc600078e02f8 */
[----:B------:R-:W-:Y:S01]  /*137d0*/  STL.64 [R1+0x3f88], R94 ;  /* 0x003f885e01007387 */ /* 0x000fe20000100a00 */
[----:B------:R-:W-:-:S03]  /*137e0*/  IMAD.WIDE R14, R24, 0x4, R250 ;  /* 0x00000004180e7825 */ /* 0x000fc600078e02fa */
[----:B------:R-:W-:Y:S04]  /*137f0*/  STL.64 [R1+0x2150], R62 ;  /* 0x0021503e01007387 */ /* 0x000fe80000100a00 */
[----:B------:R-:W-:Y:S01]  /*13800*/  STL.64 [R1+0x3f90], R62 ;  /* 0x003f903e01007387 */ /* 0x000fe20000100a00 */
[----:B------:R-:W-:-:S03]  /*13810*/  IMAD.WIDE R24, R26, 0x4, R248 ;  /* 0x000000041a187825 */ /* 0x000fc600078e02f8 */
[----:B------:R-:W-:Y:S04]  /*13820*/  STL.64 [R1+0x2148], R240 ;  /* 0x002148f001007387 */ /* 0x000fe80000100a00 */
[----:B------:R-:W-:Y:S01]  /*13830*/  STL.64 [R1+0x3f48], R240 ;  /* 0x003f48f001007387 */ /* 0x000fe20000100a00 */
[----:B------:R-:W-:-:S03]  /*13840*/  IMAD.WIDE R26, R26, 0x4, R250 ;  /* 0x000000041a1a7825 */ /* 0x000fc600078e02fa */
[----:B------:R-:W-:Y:S04]  /*13850*/  STL.64 [R1+0x2140], R242 ;  /* 0x002140f201007387 */ /* 0x000fe80000100a00 */
[----:B------:R2:W-:Y:S01]  /*13860*/  STL.64 [R1+0x3f50], R242 ;  /* 0x003f50f201007387 */ /* 0x0005e20000100a00 */
        /* <DEDUP_REMOVED lines=8> */
[----:B------:R-:W-:Y:S01]  /*138f0*/  STL.64 [R1+0x2120], R26 ;  /* 0x0021201a01007387 */ /* 0x000fe20000100a00 */
[----:B------:R-:W-:-:S03]  /*13900*/  IMAD.WIDE R154, R154, 0x4, R250 ;  /* 0x000000049a9a7825 */ /* 0x000fc600078e02fa */
[----:B------:R-:W-:Y:S04]  /*13910*/  STL.64 [R1+0x3f70], R26 ;  /* 0x003f701a01007387 */ /* 0x000fe80000100a00 */
[----:B------:R1:W-:Y:S01]  /*13920*/  STL.64 [R1+0x2108], R2 ;  /* 0x0021080201007387 */ /* 0x0003e20000100a00 */
[----:B--2---:R-:W-:-:S03]  /*13930*/  IMAD.WIDE R242, R160, 0x4, R248 ;  /* 0x00000004a0f27825 */ /* 0x004fc600078e02f8 */
[----:B------:R-:W-:Y:S01]  /*13940*/  STL.64 [R1+0x2118], R152 ;  /* 0x0021189801007387 */ /* 0x000fe20000100a00 */
[----:B------:R-:W-:-:S03]  /*13950*/  IMAD.WIDE R120, R160, 0x4, R250 ;  /* 0x00000004a0787825 */ /* 0x000fc600078e02fa */
[----:B------:R2:W-:Y:S01]  /*13960*/  STL.64 [R1+0x3f78], R152 ;  /* 0x003f789801007387 */ /* 0x0005e20000100a00 */
[----:B-1----:R-:W-:-:S05]  /*13970*/  IMAD.WIDE R2, R161, 0x4, R250 ;  /* 0x00000004a1027825 */ /* 0x002fca00078e02fa */
[----:B------:R-:W-:Y:S01]  /*13980*/  STL.64 [R1+0x2100], R2 ;  /* 0x0021000201007387 */ /* 0x000fe20000100a00 */
[----:B------:R-:W-:-:S03]  /*13990*/  IMAD.WIDE R26, R35, 0x4, R250 ;  /* 0x00000004231a7825 */ /* 0x000fc600078e02fa */
[----:B------:R-:W-:Y:S01]  /*139a0*/  STL.64 [R1+0x2110], R154 ;  /* 0x0021109a01007387 */ /* 0x000fe20000100a00 */
[----:B--2---:R-:W-:-:S03]  /*139b0*/  IMAD.WIDE R152, R35, 0x4, R248 ;  /* 0x0000000423987825 */ /* 0x004fc600078e02f8 */
[----:B------:R1:W-:Y:S01]  /*139c0*/  STL.64 [R1+0x3f80], R154 ;  /* 0x003f809a01007387 */ /* 0x0003e20000100a00 */
        /* <DEDUP_REMOVED lines=65> */
[----:B------:R1:W-:Y:S04]  /*13de0*/  STL.64 [R1+0x4018], R40 ;  /* 0x0040182801007387 */ /* 0x0003e80000100a00 */
[----:B------:R-:W-:Y:S01]  /*13df0*/  STL.64 [R1+0x1a48], R42 ;  /* 0x001a482a01007387 */ /* 0x000fe20000100a00 */
[----:B------:R-:W-:-:S03]  /*13e00*/  IMAD.WIDE R170, R170, 0x4, R250 ;  /* 0x00000004aaaa7825 */ /* 0x000fc600078e02fa */
[----:B------:R-:W-:Y:S04]  /*13e10*/  STL.64 [R1+0x4020], R42 ;  /* 0x0040202a01007387 */ /* 0x000fe80000100a00 */
[----:B------:R2:W-:Y:S01]  /*13e20*/  STL.64 [R1+0x1a30], R2 ;  /* 0x001a300201007387 */ /* 0x0005e20000100a00 */
[----:B-1----:R-:W-:-:S03]  /*13e30*/  IMAD.WIDE R40, R176, 0x4, R248 ;  /* 0x00000004b0287825 */ /* 0x002fc600078e02f8 */
[----:B------:R-:W-:Y:S01]  /*13e40*/  STL.64 [R1+0x1a40], R168 ;  /* 0x001a40a801007387 */ /* 0x000fe20000100a00 */
[----:B------:R-:W-:-:S03]  /*13e50*/  IMAD.WIDE R6, R176, 0x4, R250 ;  /* 0x00000004b0067825 */ /* 0x000fc600078e02fa */
[----:B------:R-:W-:Y:S01]  /*13e60*/  STL.64 [R1+0x4030], R168 ;  /* 0x004030a801007387 */ /* 0x000fe20000100a00 */
[----:B--2---:R-:W-:-:S05]  /*13e70*/  IMAD.WIDE R2, R177, 0x4, R250 ;  /* 0x00000004b1027825 */ /* 0x004fca00078e02fa */
        /* <DEDUP_REMOVED lines=39> */
[----:B-1----:R-:W-:-:S05]  /*140f0*/  IMAD.WIDE R2, R185, 0x4, R250 ;  /* 0x00000004b9027825 */ /* 0x002fca00078e02fa */
[----:B------:R-:W-:Y:S01]  /*14100*/  STL.64 [R1+0x19b8], R2 ;  /* 0x0019b80201007387 */ /* 0x000fe20000100a00 */
[----:B------:R-:W-:-:S03]  /*14110*/  IMAD.WIDE R156, R59, 0x4, R248 ;  /* 0x000000043b9c7825 */ /* 0x000fc600078e02f8 */
        /* <DEDUP_REMOVED lines=20> */
[----:B------:R4:W-:Y:S01]  /*14260*/  STL.64 [R1+0x40d8], R230 ;  /* 0x0040d8e601007387 */ /* 0x0009e20000100a00 */
[----:B------:R-:W-:-:S03]  /*14270*/  IMAD.WIDE R184, R186, 0x4, R248 ;  /* 0x00000004bab87825 */ /* 0x000fc600078e02f8 */
[----:B------:R-:W-:Y:S04]  /*14280*/  STL.64 [R1+0x1980], R4 ;  /* 0x0019800401007387 */ /* 0x000fe80000100a00 */
[----:B------:R-:W-:Y:S01]  /*14290*/  STL.64 [R1+0x40e0], R4 ;  /* 0x0040e00401007387 */ /* 0x000fe20000100a00 */
[----:B-1----:R-:W-:-:S03]  /*142a0*/  IMAD.WIDE R178, R195, 0x4, R248 ;  /* 0x00000004c3b27825 */ /* 0x002fc600078e02f8 */
[----:B------:R-:W-:Y:S04]  /*142b0*/  STL.64 [R1+0x1978], R228 ;  /* 0x001978e401007387 */ /* 0x000fe80000100a00 */
[----:B------:R1:W-:Y:S01]  /*142c0*/  STL.64 [R1+0x40f0], R228 ;  /* 0x0040f0e401007387 */ /* 0x0003e20000100a00 */
[----:B------:R-:W-:-:S03]  /*142d0*/  IMAD.WIDE R186, R186, 0x4, R250 ;  /* 0x00000004baba7825 */ /* 0x000fc600078e02fa */
[----:B------:R-:W-:Y:S04]  /*142e0*/  STL.64 [R1+0x1970], R56 ;  /* 0x0019703801007387 */ /* 0x000fe80000100a00 */
[----:B------:R1:W-:Y:S01]  /*142f0*/  STL.64 [R1+0x40f8], R56 ;  /* 0x0040f83801007387 */ /* 0x0003e20000100a00 */
[----:B--2---:R-:W-:-:S03]  /*14300*/  IMAD.WIDE R156, R195, 0x4, R250 ;  /* 0x00000004c39c7825 */ /* 0x004fc600078e02fa */
        /* <DEDUP_REMOVED lines=42> */
[----:B---3--:R-:W-:-:S03]  /*145b0*/  IMAD.WIDE R78, R201, 0x4, R250 ;  /* 0x00000004c94e7825 */ /* 0x008fc600078e02fa */
[----:B------:R-:W-:Y:S01]  /*145c0*/  STL.64 [R1+0x4178], R220 ;  /* 0x004178dc01007387 */ /* 0x000fe20000100a00 */
[----:B------:R-:W-:-:S03]  /*145d0*/  IMAD.WIDE R118, R0, 0x4, R248 ;  /* 0x0000000400767825 */ /* 0x000fc600078e02f8 */
[----:B------:R-:W-:Y:S01]  /*145e0*/  STL.64 [R1+0x18f8], R92 ;  /* 0x0018f85c01007387 */ /* 0x000fe20000100a00 */
[----:B------:R-:W-:-:S03]  /*145f0*/  IMAD.WIDE R236, R0, 0x4, R250 ;  /* 0x0000000400ec7825 */ /* 0x000fc600078e02fa */
[----:B------:R3:W-:Y:S01]  /*14600*/  STL.64 [R1+0x4180], R92 ;  /* 0x0041805c01007387 */ /* 0x0007e20000100a00 */
        /* <DEDUP_REMOVED lines=90> */
[----:B----4-:R-:W-:-:S03]  /*14bb0*/  IMAD.WIDE R230, R227, 0x4, R250 ;  /* 0x00000004e3e67825 */ /* 0x010fc600078e02fa */
        /* <DEDUP_REMOVED lines=31> */
[----:B-1----:R-:W-:-:S03]  /*14db0*/  IMAD.WIDE R228, R149, 0x4, R250 ;  /* 0x0000000495e47825 */ /* 0x002fc600078e02fa */
        /* <DEDUP_REMOVED lines=34> */
[----:B------:R-:W-:Y:S04]  /*14fe0*/  STL.64 [R1+0x1680], R28 ;  /* 0x0016801c01007387 */ /* 0x000fe80000100a00 */
[----:B------:R-:W-:Y:S04]  /*14ff0*/  STL.64 [R1+0x1678], R148 ;  /* 0x0016789401007387 */ /* 0x000fe80000100a00 */
[----:B------:R-:W-:Y:S04]  /*15000*/  STL.64 [R1+0x1670], R104 ;  /* 0x0016706801007387 */ /* 0x000fe80000100a00 */
[----:B------:R-:W-:Y:S04]  /*15010*/  STL.64 [R1+0x1668], R106 ;  /* 0x0016686a01007387 */ /* 0x000fe80000100a00 */
[----:B------:R-:W-:Y:S04]  /*15020*/  STL.64 [R1+0x1660], R232 ;  /* 0x001660e801007387 */ /* 0x000fe80000100a00 */
[----:B------:R1:W-:Y:S04]  /*15030*/  STL.64 [R1+0x1650], R56 ;  /* 0x0016503801007387 */ /* 0x0003e80000100a00 */
[----:B------:R-:W-:Y:S04]  /*15040*/  STL.64 [R1+0x1658], R2 ;  /* 0x0016580201007387 */ /* 0x000fe80000100a00 */
[----:B------:R1:W-:Y:S04]  /*15050*/  STL.64 [R1+0x1648], R4 ;  /* 0x0016480401007387 */ /* 0x0003e80000100a00 */
[----:B------:R1:W-:Y:S04]  /*15060*/  STL.64 [R1+0x1640], R152 ;  /* 0x0016409801007387 */ /* 0x0003e80000100a00 */
[----:B------:R-:W3:Y:S04]  /*15070*/  LDL.64 R242, [R1+0x1a70] ;  /* 0x001a700001f27983 */ /* 0x000ee80000100a00 */
[----:B------:R-:W1:Y:S01]  /*15080*/  S2R R30, SR_TID.X ;  /* 0x00000000001e7919 */ /* 0x000e620000002100 */
[----:B------:R-:W-:-:S04]  /*15090*/  IMAD.WIDE R40, R132, 0x4, R250 ;  /* 0x0000000484287825 */ /* 0x000fc800078e02fa */
[C---:B------:R-:W-:Y:S01]  /*150a0*/  IMAD.WIDE R32, R133.reuse, 0x4, R248 ;  /* 0x0000000485207825 */ /* 0x040fe200078e02f8 */
[----:B------:R1:W-:Y:S03]  /*150b0*/  STL.64 [R1+0x1638], R40 ;  /* 0x0016382801007387 */ /* 0x0003e60000100a00 */
[----:B------:R-:W-:Y:S01]  /*150c0*/  IMAD.WIDE R22, R133, 0x4, R250 ;  /* 0x0000000485167825 */ /* 0x000fe200078e02fa */
[----:B--2---:R-:W2:Y:S04]  /*150d0*/  LDL.64 R186, [R1+0x1a88] ;  /* 0x001a880001ba7983 */ /* 0x004ea80000100a00 */
[----:B------:R-:W4:Y:S04]  /*150e0*/  LDL.64 R184, [R1+0x1a98] ;  /* 0x001a980001b87983 */ /* 0x000f280000100a00 */
[----:B------:R-:W4:Y:S04]  /*150f0*/  LDL.64 R58, [R1+0x1a90] ;  /* 0x001a9000013a7983 */ /* 0x000f280000100a00 */
[----:B------:R-:W4:Y:S04]  /*15100*/  LDL.64 R178, [R1+0x1bb0] ;  /* 0x001bb00001b27983 */ /* 0x000f280000100a00 */
[----:B------:R-:W4:Y:S04]  /*15110*/  LDL.64 R136, [R1+0x1ba8] ;  /* 0x001ba80001887983 */ /* 0x000f280000100a00 */
[----:B------:R-:W4:Y:S04]  /*15120*/  LDL.64 R176, [R1+0x1ba0] ;  /* 0x001ba00001b07983 */ /* 0x000f280000100a00 */
[----:B------:R1:W-:Y:S01]  /*15130*/  STL.64 [R1+0x1630], R32 ;  /* 0x0016302001007387 */ /* 0x0003e20000100a00 */
[----:B------:R-:W-:-:S03]  /*15140*/  IMAD.WIDE R128, R115, 0x4, R248 ;  /* 0x0000000473807825 */ /* 0x000fc600078e02f8 */
[----:B------:R2:W-:Y:S01]  /*15150*/  STL.64 [R1+0x1628], R22 ;  /* 0x0016281601007387 */ /* 0x0005e20000100a00 */
[----:B------:R-:W-:-:S03]  /*15160*/  IMAD.WIDE R102, R115, 0x4, R250 ;  /* 0x0000000473667825 */ /* 0x000fc600078e02fa */
[----:B------:R-:W4:Y:S04]  /*15170*/  LDL.64 R120, [R1+0x1b98] ;  /* 0x001b980001787983 */ /* 0x000f280000100a00 */
[----:B------:R-:W4:Y:S01]  /*15180*/  LDL.64 R146, [R1+0x1d00] ;  /* 0x001d000001927983 */ /* 0x000f220000100a00 */
[C---:B------:R-:W-:Y:S01]  /*15190*/  IMAD.WIDE R142, R113.reuse, 0x4, R248 ;  /* 0x00000004718e7825 */ /* 0x040fe200078e02f8 */
[----:B-1----:R-:W-:Y:S02]  /*151a0*/  LOP3.LUT R31, R30, 0x1f, RZ, 0xc0, !PT ;  /* 0x0000001f1e1f7812 */ /* 0x002fe400078ec0ff */
[----:B------:R1:W-:Y:S01]  /*151b0*/  STL.64 [R1+0x1620], R128 ;  /* 0x0016208001007387 */ /* 0x0003e20000100a00 */
[----:B------:R-:W-:Y:S01]  /*151c0*/  IMAD.WIDE R76, R113, 0x4, R250 ;  /* 0x00000004714c7825 */ /* 0x000fe200078e02fa */
[----:B------:R-:W-:-:S02]  /*151d0*/  SHF.L.U32 R247, R31, 0x2, RZ ;  /* 0x000000021ff77819 */ /* 0x000fc400000006ff */
[----:B------:R1:W-:Y:S01]  /*151e0*/  STL.64 [R1+0x1618], R102 ;  /* 0x0016186601007387 */ /* 0x0003e20000100a00 */
[----:B------:R-:W-:-:S03]  /*151f0*/  IMAD.WIDE R12, R112, 0x4, R248 ;  /* 0x00000004700c7825 */ /* 0x000fc600078e02f8 */
[----:B------:R-:W4:Y:S01]  /*15200*/  LDL.64 R170, [R1+0x1cf8] ;  /* 0x001cf80001aa7983 */ /* 0x000f220000100a00 */
[----:B------:R-:W-:-:S03]  /*15210*/  IMAD.WIDE R132, R112, 0x4, R250 ;  /* 0x0000000470847825 */ /* 0x000fc600078e02fa */
[----:B------:R-:W4:Y:S04]  /*15220*/  LDL.64 R116, [R1+0x1ce0] ;  /* 0x001ce00001747983 */ /* 0x000f280000100a00 */
[----:B------:R1:W-:Y:S04]  /*15230*/  STL.64 [R1+0x1610], R142 ;  /* 0x0016108e01007387 */ /* 0x0003e80000100a00 */
[----:B------:R1:W-:Y:S04]  /*15240*/  STL.64 [R1+0x1608], R76 ;  /* 0x0016084c01007387 */ /* 0x0003e80000100a00 */
[----:B------:R1:W-:Y:S04]  /*15250*/  STL.64 [R1+0x1600], R12 ;  /* 0x0016000c01007387 */ /* 0x0003e80000100a00 */
[----:B------:R1:W-:Y:S04]  /*15260*/  STL.64 [R1+0x15f8], R132 ;  /* 0x0015f88401007387 */ /* 0x0003e80000100a00 */
[----:B------:R-:W4:Y:S04]  /*15270*/  LDL.64 R154, [R1+0x1cd8] ;  /* 0x001cd800019a7983 */ /* 0x000f280000100a00 */
[----:B---3--:R3:W-:Y:S04]  /*15280*/  LDGSTS.E [R247+0x20000], [R242.64], P5 ;  /* 0x20000000f2f77fae */ /* 0x0087e8000a921848 */
[----:B---3--:R-:W3:Y:S01]  /*15290*/  LDL.64 R242, [R1+0x1f70] ;  /* 0x001f700001f27983 */ /* 0x008ee20000100a00 */
[----:B------:R-:W-:-:S03]  /*152a0*/  IMAD.WIDE R112, R114, 0x4, R248 ;  /* 0x0000000472707825 */ /* 0x000fc600078e02f8 */
[----:B--2---:R2:W-:Y:S01]  /*152b0*/  LDGSTS.E [R247+0x20080], [R186.64], P0 ;  /* 0x20080000baf77fae */ /* 0x0045e20008121848 */
[----:B------:R-:W-:-:S03]  /*152c0*/  IMAD.WIDE R114, R114, 0x4, R250 ;  /* 0x0000000472727825 */ /* 0x000fc600078e02fa */
[----:B------:R1:W-:Y:S04]  /*152d0*/  STL.64 [R1+0x15f0], R112 ;  /* 0x0015f07001007387 */ /* 0x0003e80000100a00 */
[----:B------:R1:W-:Y:S04]  /*152e0*/  STL.64 [R1+0x15e8], R114 ;  /* 0x0015e87201007387 */ /* 0x0003e80000100a00 */
[----:B----4-:R4:W-:Y:S04]  /*152f0*/  LDGSTS.E [R247+0x20100], [R184.64], P2 ;  /* 0x20100000b8f77fae */ /* 0x0109e80009121848 */
[----:B------:R1:W-:Y:S04]  /*15300*/  LDGSTS.E [R247+0x20180], [R58.64], P3 ;  /* 0x201800003af77fae */ /* 0x0003e80009921848 */
[----:B------:R2:W-:Y:S04]  /*15310*/  LDGSTS.E [R247+0x21000], [R178.64], P5 ;  /* 0x21000000b2f77fae */ /* 0x0005e8000a921848 */
[----:B----4-:R-:W4:Y:S04]  /*15320*/  LDL.64 R184, [R1+0x1f78] ;  /* 0x001f780001b87983 */ /* 0x010f280000100a00 */
[----:B-1----:R-:W4:Y:S04]  /*15330*/  LDL.64 R58, [R1+0x1f80] ;  /* 0x001f8000013a7983 */ /* 0x002f280000100a00 */
[----:B------:R1:W-:Y:S04]  /*15340*/  LDGSTS.E [R247+0x21080], [R136.64], P0 ;  /* 0x2108000088f77fae */ /* 0x0003e80008121848 */
[----:B------:R-:W4:Y:S04]  /*15350*/  LDL.64 R92, [R1+0x1f88] ;  /* 0x001f8800015c7983 */ /* 0x000f280000100a00 */
[----:B------:R1:W-:Y:S04]  /*15360*/  LDGSTS.E [R247+0x21100], [R176.64], P2 ;  /* 0x21100000b0f77fae */ /* 0x0003e80009121848 */
[----:B------:R-:W4:Y:S04]  /*15370*/  LDL.64 R220, [R1+0x2070] ;  /* 0x0020700001dc7983 */ /* 0x000f280000100a00 */
[----:B------:R2:W-:Y:S04]  /*15380*/  LDGSTS.E [R247+0x21180], [R120.64], P3 ;  /* 0x2118000078f77fae */ /* 0x0005e80009921848 */
[----:B-1----:R-:W4:Y:S04]  /*15390*/  LDL.64 R176, [R1+0x2078] ;  /* 0x0020780001b07983 */ /* 0x002f280000100a00 */
[----:B------:R-:W4:Y:S04]  /*153a0*/  LDL.64 R136, [R1+0x2080] ;  /* 0x0020800001887983 */ /* 0x000f280000100a00 */
[----:B------:R1:W-:Y:S04]  /*153b0*/  LDGSTS.E [R247+0x22000], [R146.64], P5 ;  /* 0x2200000092f77fae */ /* 0x0003e8000a921848 */
[----:B--2---:R-:W2:Y:S04]  /*153c0*/  LDL.64 R120, [R1+0x21b8] ;  /* 0x0021b80001787983 */ /* 0x004ea80000100a00 */
[----:B------:R-:W2:Y:S04]  /*153d0*/  LDL.64 R158, [R1+0x2488] ;  /* 0x00248800019e7983 */ /* 0x000ea80000100a00 */
[----:B-1----:R-:W2:Y:S04]  /*153e0*/  LDL.64 R146, [R1+0x2778] ;  /* 0x0027780001927983 */ /* 0x002ea80000100a00 */
[----:B------:R-:W2:Y:S04]  /*153f0*/  LDL.64 R206, [R1+0x21c0] ;  /* 0x0021c00001ce7983 */ /* 0x000ea80000100a00 */
[----:B------:R-:W2:Y:S04]  /*15400*/  LDL.64 R204, [R1+0x21b0] ;  /* 0x0021b00001cc7983 */ /* 0x000ea80000100a00 */
[----:B------:R-:W2:Y:S04]  /*15410*/  LDL.64 R46, [R1+0x2738] ;  /* 0x00273800012e7983 */ /* 0x000ea80000100a00 */
[----:B------:R-:W2:Y:S04]  /*15420*/  LDL.64 R162, [R1+0x2448] ;  /* 0x0024480001a27983 */ /* 0x000ea80000100a00 */
[----:B------:R-:W2:Y:S04]  /*15430*/  LDL.64 R14, [R1+0x21a8] ;  /* 0x0021a800010e7983 */ /* 0x000ea80000100a00 */
[----:B------:R-:W2:Y:S04]  /*15440*/  LDL.64 R48, [R1+0x21a0] ;  /* 0x0021a00001307983 */ /* 0x000ea80000100a00 */
[----:B------:R1:W-:Y:S04]  /*15450*/  LDGSTS.E [R247+0x22080], [R170.64], P0 ;  /* 0x22080000aaf77fae */ /* 0x0003e80008121848 */
[----:B------:R-:W2:Y:S04]  /*15460*/  LDL.64 R50, [R1+0x26f8] ;  /* 0x0026f80001327983 */ /* 0x000ea80000100a00 */
[----:B------:R1:W-:Y:S04]  /*15470*/  LDGSTS.E [R247+0x22100], [R116.64], P2 ;  /* 0x2210000074f77fae */ /* 0x0003e80009121848 */
[----:B-1----:R-:W2:Y:S04]  /*15480*/  LDL.64 R170, [R1+0x2408] ;  /* 0x0024080001aa7983 */ /* 0x002ea80000100a00 */
[----:B------:R-:W2:Y:S04]  /*15490*/  LDL.64 R156, [R1+0x2190] ;  /* 0x00219000019c7983 */ /* 0x000ea80000100a00 */
[----:B------:R-:W2:Y:S04]  /*154a0*/  LDL.64 R116, [R1+0x2198] ;  /* 0x0021980001747983 */ /* 0x000ea80000100a00 */
[----:B------:R1:W-:Y:S04]  /*154b0*/  LDGSTS.E [R247+0x22180], [R154.64], P3 ;  /* 0x221800009af77fae */ /* 0x0003e80009921848 */
[----:B------:R-:W2:Y:S04]  /*154c0*/  LDL.64 R186, [R1+0x26b8] ;  /* 0x0026b80001ba7983 */ /* 0x000ea80000100a00 */
[----:B------:R-:W2:Y:S04]  /*154d0*/  LDL.64 R178, [R1+0x2180] ;  /* 0x0021800001b27983 */ /* 0x000ea80000100a00 */
[----:B-1----:R-:W2:Y:S04]  /*154e0*/  LDL.64 R154, [R1+0x23c8] ;  /* 0x0023c800019a7983 */ /* 0x002ea80000100a00 */
[----:B---3--:R1:W-:Y:S04]  /*154f0*/  LDGSTS.E [R247+0x23000], [R242.64], P5 ;  /* 0x23000000f2f77fae */ /* 0x0083e8000a921848 */
[----:B-1----:R-:W3:Y:S04]  /*15500*/  LDL.64 R242, [R1+0x2188] ;  /* 0x0021880001f27983 */ /* 0x002ee80000100a00 */
[----:B----4-:R1:W-:Y:S04]  /*15510*/  LDGSTS.E [R247+0x23080], [R184.64], P0 ;  /* 0x23080000b8f77fae */ /* 0x0103e80008121848 */
[----:B------:R4:W-:Y:S04]  /*15520*/  LDGSTS.E [R247+0x23100], [R58.64], P2 ;  /* 0x231000003af77fae */ /* 0x0009e80009121848 */
[----:B------:R4:W-:Y:S04]  /*15530*/  LDGSTS.E [R247+0x23180], [R92.64], P3 ;  /* 0x231800005cf77fae */ /* 0x0009e80009921848 */
[----:B-1----:R-:W3:Y:S04]  /*15540*/  LDL.64 R184, [R1+0x2678] ;  /* 0x0026780001b87983 */ /* 0x002ee80000100a00 */
[----:B------:R1:W-:Y:S04]  /*15550*/  LDGSTS.E [R247+0x24000], [R220.64], P5 ;  /* 0x24000000dcf77fae */ /* 0x0003e8000a921848 */
[----:B----4-:R-:W4:Y:S04]  /*15560*/  LDL.64 R58, [R1+0x2388] ;  /* 0x00238800013a7983 */ /* 0x010f280000100a00 */
[----:B------:R1:W-:Y:S04]  /*15570*/  LDGSTS.E [R247+0x24080], [R176.64], P0 ;  /* 0x24080000b0f77fae */ /* 0x0003e80008121848 */
[----:B------:R1:W-:Y:S04]  /*15580*/  LDGSTS.E [R247+0x24100], [R136.64], P2 ;  /* 0x2410000088f77fae */ /* 0x0003e80009121848 */
[----:B------:R-:W4:Y:S04]  /*15590*/  LDL.LU.64 R92, [R1+0x4180] ;  /* 0x00418000015c7983 */ /* 0x000f280000300a00 */
[----:B--2---:R2:W-:Y:S04]  /*155a0*/  LDGSTS.E [R247+0x24180], [R120.64], P3 ;  /* 0x2418000078f77fae */ /* 0x0045e80009921848 */
[----:B-1----:R-:W4:Y:S04]  /*155b0*/  LDL.LU.64 R220, [R1+0x4178] ;  /* 0x0041780001dc7983 */ /* 0x002f280000300a00 */
[----:B------:R1:W-:Y:S04]  /*155c0*/  LDGSTS.E [R247+0x25000], [R146.64], P5 ;  /* 0x2500000092f77fae */ /* 0x0003e8000a921848 */
[----:B------:R1:W-:Y:S04]  /*155d0*/  LDGSTS.E [R247+0x25080], [R158.64], P0 ;  /* 0x250800009ef77fae */ /* 0x0003e80008121848 */
[----:B------:R1:W-:Y:S04]  /*155e0*/  LDGSTS.E [R247+0x25100], [R206.64], P2 ;  /* 0x25100000cef77fae */ /* 0x0003e80009121848 */
[----:B------:R-:W4:Y:S04]  /*155f0*/  LDL.64 R176, [R1+0x2638] ;  /* 0x0026380001b07983 */ /* 0x000f280000100a00 */
[----:B------:R-:W4:Y:S04]  /*15600*/  LDL.64 R136, [R1+0x2348] ;  /* 0x0023480001887983 */ /* 0x000f280000100a00 */
[----:B--2---:R-:W2:Y:S04]  /*15610*/  LDL.64 R120, [R1+0x25f8] ;  /* 0x0025f80001787983 */ /* 0x004ea80000100a00 */
[----:B-1----:R-:W2:Y:S04]  /*15620*/  LDL.64 R146, [R1+0x2308] ;  /* 0x0023080001927983 */ /* 0x002ea80000100a00 */
[----:B------:R1:W-:Y:S04]  /*15630*/  LDGSTS.E [R247+0x25180], [R204.64], P3 ;  /* 0x25180000ccf77fae */ /* 0x0003e80009921848 */
[----:B------:R-:W2:Y:S04]  /*15640*/  LDL.LU.64 R158, [R1+0x4170] ;  /* 0x00417000019e7983 */ /* 0x000ea80000300a00 */
[----:B------:R1:W-:Y:S04]  /*15650*/  LDGSTS.E [R247+0x26000], [R46.64], P5 ;  /* 0x260000002ef77fae */ /* 0x0003e8000a921848 */
[----:B------:R-:W2:Y:S04]  /*15660*/  LDL.LU.64 R206, [R1+0x4168] ;  /* 0x0041680001ce7983 */ /* 0x000ea80000300a00 */
[----:B------:R1:W-:Y:S04]  /*15670*/  LDGSTS.E [R247+0x26080], [R162.64], P0 ;  /* 0x26080000a2f77fae */ /* 0x0003e80008121848 */
[----:B-1----:R-:W2:Y:S04]  /*15680*/  LDL.LU.64 R204, [R1+0x4160] ;  /* 0x0041600001cc7983 */ /* 0x002ea80000300a00 */
        /* <DEDUP_REMOVED lines=11> */
[----:B-1----:R-:W2:Y:S04]  /*15740*/  LDL.64 R116, [R1+0x25b8] ;  /* 0x0025b80001747983 */ /* 0x002ea80000100a00 */
[----:B------:R-:W2:Y:S04]  /*15750*/  LDL.64 R170, [R1+0x22c8] ;  /* 0x0022c80001aa7983 */ /* 0x000ea80000100a00 */
[----:B------:R1:W-:Y:S04]  /*15760*/  LDGSTS.E [R247+0x28000], [R186.64], P5 ;  /* 0x28000000baf77fae */ /* 0x0003e8000a921848 */
[----:B------:R-:W2:Y:S04]  /*15770*/  LDL.LU.64 R156, [R1+0x4130] ;  /* 0x00413000019c7983 */ /* 0x000ea80000300a00 */
[----:B------:R1:W-:Y:S04]  /*15780*/  LDGSTS.E [R247+0x28080], [R154.64], P0 ;  /* 0x280800009af77fae */ /* 0x0003e80008121848 */
[----:B-1----:R-:W2:Y:S04]  /*15790*/  LDL.LU.64 R186, [R1+0x4128] ;  /* 0x0041280001ba7983 */ /* 0x002ea80000300a00 */
[----:B------:R-:W2:Y:S04]  /*157a0*/  LDL.64 R154, [R1+0x2578] ;  /* 0x00257800019a7983 */ /* 0x000ea80000100a00 */
[----:B---3--:R1:W-:Y:S04]  /*157b0*/  LDGSTS.E [R247+0x28100], [R242.64], P2 ;  /* 0x28100000f2f77fae */ /* 0x0083e80009121848 */
[----:B------:R3:W-:Y:S04]  /*157c0*/  LDGSTS.E [R247+0x28180], [R178.64], P3 ;  /* 0x28180000b2f77fae */ /* 0x0007e80009921848 */
[----:B-1----:R-:W2:Y:S04]  /*157d0*/  LDL.64 R242, [R1+0x2288] ;  /* 0x0022880001f27983 */ /* 0x002ea80000100a00 */
[----:B---3--:R-:W3:Y:S04]  /*157e0*/  LDL.LU.64 R178, [R1+0x4120] ;  /* 0x0041200001b27983 */ /* 0x008ee80000300a00 */
[----:B------:R1:W-:Y:S04]  /*157f0*/  LDGSTS.E [R247+0x29000], [R184.64], P5 ;  /* 0x29000000b8f77fae */ /* 0x0003e8000a921848 */
[----:B----4-:R4:W-:Y:S04]  /*15800*/  LDGSTS.E [R247+0x29080], [R58.64], P0 ;  /* 0x290800003af77fae */ /* 0x0109e80008121848 */
[----:B-1----:R-:W2:Y:S04]  /*15810*/  LDL.LU.64 R184, [R1+0x4118] ;  /* 0x0041180001b87983 */ /* 0x002ea80000300a00 */
[----:B----4-:R-:W4:Y:S04]  /*15820*/  LDL.LU.64 R58, [R1+0x4110] ;  /* 0x00411000013a7983 */ /* 0x010f280000300a00 */
[----:B---3--:R1:W-:Y:S04]  /*15830*/  LDGSTS.E [R247+0x29100], [R178.64], P2 ;  /* 0x29100000b2f77fae */ /* 0x0083e80009121848 */
[----:B--2---:R2:W-:Y:S04]  /*15840*/  LDGSTS.E [R247+0x29180], [R156.64], P3 ;  /* 0x291800009cf77fae */ /* 0x0045e80009921848 */
[----:B------:R3:W-:Y:S04]  /*15850*/  LDGSTS.E [R247+0x2a000], [R176.64], P5 ;  /* 0x2a000000b0f77fae */ /* 0x0007e8000a921848 */
[----:B-1----:R-:W4:Y:S04]  /*15860*/  LDL.64 R178, [R1+0x2538] ;  /* 0x0025380001b27983 */ /* 0x002f280000100a00 */
[----:B------:R1:W-:Y:S04]  /*15870*/  LDGSTS.E [R247+0x2a080], [R136.64], P0 ;  /* 0x2a08000088f77fae */ /* 0x0003e80008121848 */
[----:B---3--:R-:W3:Y:S04]  /*15880*/  LDL.64 R176, [R1+0x2248] ;  /* 0x0022480001b07983 */ /* 0x008ee80000100a00 */
[----:B------:R1:W-:Y:S04]  /*15890*/  LDGSTS.E [R247+0x2a100], [R124.64], P2 ;  /* 0x2a1000007cf77fae */ /* 0x0003e80009121848 */
[----:B------:R1:W-:Y:S04]  /*158a0*/  LDGSTS.E [R247+0x2a180], [R78.64], P3 ;  /* 0x2a1800004ef77fae */ /* 0x0003e80009921848 */
[----:B------:R2:W-:Y:S04]  /*158b0*/  LDGSTS.E [R247+0x2b000], [R120.64], P5 ;  /* 0x2b00000078f77fae */ /* 0x0005e8000a921848 */
[----:B------:R2:W-:Y:S04]  /*158c0*/  LDGSTS.E [R247+0x2b080], [R146.64], P0 ;  /* 0x2b08000092f77fae */ /* 0x0005e80008121848 */
[----:B-1----:R-:W3:Y:S04]  /*158d0*/  LDL.64 R78, [R1+0x2208] ;  /* 0x00220800014e7983 */ /* 0x002ee80000100a00 */
[----:B--2---:R-:W3:Y:S04]  /*158e0*/  LDL.64 R120, [R1+0x24f8] ;  /* 0x0024f80001787983 */ /* 0x004ee80000100a00 */
[----:B------:R1:W-:Y:S04]  /*158f0*/  LDGSTS.E [R247+0x2b100], [R110.64], P2 ;  /* 0x2b1000006ef77fae */ /* 0x0003e80009121848 */
[----:B------:R1:W-:Y:S04]  /*15900*/  LDGSTS.E [R247+0x2b180], [R52.64], P3 ;  /* 0x2b18000034f77fae */ /* 0x0003e80009921848 */
[----:B------:R-:W3:Y:S04]  /*15910*/  LDL.64 R156, [R1+0x1aa0] ;  /* 0x001aa000019c7983 */ /* 0x000ee80000100a00 */
[----:B------:R-:W3:Y:S04]  /*15920*/  LDL.64 R136, [R1+0x1a58] ;  /* 0x001a580001887983 */ /* 0x000ee80000100a00 */
[----:B-1----:R-:W3:Y:S04]  /*15930*/  LDL.64 R52, [R1+0x1aa8] ;  /* 0x001aa80001347983 */ /* 0x002ee80000100a00 */
[----:B------:R-:W3:Y:S04]  /*15940*/  LDL.64 R124, [R1+0x1a50] ;  /* 0x001a5000017c7983 */ /* 0x000ee80000100a00 */
[----:B------:R-:W3:Y:S04]  /*15950*/  LDL.64 R110, [R1+0x1be0] ;  /* 0x001be000016e7983 */ /* 0x000ee80000100a00 */
[----:B------:R1:W-:Y:S04]  /*15960*/  LDGSTS.E [R247+0x2c000], [R116.64], P5 ;  /* 0x2c00000074f77fae */ /* 0x0003e8000a921848 */
[----:B------:R-:W3:Y:S04]  /*15970*/  LDL.64 R146, [R1+0x1bd8] ;  /* 0x001bd80001927983 */ /* 0x000ee80000100a00 */
[----:B------:R1:W-:Y:S04]  /*15980*/  LDGSTS.E [R247+0x2c080], [R170.64], P0 ;  /* 0x2c080000aaf77fae */ /* 0x0003e80008121848 */
[----:B-1----:R-:W3:Y:S04]  /*15990*/  LDL.LU.64 R116, [R1+0x4108] ;  /* 0x0041080001747983 */ /* 0x002ee80000300a00 */
[----:B------:R1:W-:Y:S04]  /*159a0*/  LDGSTS.E [R247+0x2c100], [R144.64], P2 ;  /* 0x2c10000090f77fae */ /* 0x0003e80009121848 */
[----:B------:R-:W3:Y:S04]  /*159b0*/  LDL.64 R170, [R1+0x1b38] ;  /* 0x001b380001aa7983 */ /* 0x000ee80000100a00 */
[----:B------:R1:W-:Y:S04]  /*159c0*/  LDGSTS.E [R247+0x2c180], [R198.64], P3 ;  /* 0x2c180000c6f77fae */ /* 0x0003e80009921848 */
[----:B-1----:R-:W3:Y:S04]  /*159d0*/  LDL.64 R144, [R1+0x1b30] ;  /* 0x001b300001907983 */ /* 0x002ee80000100a00 */
[----:B------:R1:W-:Y:S04]  /*159e0*/  LDGSTS.E [R247+0x2d000], [R154.64], P5 ;  /* 0x2d0000009af77fae */ /* 0x0003e8000a921848 */
[----:B------:R-:W3:Y:S04]  /*159f0*/  LDL.LU.64 R198, [R1+0x4100] ;  /* 0x0041000001c67983 */ /* 0x000ee80000300a00 */
[----:B------:R-:W1:Y:S04]  /*15a00*/  S2R R246, SR_TID.X ;  /* 0x0000000000f67919 */ /* 0x000e680000002100 */
[----:B-1----:R-:W3:Y:S04]  /*15a10*/  LDL.64 R154, [R1+0x1d10] ;  /* 0x001d1000019a7983 */ /* 0x002ee80000100a00 */
[----:B------:R1:W-:Y:S04]  /*15a20*/  LDGSTS.E [R247+0x2d080], [R242.64], P0 ;  /* 0x2d080000f2f77fae */ /* 0x0003e80008121848 */
[----:B------:R1:W-:Y:S04]  /*15a30*/  LDGSTS.E [R247+0x2d100], [R238.64], P2 ;  /* 0x2d100000eef77fae */ /* 0x0003e80009121848 */
[----:B------:R1:W-:Y:S04]  /*15a40*/  LDGSTS.E [R247+0x2d180], [R230.64], P3 ;  /* 0x2d180000e6f77fae */ /* 0x0003e80009921848 */
[----:B-1----:R-:W3:Y:S01]  /*15a50*/  LDL.64 R242, [R1+0x1d08] ;  /* 0x001d080001f27983 */ /* 0x002ee20000100a00 */
[----:B------:R-:W-:-:S03]  /*15a60*/  LOP3.LUT R246, R246, 0x1f, RZ, 0xc0, !PT ;  /* 0x0000001ff6f67812 */ /* 0x000fc600078ec0ff */
[----:B------:R-:W3:Y:S02]  /*15a70*/  LDL.64 R238, [R1+0x1c40] ;  /* 0x001c400001ee7983 */ /* 0x000ee40000100a00 */
[----:B------:R-:W-:Y:S02]  /*15a80*/  IMAD.SHL.U32 R246, R246, 0x4, RZ ;  /* 0x00000004f6f67824 */ /* 0x000fe400078e00ff */
[----:B------:R-:W3:Y:S04]  /*15a90*/  LDL.64 R230, [R1+0x26f0] ;  /* 0x0026f00001e67983 */ /* 0x000ee80000100a00 */
[----:B----4-:R1:W-:Y:S04]  /*15aa0*/  LDGSTS.E [R247+0x2e000], [R178.64], P5 ;  /* 0x2e000000b2f77fae */ /* 0x0103e8000a921848 */
[----:B---3--:R3:W-:Y:S04]  /*15ab0*/  LDGSTS.E [R247+0x2e080], [R176.64], P0 ;  /* 0x2e080000b0f77fae */ /* 0x0087e80008121848 */
[----:B------:R4:W-:Y:S04]  /*15ac0*/  LDGSTS.E [R247+0x2e100], [R160.64], P2 ;  /* 0x2e100000a0f77fae */ /* 0x0009e80009121848 */
[----:B------:R3:W-:Y:S04]  /*15ad0*/  LDGSTS.E [R247+0x2e180], [R228.64], P3 ;  /* 0x2e180000e4f77fae */ /* 0x0007e80009921848 */
[----:B-1----:R-:W2:Y:S04]  /*15ae0*/  LDL.64 R178, [R1+0x1f90] ;  /* 0x001f900001b27983 */ /* 0x002ea80000100a00 */
[----:B---3--:R-:W3:Y:S04]  /*15af0*/  LDL.64 R176, [R1+0x1f98] ;  /* 0x001f980001b07983 */ /* 0x008ee80000100a00 */
[----:B----4-:R-:W4:Y:S04]  /*15b00*/  LDL.64 R160, [R1+0x1d20] ;  /* 0x001d200001a07983 */ /* 0x010f280000100a00 */
[----:B------:R1:W-:Y:S04]  /*15b10*/  LDGSTS.E [R247+0x2f000], [R120.64], P5 ;  /* 0x2f00000078f77fae */ /* 0x0003e8000a921848 */
[----:B------:R1:W-:Y:S04]  /*15b20*/  LDGSTS.E [R247+0x2f080], [R78.64], P0 ;  /* 0x2f0800004ef77fae */ /* 0x0003e80008121848 */
[----:B------:R1:W-:Y:S02]  /*15b30*/  LDGSTS.E [R247+0x2f100], [R56.64], P2 ;  /* 0x2f10000038f77fae */ /* 0x0003e40009121848 */
[----:B-1----:R-:W-:-:S02]  /*15b40*/  LOP3.LUT R121, R246, 0x10, RZ, 0x3c, !PT ;  /* 0x00000010f6797812 */ /* 0x002fc400078e3cff */
[----:B------:R1:W-:Y:S04]  /*15b50*/  LDGSTS.E [R247+0x2f180], [R4.64], P3 ;  /* 0x2f18000004f77fae */ /* 0x0003e80009921848 */
[----:B------:R-:W4:Y:S04]  /*15b60*/  LDL.64 R228, [R1+0x2170] ;  /* 0x0021700001e47983 */ /* 0x000f280000100a00 */
[----:B------:R1:W-:Y:S04]  /*15b70*/  LDGSTS.E [R121+0x20200], [R52.64], P5 ;  /* 0x2020000034797fae */ /* 0x0003e8000a921848 */
[----:B------:R1:W-:Y:S04]  /*15b80*/  LDGSTS.E [R121+0x20280], [R156.64], P0 ;  /* 0x202800009c797fae */ /* 0x0003e80008121848 */
[----:B------:R1:W-:Y:S04]  /*15b90*/  LDGSTS.E [R121+0x20300], [R136.64], P2 ;  /* 0x2030000088797fae */ /* 0x0003e80009121848 */
[----:B------:R1:W-:Y:S04]  /*15ba0*/  LDGSTS.E [R121+0x20380], [R124.64], P3 ;  /* 0x203800007c797fae */ /* 0x0003e80009921848 */
[----:B------:R1:W-:Y:S04]  /*15bb0*/  LDGSTS.E [R121+0x21200], [R110.64], P5 ;  /* 0x212000006e797fae */ /* 0x0003e8000a921848 */
[----:B------:R-:W4:Y:S04]  /*15bc0*/  LDL.64 R56, [R1+0x27b0] ;  /* 0x0027b00001387983 */ /* 0x000f280000100a00 */
[----:B------:R1:W-:Y:S04]  /*15bd0*/  LDGSTS.E [R121+0x21280], [R146.64], P0 ;  /* 0x2128000092797fae */ /* 0x0003e80008121848 */
[----:B-1----:R-:W4:Y:S04]  /*15be0*/  LDL.64 R124, [R1+0x24c0] ;  /* 0x0024c000017c7983 */ /* 0x002f280000100a00 */
[----:B------:R1:W-:Y:S04]  /*15bf0*/  LDGSTS.E [R121+0x21300], [R170.64], P2 ;  /* 0x21300000aa797fae */ /* 0x0003e80009121848 */
[----:B------:R-:W4:Y:S04]  /*15c00*/  LDL.64 R146, [R1+0x2178] ;  /* 0x0021780001927983 */ /* 0x000f280000100a00 */
[----:B------:R1:W-:Y:S04]  /*15c10*/  LDGSTS.E [R121+0x21380], [R144.64], P3 ;  /* 0x2138000090797fae */ /* 0x0003e80009921848 */
[----:B------:R-:W4:Y:S04]  /*15c20*/  LDL.64 R110, [R1+0x2770] ;  /* 0x00277000016e7983 */ /* 0x000f280000100a00 */
[----:B-1----:R-:W4:Y:S04]  /*15c30*/  LDL.64 R170, [R1+0x2100] ;  /* 0x0021000001aa7983 */ /* 0x002f280000100a00 */
[----:B------:R-:W4:Y:S04]  /*15c40*/  LDL.64 R144, [R1+0x2480] ;  /* 0x0024800001907983 */ /* 0x000f280000100a00 */
[----:B------:R1:W-:Y:S04]  /*15c50*/  LDGSTS.E [R121+0x22200], [R154.64], P5 ;  /* 0x222000009a797fae */ /* 0x0003e8000a921848 */
[----:B------:R-:W4:Y:S04]  /*15c60*/  LDL.64 R4, [R1+0x2090] ;  /* 0x0020900001047983 */ /* 0x000f280000100a00 */
[----:B------:R-:W4:Y:S04]  /*15c70*/  LDL.64 R78, [R1+0x2400] ;  /* 0x00240000014e7983 */ /* 0x000f280000100a00 */
[----:B-1----:R-:W4:Y:S04]  /*15c80*/  LDL.64 R154, [R1+0x2108] ;  /* 0x00210800019a7983 */ /* 0x002f280000100a00 */
[----:B------:R1:W-:Y:S04]  /*15c90*/  LDGSTS.E [R121+0x22280], [R242.64], P0 ;  /* 0x22280000f2797fae */ /* 0x0003e80008121848 */
[----:B------:R1:W-:Y:S04]  /*15ca0*/  LDGSTS.E [R121+0x22300], [R238.64], P2 ;  /* 0x22300000ee797fae */ /* 0x0003e80009121848 */
[----:B------:R1:W-:Y:S04]  /*15cb0*/  LDGSTS.E [R121+0x22380], [R198.64], P3 ;  /* 0x22380000c6797fae */ /* 0x0003e80009921848 */
[----:B-1----:R-:W4:Y:S04]  /*15cc0*/  LDL.64 R242, [R1+0x2730] ;  /* 0x0027300001f27983 */ /* 0x002f280000100a00 */
[----:B------:R-:W4:Y:S04]  /*15cd0*/  LDL.64 R52, [R1+0x1a30] ;  /* 0x001a300001347983 */ /* 0x000f280000100a00 */
[----:B------:R-:W4:Y:S04]  /*15ce0*/  LDL.64 R198, [R1+0x2440] ;  /* 0x0024400001c67983 */ /* 0x000f280000100a00 */
[----:B------:R-:W4:Y:S04]  /*15cf0*/  LDL.64 R156, [R1+0x1a28] ;  /* 0x001a2800019c7983 */ /* 0x000f280000100a00 */
[----:B------:R-:W4:Y:S04]  /*15d00*/  LDL.64 R136, [R1+0x23c0] ;  /* 0x0023c00001887983 */ /* 0x000f280000100a00 */
[----:B------:R-:W4:Y:S04]  /*15d10*/  LDL.64 R238, [R1+0x19c0] ;  /* 0x0019c00001ee7983 */ /* 0x000f280000100a00 */
[----:B--2---:R1:W-:Y:S04]  /*15d20*/  LDGSTS.E [R121+0x23200], [R178.64], P5 ;  /* 0x23200000b2797fae */ /* 0x0043e8000a921848 */
[----:B---3--:R2:W-:Y:S04]  /*15d30*/  LDGSTS.E [R121+0x23280], [R176.64], P0 ;  /* 0x23280000b0797fae */ /* 0x0085e80008121848 */
[----:B----4-:R3:W-:Y:S04]  /*15d40*/  LDGSTS.E [R121+0x23300], [R160.64], P2 ;  /* 0x23300000a0797fae */ /* 0x0107e80009121848 */
[----:B------:R2:W-:Y:S04]  /*15d50*/  LDGSTS.E [R121+0x23380], [R116.64], P3 ;  /* 0x2338000074797fae */ /* 0x0005e80009921848 */
[----:B-1----:R-:W2:Y:S04]  /*15d60*/  LDL.64 R178, [R1+0x19b8] ;  /* 0x0019b80001b27983 */ /* 0x002ea80000100a00 */
[----:B---3--:R-:W3:Y:S04]  /*15d70*/  LDL.64 R160, [R1+0x26b0] ;  /* 0x0026b00001a07983 */ /* 0x008ee80000100a00 */
[----:B--2---:R-:W2:Y:S04]  /*15d80*/  LDL.64 R176, [R1+0x2670] ;  /* 0x0026700001b07983 */ /* 0x004ea80000100a00 */
[----:B------:R-:W2:Y:S04]  /*15d90*/  LDL.64 R116, [R1+0x2380] ;  /* 0x0023800001747983 */ /* 0x000ea80000100a00 */
[----:B------:R1:W-:Y:S04]  /*15da0*/  LDGSTS.E [R121+0x24200], [R56.64], P5 ;  /* 0x2420000038797fae */ /* 0x0003e8000a921848 */
[----:B------:R1:W-:Y:S04]  /*15db0*/  LDGSTS.E [R121+0x24280], [R124.64], P0 ;  /* 0x242800007c797fae */ /* 0x0003e80008121848 */
[----:B-1----:R-:W2:Y:S04]  /*15dc0*/  LDL.LU.64 R56, [R1+0x40f8] ;  /* 0x0040f80001387983 */ /* 0x002ea80000300a00 */
[----:B------:R1:W-:Y:S04]  /*15dd0*/  LDGSTS.E [R121+0x24300], [R146.64], P2 ;  /* 0x2430000092797fae */ /* 0x0003e80009121848 */
[----:B------:R1:W-:Y:S04]  /*15de0*/  LDGSTS.E [R121+0x24380], [R228.64], P3 ;  /* 0x24380000e4797fae */ /* 0x0003e80009921848 */
[----:B------:R-:W2:Y:S04]  /*15df0*/  LDL.64 R124, [R1+0x2630] ;  /* 0x00263000017c7983 */ /* 0x000ea80000100a00 */
[----:B-1----:R-:W2:Y:S04]  /*15e00*/  LDL.64 R146, [R1+0x2340] ;  /* 0x0023400001927983 */ /* 0x002ea80000100a00 */
[----:B------:R1:W-:Y:S04]  /*15e10*/  LDGSTS.E [R121+0x25200], [R110.64], P5 ;  /* 0x252000006e797fae */ /* 0x0003e8000a921848 */
[----:B------:R-:W2:Y:S04]  /*15e20*/  LDL.LU.64 R228, [R1+0x40f0] ;  /* 0x0040f00001e47983 */ /* 0x000ea80000300a00 */
[----:B------:R1:W-:Y:S04]  /*15e30*/  LDGSTS.E [R121+0x25280], [R144.64], P0 ;  /* 0x2528000090797fae */ /* 0x0003e80008121848 */
[----:B-1----:R-:W2:Y:S04]  /*15e40*/  LDL.64 R110, [R1+0x25f0] ;  /* 0x0025f000016e7983 */ /* 0x002ea80000100a00 */
[----:B------:R1:W-:Y:S04]  /*15e50*/  LDGSTS.E [R121+0x25300], [R154.64], P2 ;  /* 0x253000009a797fae */ /* 0x0003e80009121848 */
[----:B------:R-:W2:Y:S04]  /*15e60*/  LDL.64 R144, [R1+0x2300] ;  /* 0x0023000001907983 */ /* 0x000ea80000100a00 */
[----:B------:R1:W-:Y:S04]  /*15e70*/  LDGSTS.E [R121+0x25380], [R170.64], P3 ;  /* 0x25380000aa797fae */ /* 0x0003e80009921848 */
[----:B-1----:R-:W2:Y:S04]  /*15e80*/  LDL.LU.64 R154, [R1+0x40e8] ;  /* 0x0040e800019a7983 */ /* 0x002ea80000300a00 */
[----:B------:R1:W-:Y:S04]  /*15e90*/  LDGSTS.E [R121+0x26200], [R242.64], P5 ;  /* 0x26200000f2797fae */ /* 0x0003e8000a921848 */
[----:B------:R-:W3:Y:S04]  /*15ea0*/  LDL.64 R170, [R1+0x25b0] ;  /* 0x0025b00001aa7983 */ /* 0x000ee80000100a00 */
[----:B------:R1:W-:Y:S04]  /*15eb0*/  LDGSTS.E [R121+0x26280], [R198.64], P0 ;  /* 0x26280000c6797fae */ /* 0x0003e80008121848 */
[----:B-1----:R-:W3:Y:S04]  /*15ec0*/  LDL.64 R242, [R1+0x22c0] ;  /* 0x0022c00001f27983 */ /* 0x002ee80000100a00 */
[----:B------:R-:W3:Y:S04]  /*15ed0*/  LDL.64 R198, [R1+0x2280] ;  /* 0x0022800001c67983 */ /* 0x000ee80000100a00 */
[----:B--2---:R1:W-:Y:S04]  /*15ee0*/  LDGSTS.E [R121+0x26300], [R154.64], P2 ;  /* 0x263000009a797fae */ /* 0x0043e80009121848 */
[----:B------:R2:W-:Y:S04]  /*15ef0*/  LDGSTS.E [R121+0x26380], [R4.64], P3 ;  /* 0x2638000004797fae */ /* 0x0005e80009921848 */
[----:B------:R2:W-:Y:S04]  /*15f00*/  LDGSTS.E [R121+0x27200], [R230.64], P5 ;  /* 0x27200000e6797fae */ /* 0x0005e8000a921848 */
[----:B-1----:R-:W4:Y:S04]  /*15f10*/  LDL.64 R154, [R1+0x2570] ;  /* 0x00257000019a7983 */ /* 0x002f280000100a00 */
[----:B------:R1:W-:Y:S04]  /*15f20*/  LDGSTS.E [R121+0x27280], [R78.64], P0 ;  /* 0x272800004e797fae */ /* 0x0003e80008121848 */
[----:B--2---:R-:W2:Y:S04]  /*15f30*/  LDL.LU.64 R4, [R1+0x40e0] ;  /* 0x0040e00001047983 */ /* 0x004ea80000300a00 */
[----:B------:R1:W-:Y:S04]  /*15f40*/  LDGSTS.E [R121+0x27300], [R52.64], P2 ;  /* 0x2730000034797fae */ /* 0x0003e80009121848 */
[----:B------:R-:W2:Y:S04]  /*15f50*/  LDL.LU.64 R230, [R1+0x40d8] ;  /* 0x0040d80001e67983 */ /* 0x000ea80000300a00 */
[----:B------:R3:W-:Y:S04]  /*15f60*/  LDGSTS.E [R121+0x27380], [R156.64], P3 ;  /* 0x273800009c797fae */ /* 0x0007e80009921848 */
[----:B-1----:R-:W2:Y:S04]  /*15f70*/  LDL.LU.64 R78, [R1+0x40d0] ;  /* 0x0040d000014e7983 */ /* 0x002ea80000300a00 */
[----:B---3--:R1:W-:Y:S04]  /*15f80*/  LDGSTS.E [R121+0x28200], [R160.64], P5 ;  /* 0x28200000a0797fae */ /* 0x0083e8000a921848 */
[----:B------:R-:W3:Y:S04]  /*15f90*/  LDL.LU.64 R52, [R1+0x40c8] ;  /* 0x0040c80001347983 */ /* 0x000ee80000300a00 */
[----:B------:R1:W-:Y:S04]  /*15fa0*/  LDGSTS.E [R121+0x28280], [R136.64], P0 ;  /* 0x2828000088797fae */ /* 0x0003e80008121848 */
[----:B------:R-:W2:Y:S04]  /*15fb0*/  LDL.LU.64 R156, [R1+0x40c0] ;  /* 0x0040c000019c7983 */ /* 0x000ea80000300a00 */
[----:B------:R1:W-:Y:S04]  /*15fc0*/  LDGSTS.E [R121+0x28300], [R238.64], P2 ;  /* 0x28300000ee797fae */ /* 0x0003e80009121848 */
[----:B-1----:R-:W2:Y:S04]  /*15fd0*/  LDL.64 R160, [R1+0x2530] ;  /* 0x0025300001a07983 */ /* 0x002ea80000100a00 */
[----:B------:R1:W-:Y:S04]  /*15fe0*/  LDGSTS.E [R121+0x28380], [R178.64], P3 ;  /* 0x28380000b2797fae */ /* 0x0003e80009921848 */
[----:B------:R-:W3:Y:S04]  /*15ff0*/  LDL.LU.64 R136, [R1+0x40b8] ;  /* 0x0040b80001887983 */ /* 0x000ee80000300a00 */
[----:B------:R1:W-:Y:S04]  /*16000*/  LDGSTS.E [R121+0x29200], [R176.64], P5 ;  /* 0x29200000b0797fae */ /* 0x0003e8000a921848 */
[----:B------:R-:W3:Y:S04]  /*16010*/  LDL.LU.64 R238, [R1+0x40b0] ;  /* 0x0040b00001ee7983 */ /* 0x000ee80000300a00 */
[----:B------:R1:W-:Y:S04]  /*16020*/  LDGSTS.E [R121+0x29280], [R116.64], P0 ;  /* 0x2928000074797fae */ /* 0x0003e80008121848 */
[----:B-1----:R-:W3:Y:S04]  /*16030*/  LDL.LU.64 R178, [R1+0x40a8] ;  /* 0x0040a80001b27983 */ /* 0x002ee80000300a00 */
[----:B------:R1:W-:Y:S04]  /*16040*/  LDGSTS.E [R121+0x29300], [R50.64], P2 ;  /* 0x2930000032797fae */ /* 0x0003e80009121848 */
[----:B------:R-:W3:Y:S04]  /*16050*/  LDL.LU.64 R176, [R1+0x40a0] ;  /* 0x0040a00001b07983 */ /* 0x000ee80000300a00 */
[----:B------:R1:W-:Y:S04]  /*16060*/  LDGSTS.E [R121+0x29380], [R48.64], P3 ;  /* 0x2938000030797fae */ /* 0x0003e80009921848 */
[----:B------:R-:W3:Y:S04]  /*16070*/  LDL.64 R116, [R1+0x2240] ;  /* 0x0022400001747983 */ /* 0x000ee80000100a00 */
[----:B------:R1:W-:Y:S04]  /*16080*/  LDGSTS.E [R121+0x2a200], [R124.64], P5 ;  /* 0x2a2000007c797fae */ /* 0x0003e8000a921848 */
[----:B-1----:R-:W3:Y:S04]  /*16090*/  LDL.LU.64 R50, [R1+0x4098] ;  /* 0x0040980001327983 */ /* 0x002ee80000300a00 */
[----:B------:R1:W-:Y:S04]  /*160a0*/  LDGSTS.E [R121+0x2a280], [R146.64], P0 ;  /* 0x2a28000092797fae */ /* 0x0003e80008121848 */
[----:B------:R-:W3:Y:S04]  /*160b0*/  LDL.LU.64 R48, [R1+0x4090] ;  /* 0x0040900001307983 */ /* 0x000ee80000300a00 */
[----:B------:R1:W-:Y:S04]  /*160c0*/  LDGSTS.E [R121+0x2a300], [R118.64], P2 ;  /* 0x2a30000076797fae */ /* 0x0003e80009121848 */
[----:B------:R-:W3:Y:S04]  /*160d0*/  LDL.LU.64 R124, [R1+0x4088] ;  /* 0x00408800017c7983 */ /* 0x000ee80000300a00 */
[----:B------:R1:W-:Y:S04]  /*160e0*/  LDGSTS.E [R121+0x2a380], [R236.64], P3 ;  /* 0x2a380000ec797fae */ /* 0x0003e80009921848 */
[----:B-1----:R-:W3:Y:S04]  /*160f0*/  LDL.64 R146, [R1+0x24f0] ;  /* 0x0024f00001927983 */ /* 0x002ee80000100a00 */
[----:B------:R1:W-:Y:S04]  /*16100*/  LDGSTS.E [R121+0x2b200], [R110.64], P5 ;  /* 0x2b2000006e797fae */ /* 0x0003e8000a921848 */
[----:B------:R-:W3:Y:S04]  /*16110*/  LDL.LU.64 R118, [R1+0x4080] ;  /* 0x0040800001767983 */ /* 0x000ee80000300a00 */
[----:B------:R1:W-:Y:S04]  /*16120*/  LDGSTS.E [R121+0x2b280], [R144.64], P0 ;  /* 0x2b28000090797fae */ /* 0x0003e80008121848 */
[----:B------:R-:W3:Y:S04]  /*16130*/  LDL.LU.64 R236, [R1+0x4078] ;  /* 0x0040780001ec7983 */ /* 0x000ee80000300a00 */
[----:B------:R1:W-:Y:S04]  /*16140*/  LDGSTS.E [R121+0x2b300], [R240.64], P2 ;  /* 0x2b300000f0797fae */ /* 0x0003e80009121848 */
[----:B-1----:R-:W3:Y:S04]  /*16150*/  LDL.LU.64 R110, [R1+0x4070] ;  /* 0x00407000016e7983 */ /* 0x002ee80000300a00 */
[----:B------:R1:W-:Y:S04]  /*16160*/  LDGSTS.E [R121+0x2b380], [R174.64], P3 ;  /* 0x2b380000ae797fae */ /* 0x0003e80009921848 */
[----:B------:R-:W3:Y:S04]  /*16170*/  LDL.64 R144, [R1+0x2200] ;  /* 0x0022000001907983 */ /* 0x000ee80000100a00 */
[----:B------:R1:W-:Y:S04]  /*16180*/  LDGSTS.E [R121+0x2c200], [R170.64], P5 ;  /* 0x2c200000aa797fae */ /* 0x0003e8000a921848 */
[----:B------:R1:W-:Y:S04]  /*16190*/  LDGSTS.E [R121+0x2c280], [R242.64], P0 ;  /* 0x2c280000f2797fae */ /* 0x0003e80008121848 */
[----:B------:R1:W-:Y:S04]  /*161a0*/  LDGSTS.E [R121+0x2c300], [R168.64], P2 ;  /* 0x2c300000a8797fae */ /* 0x0003e80009121848 */
[----:B------:R1:W-:Y:S04]  /*161b0*/  LDGSTS.E [R121+0x2c380], [R134.64], P3 ;  /* 0x2c38000086797fae */ /* 0x0003e80009921848 */
[----:B------:R-:W3:Y:S04]  /*161c0*/  LDL.64 R240, [R1+0x1a68] ;  /* 0x001a680001f07983 */ /* 0x000ee80000100a00 */
[----:B-1----:R-:W3:Y:S01]  /*161d0*/  LDL.64 R242, [R1+0x1a60] ;  /* 0x001a600001f27983 */ /* 0x002ee20000100a00 */
[----:B------:R-:W-:-:S03]  /*161e0*/  LOP3.LUT R30, R30, 0x1f, RZ, 0xc0, !PT ;  /* 0x0000001f1e1e7812 */ /* 0x000fc600078ec0ff */
[----:B------:R-:W3:Y:S04]  /*161f0*/  LDL.64 R174, [R1+0x1c20] ;  /* 0x001c200001ae7983 */ /* 0x000ee80000100a00 */
[----:B------:R-:W3:Y:S04]  /*16200*/  LDL.64 R170, [R1+0x1c18] ;  /* 0x001c180001aa7983 */ /* 0x000ee80000100a00 */
[----:B------:R-:W3:Y:S04]  /*16210*/  LDL.64 R168, [R1+0x1b48] ;  /* 0x001b480001a87983 */ /* 0x000ee80000100a00 */
[----:B------:R-:W3:Y:S04]  /*16220*/  LDL.64 R134, [R1+0x1c58] ;  /* 0x001c580001867983 */ /* 0x000ee80000100a00 */
[----:B----4-:R1:W-:Y:S04]  /*16230*/  LDGSTS.E [R121+0x2d200], [R154.64], P5 ;  /* 0x2d2000009a797fae */ /* 0x0103e8000a921848 */
[----:B------:R4:W-:Y:S04]  /*16240*/  LDGSTS.E [R121+0x2d280], [R198.64], P0 ;  /* 0x2d280000c6797fae */ /* 0x0009e80008121848 */
[----:B------:R4:W-:Y:S04]  /*16250*/  LDGSTS.E [R121+0x2d300], [R100.64], P2 ;  /* 0x2d30000064797fae */ /* 0x0009e80009121848 */
[----:B-1----:R-:W3:Y:S04]  /*16260*/  LDL.64 R154, [R1+0x1ad8] ;  /* 0x001ad800019a7983 */ /* 0x002ee80000100a00 */
[----:B----4-:R-:W4:Y:S01]  /*16270*/  LDL.64 R198, [R1+0x1ad0] ;  /* 0x001ad00001c67983 */ /* 0x010f220000100a00 */
[----:B------:R-:W-:-:S03]  /*16280*/  IMAD.SHL.U32 R30, R30, 0x4, RZ ;  /* 0x000000041e1e7824 */ /* 0x000fc600078e00ff */
[----:B------:R1:W-:Y:S02]  /*16290*/  LDGSTS.E [R121+0x2d380], [R94.64], P3 ;  /* 0x2d3800005e797fae */ /* 0x0003e40009921848 */
[C---:B------:R-:W-:Y:S02]  /*162a0*/  LOP3.LUT R246, R30.reuse, 0x20, RZ, 0x3c, !PT ;  /* 0x000000201ef67812 */ /* 0x040fe400078e3cff */
[----:B------:R-:W4:Y:S04]  /*162b0*/  LDL.64 R100, [R1+0x1fb0] ;  /* 0x001fb00001647983 */ /* 0x000f280000100a00 */
[----:B-1----:R-:W4:Y:S04]  /*162c0*/  LDL.64 R94, [R1+0x1b40] ;  /* 0x001b4000015e7983 */ /* 0x002f280000100a00 */
[----:B--2---:R1:W-:Y:S04]  /*162d0*/  LDGSTS.E [R121+0x2e200], [R160.64], P5 ;  /* 0x2e200000a0797fae */ /* 0x0043e8000a921848 */
[----:B-1----:R-:W3:Y:S04]  /*162e0*/  LDL.64 R160, [R1+0x24b8] ;  /* 0x0024b80001a07983 */ /* 0x002ee80000100a00 */
[----:B---3--:R1:W-:Y:S04]  /*162f0*/  LDGSTS.E [R121+0x2e280], [R116.64], P0 ;  /* 0x2e28000074797fae */ /* 0x0083e80008121848 */
[----:B------:R3:W-:Y:S04]  /*16300*/  LDGSTS.E [R121+0x2e300], [R42.64], P2 ;  /* 0x2e3000002a797fae */ /* 0x0007e80009121848 */
[----:B------:R3:W-:Y:S04]  /*16310*/  LDGSTS.E [R121+0x2e380], [R6.64], P3 ;  /* 0x2e38000006797fae */ /* 0x0007e80009921848 */
[----:B-1----:R-:W3:Y:S04]  /*16320*/  LDL.64 R116, [R1+0x1d28] ;  /* 0x001d280001747983 */ /* 0x002ee80000100a00 */
[----:B---3--:R-:W3:Y:S04]  /*16330*/  LDL.64 R42, [R1+0x1d30] ;  /* 0x001d3000012a7983 */ /* 0x008ee80000100a00 */
[----:B------:R-:W3:Y:S04]  /*16340*/  LDL.64 R6, [R1+0x1c60] ;  /* 0x001c600001067983 */ /* 0x000ee80000100a00 */
[----:B------:R1:W-:Y:S04]  /*16350*/  LDGSTS.E [R121+0x2f200], [R146.64], P5 ;  /* 0x2f20000092797fae */ /* 0x0003e8000a921848 */
[----:B-1----:R-:W3:Y:S04]  /*16360*/  LDL.64 R146, [R1+0x1fb8] ;  /* 0x001fb80001927983 */ /* 0x002ee80000100a00 */
[----:B------:R1:W-:Y:S04]  /*16370*/  LDGSTS.E [R121+0x2f280], [R144.64], P0 ;  /* 0x2f28000090797fae */ /* 0x0003e80008121848 */
[----:B------:R1:W-:Y:S04]  /*16380*/  LDGSTS.E [R121+0x2f300], [R152.64], P2 ;  /* 0x2f30000098797fae */ /* 0x0003e80009121848 */
[----:B------:R1:W-:Y:S04]  /*16390*/  LDGSTS.E [R121+0x2f380], [R40.64], P3 ;  /* 0x2f38000028797fae */ /* 0x0003e80009921848 */
[----:B-1----:R-:W3:Y:S04]  /*163a0*/  LDL.64 R144, [R1+0x1d40] ;  /* 0x001d400001907983 */ /* 0x002ee80000100a00 */
[----:B------:R-:W3:Y:S04]  /*163b0*/  LDL.64 R152, [R1+0x2168] ;  /* 0x0021680001987983 */ /* 0x000ee80000100a00 */
[----:B------:R-:W3:Y:S04]  /*163c0*/  LDL.64 R40, [R1+0x1d38] ;  /* 0x001d380001287983 */ /* 0x000ee80000100a00 */
[----:B------:R-:W3:Y:S04]  /*163d0*/  LDL.64 R120, [R1+0x27a8] ;  /* 0x0027a80001787983 */ /* 0x000ee80000100a00 */
[----:B------:R1:W-:Y:S04]  /*163e0*/  LDGSTS.E [R246+0x20400], [R154.64], P5 ;  /* 0x204000009af67fae */ /* 0x0003e8000a921848 */
[----:B----4-:R4:W-:Y:S04]  /*163f0*/  LDGSTS.E [R246+0x20480], [R198.64], P0 ;  /* 0x20480000c6f67fae */ /* 0x0109e80008121848 */
[----:B------:R4:W-:Y:S04]  /*16400*/  LDGSTS.E [R246+0x20500], [R240.64], P2 ;  /* 0x20500000f0f67fae */ /* 0x0009e80009121848 */
[----:B-1----:R-:W2:Y:S04]  /*16410*/  LDL.64 R154, [R1+0x2160] ;  /* 0x00216000019a7983 */ /* 0x002ea80000100a00 */
[----:B----4-:R-:W4:Y:S04]  /*16420*/  LDL.64 R198, [R1+0x2768] ;  /* 0x0027680001c67983 */ /* 0x010f280000100a00 */
[----:B------:R-:W4:Y:S04]  /*16430*/  LDL.LU.64 R240, [R1+0x4068] ;  /* 0x0040680001f07983 */ /* 0x000f280000300a00 */
[----:B------:R1:W-:Y:S04]  /*16440*/  LDGSTS.E [R246+0x20580], [R242.64], P3 ;  /* 0x20580000f2f67fae */ /* 0x0003e80009921848 */
[----:B------:R1:W-:Y:S04]  /*16450*/  LDGSTS.E [R246+0x21400], [R174.64], P5 ;  /* 0x21400000aef67fae */ /* 0x0003e8000a921848 */
[----:B------:R1:W-:Y:S04]  /*16460*/  LDGSTS.E [R246+0x21480], [R170.64], P0 ;  /* 0x21480000aaf67fae */ /* 0x0003e80008121848 */
[----:B-1----:R-:W4:Y:S04]  /*16470*/  LDL.64 R242, [R1+0x2478] ;  /* 0x0024780001f27983 */ /* 0x002f280000100a00 */
[----:B------:R1:W-:Y:S04]  /*16480*/  LDGSTS.E [R246+0x21500], [R168.64], P2 ;  /* 0x21500000a8f67fae */ /* 0x0003e80009121848 */
[----:B------:R1:W-:Y:S04]  /*16490*/  LDGSTS.E [R246+0x21580], [R94.64], P3 ;  /* 0x215800005ef67fae */ /* 0x0003e80009921848 */
[----:B------:R-:W4:Y:S04]  /*164a0*/  LDL.LU.64 R174, [R1+0x4060] ;  /* 0x0040600001ae7983 */ /* 0x000f280000300a00 */
[----:B------:R-:W4:Y:S04]  /*164b0*/  LDL.64 R170, [R1+0x2728] ;  /* 0x0027280001aa7983 */ /* 0x000f280000100a00 */
[----:B-1----:R-:W4:Y:S04]  /*164c0*/  LDL.64 R168, [R1+0x2438] ;  /* 0x0024380001a87983 */ /* 0x002f280000100a00 */
[----:B------:R-:W4:Y:S04]  /*164d0*/  LDL.64 R94, [R1+0x2088] ;  /* 0x00208800015e7983 */ /* 0x000f280000100a00 */
[----:B---3--:R1:W-:Y:S04]  /*164e0*/  LDGSTS.E [R246+0x22400], [R42.64], P5 ;  /* 0x224000002af67fae */ /* 0x0083e8000a921848 */
[----:B------:R3:W-:Y:S04]  /*164f0*/  LDGSTS.E [R246+0x22480], [R116.64], P0 ;  /* 0x2248000074f67fae */ /* 0x0007e80008121848 */
[----:B------:R1:W-:Y:S04]  /*16500*/  LDGSTS.E [R246+0x22500], [R6.64], P2 ;  /* 0x2250000006f67fae */ /* 0x0003e80009121848 */
[----:B------:R3:W-:Y:S04]  /*16510*/  LDGSTS.E [R246+0x22580], [R134.64], P3 ;  /* 0x2258000086f67fae */ /* 0x0007e80009921848 */
[----:B------:R3:W-:Y:S04]  /*16520*/  LDGSTS.E [R246+0x23400], [R100.64], P5 ;  /* 0x2340000064f67fae */ /* 0x0007e8000a921848 */
[----:B-1----:R-:W4:Y:S04]  /*16530*/  LDL.64 R42, [R1+0x26e8] ;  /* 0x0026e800012a7983 */ /* 0x002f280000100a00 */
[----:B---3--:R-:W3:Y:S04]  /*16540*/  LDL.64 R116, [R1+0x23f8] ;  /* 0x0023f80001747983 */ /* 0x008ee80000100a00 */
[----:B------:R1:W-:Y:S04]  /*16550*/  LDGSTS.E [R246+0x23480], [R146.64], P0 ;  /* 0x2348000092f67fae */ /* 0x0003e80008121848 */
[----:B------:R-:W3:Y:S04]  /*16560*/  LDL.LU.64 R6, [R1+0x4058] ;  /* 0x0040580001067983 */ /* 0x000ee80000300a00 */
[----:B------:R-:W3:Y:S04]  /*16570*/  LDL.64 R134, [R1+0x26a8] ;  /* 0x0026a80001867983 */ /* 0x000ee80000100a00 */
[----:B------:R-:W3:Y:S04]  /*16580*/  LDL.64 R100, [R1+0x23b8] ;  /* 0x0023b80001647983 */ /* 0x000ee80000100a00 */
[----:B-1----:R-:W3:Y:S04]  /*16590*/  LDL.64 R146, [R1+0x2668] ;  /* 0x0026680001927983 */ /* 0x002ee80000100a00 */
[----:B------:R1:W-:Y:S04]  /*165a0*/  LDGSTS.E [R246+0x23500], [R144.64], P2 ;  /* 0x2350000090f67fae */ /* 0x0003e80009121848 */
[----:B------:R1:W-:Y:S04]  /*165b0*/  LDGSTS.E [R246+0x23580], [R40.64], P3 ;  /* 0x2358000028f67fae */ /* 0x0003e80009921848 */
[----:B------:R1:W-:Y:S04]  /*165c0*/  LDGSTS.E [R246+0x24400], [R120.64], P5 ;  /* 0x2440000078f67fae */ /* 0x0003e8000a921848 */
[----:B------:R1:W-:Y:S04]  /*165d0*/  LDGSTS.E [R246+0x24480], [R160.64], P0 ;  /* 0x24480000a0f67fae */ /* 0x0003e80008121848 */
[----:B-1----:R-:W3:Y:S04]  /*165e0*/  LDL.64 R144, [R1+0x2378] ;  /* 0x0023780001907983 */ /* 0x002ee80000100a00 */
[----:B------:R1:W-:Y:S04]  /*165f0*/  LDGSTS.E [R246+0x24500], [R152.64], P2 ;  /* 0x2450000098f67fae */ /* 0x0003e80009121848 */
[----:B------:R-:W3:Y:S04]  /*16600*/  LDL.LU.64 R40, [R1+0x4050] ;  /* 0x0040500001287983 */ /* 0x000ee80000300a00 */
[----:B------:R-:W3:Y:S04]  /*16610*/  LDL.LU.64 R120, [R1+0x4048] ;  /* 0x0040480001787983 */ /* 0x000ee80000300a00 */
[----:B------:R-:W3:Y:S04]  /*16620*/  LDL.64 R160, [R1+0x2628] ;  /* 0x0026280001a07983 */ /* 0x000ee80000100a00 */
[----:B-1----:R-:W3:Y:S04]  /*16630*/  LDL.64 R152, [R1+0x2338] ;  /* 0x0023380001987983 */ /* 0x002ee80000100a00 */
[----:B--2---:R1:W-:Y:S04]  /*16640*/  LDGSTS.E [R246+0x24580], [R154.64], P3 ;  /* 0x245800009af67fae */ /* 0x0043e80009921848 */
[----:B----4-:R2:W-:Y:S04]  /*16650*/  LDGSTS.E [R246+0x25400], [R198.64], P5 ;  /* 0x25400000c6f67fae */ /* 0x0105e8000a921848 */
[----:B-1----:R-:W2:Y:S04]  /*16660*/  LDL.64 R154, [R1+0x25e8] ;  /* 0x0025e800019a7983 */ /* 0x002ea80000100a00 */
[----:B--2---:R-:W2:Y:S04]  /*16670*/  LDL.64 R198, [R1+0x22f8] ;  /* 0x0022f80001c67983 */ /* 0x004ea80000100a00 */
[----:B------:R1:W-:Y:S04]  /*16680*/  LDGSTS.E [R246+0x25480], [R242.64], P0 ;  /* 0x25480000f2f67fae */ /* 0x0003e80008121848 */
[----:B-1----:R-:W2:Y:S04]  /*16690*/  LDL.LU.64 R242, [R1+0x4040] ;  /* 0x0040400001f27983 */ /* 0x002ea80000300a00 */
[----:B--2---:R1:W-:Y:S04]  /*166a0*/  LDGSTS.E [R246+0x25500], [R242.64], P2 ;  /* 0x25500000f2f67fae */ /* 0x0043e80009121848 */
[----:B---3--:R2:W-:Y:S04]  /*166b0*/  LDGSTS.E [R246+0x25580], [R120.64], P3 ;  /* 0x2558000078f67fae */ /* 0x0085e80009921848 */
[----:B------:R3:W-:Y:S04]  /*166c0*/  LDGSTS.E [R246+0x26400], [R170.64], P5 ;  /* 0x26400000aaf67fae */ /* 0x0007e8000a921848 */
[----:B-1----:R-:W2:Y:S04]  /*166d0*/  LDL.64 R242, [R1+0x25a8] ;  /* 0x0025a80001f27983 */ /* 0x002ea80000100a00 */
[----:B--2---:R-:W2:Y:S04]  /*166e0*/  LDL.64 R120, [R1+0x22b8] ;  /* 0x0022b80001787983 */ /* 0x004ea80000100a00 */
[----:B---3--:R-:W3:Y:S04]  /*166f0*/  LDL.LU.64 R170, [R1+0x4038] ;  /* 0x0040380001aa7983 */ /* 0x008ee80000300a00 */
[----:B------:R1:W-:Y:S04]  /*16700*/  LDGSTS.E [R246+0x26480], [R168.64], P0 ;  /* 0x26480000a8f67fae */ /* 0x0003e80008121848 */
[----:B------:R1:W-:Y:S04]  /*16710*/  LDGSTS.E [R246+0x26500], [R94.64], P2 ;  /* 0x265000005ef67fae */ /* 0x0003e80009121848 */
[----:B-1----:R-:W2:Y:S04]  /*16720*/  LDL.LU.64 R168, [R1+0x4030] ;  /* 0x0040300001a87983 */ /* 0x002ea80000300a00 */
[----:B------:R-:W2:Y:S04]  /*16730*/  LDL.LU.64 R94, [R1+0x4028] ;  /* 0x00402800015e7983 */ /* 0x000ea80000300a00 */
[----:B--2---:R1:W-:Y:S04]  /*16740*/  LDGSTS.E [R246+0x26580], [R94.64], P3 ;  /* 0x265800005ef67fae */ /* 0x0043e80009921848 */
[----:B------:R2:W-:Y:S04]  /*16750*/  LDGSTS.E [R246+0x27400], [R42.64], P5 ;  /* 0x274000002af67fae */ /* 0x0005e8000a921848 */
[----:B------:R3:W-:Y:S04]  /*16760*/  LDGSTS.E [R246+0x27480], [R116.64], P0 ;  /* 0x2748000074f67fae */ /* 0x0007e80008121848 */
[----:B-1----:R-:W4:Y:S04]  /*16770*/  LDL.64 R94, [R1+0x2568] ;  /* 0x00256800015e7983 */ /* 0x002f280000100a00 */
[----:B--2---:R-:W2:Y:S04]  /*16780*/  LDL.LU.64 R42, [R1+0x4020] ;  /* 0x00402000012a7983 */ /* 0x004ea80000300a00 */
[----:B---3--:R-:W3:Y:S04]  /*16790*/  LDL.64 R116, [R1+0x2278] ;  /* 0x0022780001747983 */ /* 0x008ee80000100a00 */
[----:B------:R1:W-:Y:S04]  /*167a0*/  LDGSTS.E [R246+0x27500], [R40.64], P2 ;  /* 0x2750000028f67fae */ /* 0x0003e80009121848 */
[----:B------:R1:W-:Y:S04]  /*167b0*/  LDGSTS.E [R246+0x27580], [R6.64], P3 ;  /* 0x2758000006f67fae */ /* 0x0003e80009921848 */
[----:B------:R1:W-:Y:S04]  /*167c0*/  LDGSTS.E [R246+0x28400], [R134.64], P5 ;  /* 0x2840000086f67fae */ /* 0x0003e8000a921848 */
[----:B-1----:R-:W2:Y:S04]  /*167d0*/  LDL.LU.64 R40, [R1+0x4018] ;  /* 0x0040180001287983 */ /* 0x002ea80000300a00 */
[----:B------:R-:W2:Y:S04]  /*167e0*/  LDL.LU.64 R6, [R1+0x4010] ;  /* 0x0040100001067983 */ /* 0x000ea80000300a00 */
[----:B------:R-:W2:Y:S04]  /*167f0*/  LDL.LU.64 R134, [R1+0x4008] ;  /* 0x0040080001867983 */ /* 0x000ea80000300a00 */
        /* <DEDUP_REMOVED lines=9> */
[----:B-1----:R-:W2:Y:S04]  /*16890*/  LDL.64 R146, [R1+0x2528] ;  /* 0x0025280001927983 */ /* 0x002ea80000100a00 */
[----:B------:R-:W2:Y:S04]  /*168a0*/  LDL.64 R144, [R1+0x2238] ;  /* 0x0022380001907983 */ /* 0x000ea80000100a00 */
[----:B------:R1:W-:Y:S04]  /*168b0*/  LDGSTS.E [R246+0x29580], [R162.64], P3 ;  /* 0x29580000a2f67fae */ /* 0x0003e80009921848 */
[----:B------:R1:W-:Y:S04]  /*168c0*/  LDGSTS.E [R246+0x2a400], [R160.64], P5 ;  /* 0x2a400000a0f67fae */ /* 0x0003e8000a921848 */
[----:B------:R1:W-:Y:S04]  /*168d0*/  LDGSTS.E [R246+0x2a480], [R152.64], P0 ;  /* 0x2a48000098f67fae */ /* 0x0003e80008121848 */
[----:B------:R1:W-:Y:S04]  /*168e0*/  LDGSTS.E [R246+0x2a500], [R150.64], P2 ;  /* 0x2a50000096f67fae */ /* 0x0003e80009121848 */
[----:B------:R1:W-:Y:S04]  /*168f0*/  LDGSTS.E [R246+0x2a580], [R122.64], P3 ;  /* 0x2a5800007af67fae */ /* 0x0003e80009921848 */
[----:B------:R-:W2:Y:S04]  /*16900*/  LDL.LU.64 R14, [R1+0x3fe8] ;  /* 0x003fe800010e7983 */ /* 0x000ea80000300a00 */
[----:B------:R1:W-:Y:S04]  /*16910*/  LDGSTS.E [R246+0x2b400], [R154.64], P5 ;  /* 0x2b4000009af67fae */ /* 0x0003e8000a921848 */
[----:B-1----:R-:W2:Y:S04]  /*16920*/  LDL.LU.64 R162, [R1+0x3fe0] ;  /* 0x003fe00001a27983 */ /* 0x002ea80000300a00 */
[----:B------:R1:W-:Y:S04]  /*16930*/  LDGSTS.E [R246+0x2b480], [R198.64], P0 ;  /* 0x2b480000c6f67fae */ /* 0x0003e80008121848 */
[----:B------:R-:W2:Y:S04]  /*16940*/  LDL.LU.64 R160, [R1+0x3fd8] ;  /* 0x003fd80001a07983 */ /* 0x000ea80000300a00 */
[----:B------:R1:W-:Y:S04]  /*16950*/  LDGSTS.E [R246+0x2b500], [R108.64], P2 ;  /* 0x2b5000006cf67fae */ /* 0x0003e80009121848 */
[----:B-1----:R-:W2:Y:S04]  /*16960*/  LDL.64 R198, [R1+0x24e8] ;  /* 0x0024e80001c67983 */ /* 0x002ea80000100a00 */
[----:B------:R1:W-:Y:S04]  /*16970*/  LDGSTS.E [R246+0x2b580], [R34.64], P3 ;  /* 0x2b58000022f67fae */ /* 0x0003e80009921848 */
[----:B------:R1:W-:Y:S04]  /*16980*/  LDGSTS.E [R246+0x2c400], [R242.64], P5 ;  /* 0x2c400000f2f67fae */ /* 0x0003e8000a921848 */
[----:B------:R1:W-:Y:S04]  /*16990*/  LDGSTS.E [R246+0x2c480], [R120.64], P0 ;  /* 0x2c48000078f67fae */ /* 0x0003e80008121848 */
[----:B-1----:R-:W2:Y:S04]  /*169a0*/  LDL.64 R34, [R1+0x21f8] ;  /* 0x0021f80001227983 */ /* 0x002ea80000100a00 */
[----:B------:R1:W-:Y:S04]  /*169b0*/  LDGSTS.E [R246+0x2c500], [R62.64], P2 ;  /* 0x2c5000003ef67fae */ /* 0x0003e80009121848 */
[----:B------:R-:W2:Y:S04]  /*169c0*/  LDL.64 R120, [R1+0x1af8] ;  /* 0x001af80001787983 */ /* 0x000ea80000100a00 */
[----:B------:R1:W-:Y:S04]  /*169d0*/  LDGSTS.E [R246+0x2c580], [R38.64], P3 ;  /* 0x2c58000026f67fae */ /* 0x0003e80009921848 */
[----:B------:R-:W2:Y:S04]  /*169e0*/  LDL.64 R150, [R1+0x1af0] ;  /* 0x001af00001967983 */ /* 0x000ea80000100a00 */
[----:B------:R-:W2:Y:S04]  /*169f0*/  LDL.64 R154, [R1+0x1a80] ;  /* 0x001a8000019a7983 */ /* 0x000ea80000100a00 */
[----:B------:R-:W2:Y:S04]  /*16a00*/  LDL.64 R122, [R1+0x1a78] ;  /* 0x001a7800017a7983 */ /* 0x000ea80000100a00 */
[----:B------:R-:W2:Y:S04]  /*16a10*/  LDL.64 R108, [R1+0x1b68] ;  /* 0x001b6800016c7983 */ /* 0x000ea80000100a00 */
[----:B-1----:R-:W2:Y:S04]  /*16a20*/  LDL.64 R38, [R1+0x1b60] ;  /* 0x001b600001267983 */ /* 0x002ea80000100a00 */
[----:B------:R-:W2:Y:S04]  /*16a30*/  LDL.64 R242, [R1+0x1d70] ;  /* 0x001d700001f27983 */ /* 0x000ea80000100a00 */
[----:B------:R-:W2:Y:S04]  /*16a40*/  LDL.64 R152, [R1+0x1fd0] ;  /* 0x001fd00001987983 */ /* 0x000ea80000100a00 */
[----:B------:R-:W2:Y:S04]  /*16a50*/  LDL.64 R62, [R1+0x1fd8] ;  /* 0x001fd800013e7983 */ /* 0x000ea80000100a00 */
[----:B----4-:R1:W-:Y:S04]  /*16a60*/  LDGSTS.E [R246+0x2d400], [R94.64], P5 ;  /* 0x2d4000005ef67fae */ /* 0x0103e8000a921848 */
[----:B---3--:R3:W-:Y:S04]  /*16a70*/  LDGSTS.E [R246+0x2d480], [R116.64], P0 ;  /* 0x2d48000074f67fae */ /* 0x0087e80008121848 */
[----:B------:R4:W-:Y:S04]  /*16a80*/  LDGSTS.E [R246+0x2d500], [R24.64], P2 ;  /* 0x2d50000018f67fae */ /* 0x0009e80009121848 */
[----:B------:R1:W-:Y:S04]  /*16a90*/  LDGSTS.E [R246+0x2d580], [R26.64], P3 ;  /* 0x2d5800001af67fae */ /* 0x0003e80009921848 */
[----:B---3--:R-:W3:Y:S04]  /*16aa0*/  LDL.64 R116, [R1+0x1c30] ;  /* 0x001c300001747983 */ /* 0x008ee80000100a00 */
[----:B----4-:R-:W4:Y:S04]  /*16ab0*/  LDL.64 R24, [R1+0x1c28] ;  /* 0x001c280001187983 */ /* 0x010f280000100a00 */
[----:B-1----:R-:W4:Y:S04]  /*16ac0*/  LDL.64 R26, [R1+0x1d68] ;  /* 0x001d6800011a7983 */ /* 0x002f280000100a00 */
[----:B------:R-:W4:Y:S04]  /*16ad0*/  LDL.64 R94, [R1+0x27a0] ;  /* 0x0027a000015e7983 */ /* 0x000f280000100a00 */
[----:B--2---:R1:W-:Y:S04]  /*16ae0*/  LDGSTS.E [R246+0x2e400], [R146.64], P5 ;  /* 0x2e40000092f67fae */ /* 0x0043e8000a921848 */
[----:B------:R2:W-:Y:S04]  /*16af0*/  LDGSTS.E [R246+0x2e480], [R144.64], P0 ;  /* 0x2e48000090f67fae */ /* 0x0005e80008121848 */
[----:B------:R2:W-:Y:S04]  /*16b00*/  LDGSTS.E [R246+0x2e500], [R18.64], P2 ;  /* 0x2e50000012f67fae */ /* 0x0005e80009121848 */
[----:B-1----:R-:W4:Y:S04]  /*16b10*/  LDL.64 R146, [R1+0x1c70] ;  /* 0x001c700001927983 */ /* 0x002f280000100a00 */
[----:B--2---:R-:W4:Y:S04]  /*16b20*/  LDL.64 R144, [R1+0x1c68] ;  /* 0x001c680001907983 */ /* 0x004f280000100a00 */
[----:B------:R1:W-:Y:S04]  /*16b30*/  LDGSTS.E [R246+0x2e580], [R16.64], P3 ;  /* 0x2e58000010f67fae */ /* 0x0003e80009921848 */
[----:B------:R-:W4:Y:S04]  /*16b40*/  LDL.64 R18, [R1+0x1d90] ;  /* 0x001d900001127983 */ /* 0x000f280000100a00 */
[----:B-1----:R-:W4:Y:S01]  /*16b50*/  LDL.64 R16, [R1+0x1d88] ;  /* 0x001d880001107983 */ /* 0x002f220000100a00 */
[----:B------:R-:W-:-:S03]  /*16b60*/  LOP3.LUT R30, R30, 0x30, RZ, 0x3c, !PT ;  /* 0x000000301e1e7812 */ /* 0x000fc600078e3cff */
[----:B------:R1:W-:Y:S04]  /*16b70*/  LDGSTS.E [R246+0x2f400], [R198.64], P5 ;  /* 0x2f400000c6f67fae */ /* 0x0003e8000a921848 */
[----:B-1----:R-:W4:Y:S04]  /*16b80*/  LDL.64 R198, [R1+0x24b0] ;  /* 0x0024b00001c67983 */ /* 0x002f280000100a00 */
[----:B------:R1:W-:Y:S04]  /*16b90*/  LDGSTS.E [R246+0x2f480], [R34.64], P0 ;  /* 0x2f48000022f67fae */ /* 0x0003e80008121848 */
[----:B------:R1:W-:Y:S04]  /*16ba0*/  LDGSTS.E [R246+0x2f500], [R32.64], P2 ;  /* 0x2f50000020f67fae */ /* 0x0003e80009121848 */
[----:B------:R1:W-:Y:S04]  /*16bb0*/  LDGSTS.E [R246+0x2f580], [R22.64], P3 ;  /* 0x2f58000016f67fae */ /* 0x0003e80009921848 */
[----:B------:R1:W-:Y:S04]  /*16bc0*/  LDGSTS.E [R30+0x20600], [R120.64], P5 ;  /* 0x20600000781e7fae */ /* 0x0003e8000a921848 */
[----:B------:R1:W-:Y:S04]  /*16bd0*/  LDGSTS.E [R30+0x20680], [R150.64], P0 ;  /* 0x20680000961e7fae */ /* 0x0003e80008121848 */
[----:B-1----:R-:W4:Y:S04]  /*16be0*/  LDL.LU.64 R34, [R1+0x3fd0] ;  /* 0x003fd00001227983 */ /* 0x002f280000300a00 */
[----:B------:R1:W-:Y:S04]  /*16bf0*/  LDGSTS.E [R30+0x20700], [R154.64], P2 ;  /* 0x207000009a1e7fae */ /* 0x0003e80009121848 */
[----:B------:R-:W4:Y:S04]  /*16c00*/  LDL.LU.64 R32, [R1+0x3fc8] ;  /* 0x003fc80001207983 */ /* 0x000f280000300a00 */
[----:B------:R1:W-:Y:S04]  /*16c10*/  LDGSTS.E [R30+0x20780], [R122.64], P3 ;  /* 0x207800007a1e7fae */ /* 0x0003e80009921848 */
[----:B------:R-:W4:Y:S04]  /*16c20*/  LDL.LU.64 R22, [R1+0x3fc0] ;  /* 0x003fc00001167983 */ /* 0x000f280000300a00 */
[----:B------:R-:W4:Y:S04]  /*16c30*/  LDL.64 R120, [R1+0x2760] ;  /* 0x0027600001787983 */ /* 0x000f280000100a00 */
[----:B------:R-:W4:Y:S04]  /*16c40*/  LDL.LU.64 R150, [R1+0x3fb8] ;  /* 0x003fb80001967983 */ /* 0x000f280000300a00 */
[----:B-1----:R-:W4:Y:S04]  /*16c50*/  LDL.64 R154, [R1+0x2470] ;  /* 0x00247000019a7983 */ /* 0x002f280000100a00 */
[----:B------:R-:W4:Y:S04]  /*16c60*/  LDL.LU.64 R122, [R1+0x3fb0] ;  /* 0x003fb000017a7983 */ /* 0x000f280000300a00 */
[----:B---3--:R1:W-:Y:S04]  /*16c70*/  LDGSTS.E [R30+0x21600], [R116.64], P5 ;  /* 0x21600000741e7fae */ /* 0x0083e8000a921848 */
[----:B----4-:R3:W-:Y:S04]  /*16c80*/  LDGSTS.E [R30+0x21680], [R24.64], P0 ;  /* 0x21680000181e7fae */ /* 0x0107e80008121848 */
[----:B------:R4:W-:Y:S04]  /*16c90*/  LDGSTS.E [R30+0x21700], [R108.64], P2 ;  /* 0x217000006c1e7fae */ /* 0x0009e80009121848 */
[----:B------:R3:W-:Y:S04]  /*16ca0*/  LDGSTS.E [R30+0x21780], [R38.64], P3 ;  /* 0x21780000261e7fae */ /* 0x0007e80009921848 */
[----:B------:R4:W-:Y:S04]  /*16cb0*/  LDGSTS.E [R30+0x22600], [R242.64], P5 ;  /* 0x22600000f21e7fae */ /* 0x0009e8000a921848 */
[----:B-1----:R-:W2:Y:S04]  /*16cc0*/  LDL.64 R116, [R1+0x2720] ;  /* 0x0027200001747983 */ /* 0x002ea80000100a00 */
[----:B---3--:R-:W3:Y:S04]  /*16cd0*/  LDL.64 R24, [R1+0x2430] ;  /* 0x0024300001187983 */ /* 0x008ee80000100a00 */
[----:B------:R1:W-:Y:S04]  /*16ce0*/  LDGSTS.E [R30+0x22680], [R26.64], P0 ;  /* 0x226800001a1e7fae */ /* 0x0003e80008121848 */
[----:B----4-:R-:W4:Y:S04]  /*16cf0*/  LDL.LU.64 R108, [R1+0x3fa8] ;  /* 0x003fa800016c7983 */ /* 0x010f280000300a00 */
[----:B------:R-:W2:Y:S04]  /*16d00*/  LDL.64 R38, [R1+0x26e0] ;  /* 0x0026e00001267983 */ /* 0x000ea80000100a00 */
[----:B------:R-:W2:Y:S04]  /*16d10*/  LDL.64 R242, [R1+0x23f0] ;  /* 0x0023f00001f27983 */ /* 0x000ea80000100a00 */
[----:B-1----:R-:W2:Y:S04]  /*16d20*/  LDL.LU.64 R26, [R1+0x3fa0] ;  /* 0x003fa000011a7983 */ /* 0x002ea80000300a00 */
[----:B------:R1:W-:Y:S04]  /*16d30*/  LDGSTS.E [R30+0x22700], [R146.64], P2 ;  /* 0x22700000921e7fae */ /* 0x0003e80009121848 */
[----:B------:R1:W-:Y:S04]  /*16d40*/  LDGSTS.E [R30+0x22780], [R144.64], P3 ;  /* 0x22780000901e7fae */ /* 0x0003e80009921848 */
[----:B------:R1:W-:Y:S04]  /*16d50*/  LDGSTS.E [R30+0x23600], [R152.64], P5 ;  /* 0x23600000981e7fae */ /* 0x0003e8000a921848 */
[----:B-1----:R-:W2:Y:S04]  /*16d60*/  LDL.64 R146, [R1+0x26a0] ;  /* 0x0026a00001927983 */ /* 0x002ea80000100a00 */
[----:B------:R-:W2:Y:S04]  /*16d70*/  LDL.64 R144, [R1+0x23b0] ;  /* 0x0023b00001907983 */ /* 0x000ea80000100a00 */
[----:B------:R1:W-:Y:S04]  /*16d80*/  LDGSTS.E [R30+0x23680], [R62.64], P0 ;  /* 0x236800003e1e7fae */ /* 0x0003e80008121848 */
[----:B------:R-:W2:Y:S04]  /*16d90*/  LDL.LU.64 R152, [R1+0x3f98] ;  /* 0x003f980001987983 */ /* 0x000ea80000300a00 */
[----:B------:R1:W-:Y:S04]  /*16da0*/  LDGSTS.E [R30+0x23700], [R18.64], P2 ;  /* 0x23700000121e7fae */ /* 0x0003e80009121848 */
[----:B-1----:R-:W2:Y:S04]  /*16db0*/  LDL.LU.64 R62, [R1+0x3f90] ;  /* 0x003f9000013e7983 */ /* 0x002ea80000300a00 */
[----:B------:R1:W-:Y:S04]  /*16dc0*/  LDGSTS.E [R30+0x23780], [R16.64], P3 ;  /* 0x23780000101e7fae */ /* 0x0003e80009921848 */
[----:B------:R-:W2:Y:S04]  /*16dd0*/  LDL.64 R18, [R1+0x2660] ;  /* 0x0026600001127983 */ /* 0x000ea80000100a00 */
[----:B------:R1:W-:Y:S04]  /*16de0*/  LDGSTS.E [R30+0x24600], [R94.64], P5 ;  /* 0x246000005e1e7fae */ /* 0x0003e8000a921848 */
[----:B-1----:R-:W2:Y:S04]  /*16df0*/  LDL.64 R16, [R1+0x2370] ;  /* 0x0023700001107983 */ /* 0x002ea80000100a00 */
[----:B------:R1:W-:Y:S04]  /*16e00*/  LDGSTS.E [R30+0x24680], [R198.64], P0 ;  /* 0x24680000c61e7fae */ /* 0x0003e80008121848 */
[----:B------:R-:W2:Y:S04]  /*16e10*/  LDL.LU.64 R94, [R1+0x3f88] ;  /* 0x003f8800015e7983 */ /* 0x000ea80000300a00 */
[----:B-1----:R-:W3:Y:S04]  /*16e20*/  LDL.64 R198, [R1+0x2620] ;  /* 0x0026200001c67983 */ /* 0x002ee80000100a00 */
[----:B--2---:R1:W-:Y:S04]  /*16e30*/  LDGSTS.E [R30+0x24700], [R94.64], P2 ;  /* 0x247000005e1e7fae */ /* 0x0043e80009121848 */
[----:B------:R2:W-:Y:S04]  /*16e40*/  LDGSTS.E [R30+0x24780], [R62.64], P3 ;  /* 0x247800003e1e7fae */ /* 0x0005e80009921848 */
[----:B------:R3:W-:Y:S04]  /*16e50*/  LDGSTS.E [R30+0x25600], [R120.64], P5 ;  /* 0x25600000781e7fae */ /* 0x0007e8000a921848 */
[----:B-1----:R-:W4:Y:S04]  /*16e60*/  LDL.64 R94, [R1+0x2330] ;  /* 0x00233000015e7983 */ /* 0x002f280000100a00 */
[----:B--2---:R-:W2:Y:S04]  /*16e70*/  LDL.64 R62, [R1+0x25e0] ;  /* 0x0025e000013e7983 */ /* 0x004ea80000100a00 */
[----:B---3--:R-:W3:Y:S04]  /*16e80*/  LDL.64 R120, [R1+0x22f0] ;  /* 0x0022f00001787983 */ /* 0x008ee80000100a00 */
[----:B------:R1:W-:Y:S04]  /*16e90*/  LDGSTS.E [R30+0x25680], [R154.64], P0 ;  /* 0x256800009a1e7fae */ /* 0x0003e80008121848 */
[----:B------:R1:W-:Y:S04]  /*16ea0*/  LDGSTS.E [R30+0x25700], [R152.64], P2 ;  /* 0x25700000981e7fae */ /* 0x0003e80009121848 */
[----:B------:R1:W-:Y:S04]  /*16eb0*/  LDGSTS.E [R30+0x25780], [R26.64], P3 ;  /* 0x257800001a1e7fae */ /* 0x0003e80009921848 */
[----:B-1----:R-:W3:Y:S04]  /*16ec0*/  LDL.LU.64 R154, [R1+0x3f80] ;  /* 0x003f8000019a7983 */ /* 0x002ee80000300a00 */
[----:B------:R-:W3:Y:S04]  /*16ed0*/  LDL.LU.64 R152, [R1+0x3f78] ;  /* 0x003f780001987983 */ /* 0x000ee80000300a00 */
[----:B------:R-:W3:Y:S04]  /*16ee0*/  LDL.LU.64 R26, [R1+0x3f70] ;  /* 0x003f7000011a7983 */ /* 0x000ee80000300a00 */
[----:B------:R1:W-:Y:S04]  /*16ef0*/  LDGSTS.E [R30+0x26600], [R116.64], P5 ;  /* 0x26600000741e7fae */ /* 0x0003e8000a921848 */
[----:B------:R1:W-:Y:S04]  /*16f00*/  LDGSTS.E [R30+0x26680], [R24.64], P0 ;  /* 0x26680000181e7fae */ /* 0x0003e80008121848 */
[----:B------:R1:W-:Y:S04]  /*16f10*/  LDGSTS.E [R30+0x26700], [R14.64], P2 ;  /* 0x267000000e1e7fae */ /* 0x0003e80009121848 */
[----:B-1----:R-:W3:Y:S04]  /*16f20*/  LDL.64 R116, [R1+0x25a0] ;  /* 0x0025a00001747983 */ /* 0x002ee80000100a00 */
        /* <DEDUP_REMOVED lines=12> */
[----:B------:R1:W-:Y:S04]  /*16ff0*/  LDGSTS.E [R30+0x28680], [R144.64], P0 ;  /* 0x28680000901e7fae */ /* 0x0003e80008121848 */
[----:B------:R1:W-:Y:S04]  /*17000*/  LDGSTS.E [R30+0x28700], [R156.64], P2 ;  /* 0x287000009c1e7fae */ /* 0x0003e80009121848 */
[----:B------:R1:W-:Y:S04]  /*17010*/  LDGSTS.E [R30+0x28780], [R52.64], P3 ;  /* 0x28780000341e7fae */ /* 0x0003e80009921848 */
        /* <DEDUP_REMOVED lines=8> */
[----:B------:R-:W3:Y:S04]  /*170a0*/  LDL.64 R156, [R1+0x2230] ;  /* 0x00223000019c7983 */ /* 0x000ee80000100a00 */
[----:B------:R1:W-:Y:S04]  /*170b0*/  LDGSTS.E [R30+0x2a600], [R198.64], P5 ;  /* 0x2a600000c61e7fae */ /* 0x0003e8000a921848 */
[----:B------:R-:W3:Y:S04]  /*170c0*/  LDL.LU.64 R18, [R1+0x3f30] ;  /* 0x003f300001127983 */ /* 0x000ee80000300a00 */
[----:B------:R-:W3:Y:S04]  /*170d0*/  LDL.LU.64 R16, [R1+0x3f28] ;  /* 0x003f280001107983 */ /* 0x000ee80000300a00 */
[----:B------:R-:W3:Y:S04]  /*170e0*/  LDL.LU.64 R46, [R1+0x3f20] ;  /* 0x003f2000012e7983 */ /* 0x000ee80000300a00 */
[----:B-1----:R-:W3:Y:S04]  /*170f0*/  LDL.LU.64 R204, [R1+0x3f18] ;  /* 0x003f180001cc7983 */ /* 0x002ee80000300a00 */
[----:B------:R-:W3:Y:S04]  /*17100*/  LDL.64 R198, [R1+0x24e0] ;  /* 0x0024e00001c67983 */ /* 0x000ee80000100a00 */
[----:B----4-:R1:W-:Y:S04]  /*17110*/  LDGSTS.E [R30+0x2a680], [R94.64], P0 ;  /* 0x2a6800005e1e7fae */ /* 0x0103e80008121848 */
[----:B------:R4:W-:Y:S04]  /*17120*/  LDGSTS.E [R30+0x2a700], [R222.64], P2 ;  /* 0x2a700000de1e7fae */ /* 0x0009e80009121848 */
[----:B------:R1:W-:Y:S04]  /*17130*/  LDGSTS.E [R30+0x2a780], [R138.64], P3 ;  /* 0x2a7800008a1e7fae */ /* 0x0003e80009921848 */
[----:B--2---:R2:W-:Y:S04]  /*17140*/  LDGSTS.E [R30+0x2b600], [R62.64], P5 ;  /* 0x2b6000003e1e7fae */ /* 0x0045e8000a921848 */
[----:B---3--:R2:W-:Y:S04]  /*17150*/  LDGSTS.E [R30+0x2b680], [R120.64], P0 ;  /* 0x2b680000781e7fae */ /* 0x0085e80008121848 */
[----:B-1----:R-:W3:Y:S04]  /*17160*/  LDL.LU.64 R94, [R1+0x3f10] ;  /* 0x003f1000015e7983 */ /* 0x002ee80000300a00 */
[----:B------:R1:W-:Y:S04]  /*17170*/  LDGSTS.E [R30+0x2b700], [R36.64], P2 ;  /* 0x2b700000241e7fae */ /* 0x0003e80009121848 */
[----:B----4-:R-:W4:Y:S04]  /*17180*/  LDL.LU.64 R222, [R1+0x3f08] ;  /* 0x003f080001de7983 */ /* 0x010f280000300a00 */
[----:B------:R2:W-:Y:S04]  /*17190*/  LDGSTS.E [R30+0x2b780], [R70.64], P3 ;  /* 0x2b780000461e7fae */ /* 0x0005e80009921848 */
[----:B------:R-:W3:Y:S04]  /*171a0*/  LDL.LU.64 R138, [R1+0x3f00] ;  /* 0x003f0000018a7983 */ /* 0x000ee80000300a00 */
[----:B-1----:R-:W3:Y:S04]  /*171b0*/  LDL.64 R36, [R1+0x1b18] ;  /* 0x001b180001247983 */ /* 0x002ee80000100a00 */
[----:B--2---:R-:W2:Y:S04]  /*171c0*/  LDL.64 R62, [R1+0x1b10] ;  /* 0x001b1000013e7983 */ /* 0x004ea80000100a00 */
[----:B------:R1:W-:Y:S04]  /*171d0*/  LDGSTS.E [R30+0x2c600], [R116.64], P5 ;  /* 0x2c600000741e7fae */ /* 0x0003e8000a921848 */
[----:B------:R-:W2:Y:S04]  /*171e0*/  LDL.64 R70, [R1+0x1ab8] ;  /* 0x001ab80001467983 */ /* 0x000ea80000100a00 */
[----:B------:R-:W2:Y:S04]  /*171f0*/  LDL.64 R120, [R1+0x1ab0] ;  /* 0x001ab00001787983 */ /* 0x000ea80000100a00 */
[----:B-1----:R-:W2:Y:S04]  /*17200*/  LDL.64 R116, [R1+0x1c50] ;  /* 0x001c500001747983 */ /* 0x002ea80000100a00 */
[----:B------:R1:W-:Y:S04]  /*17210*/  LDGSTS.E [R30+0x2c680], [R136.64], P0 ;  /* 0x2c680000881e7fae */ /* 0x0003e80008121848 */
[----:B------:R1:W-:Y:S04]  /*17220*/  LDGSTS.E [R30+0x2c700], [R212.64], P2 ;  /* 0x2c700000d41e7fae */ /* 0x0003e80009121848 */
[----:B------:R1:W-:Y:S04]  /*17230*/  LDGSTS.E [R30+0x2c780], [R10.64], P3 ;  /* 0x2c7800000a1e7fae */ /* 0x0003e80009921848 */
[----:B-1----:R-:W2:Y:S04]  /*17240*/  LDL.LU.64 R136, [R1+0x3ef8] ;  /* 0x003ef80001887983 */ /* 0x002ea80000300a00 */
[----:B------:R-:W2:Y:S04]  /*17250*/  LDL.64 R212, [R1+0x1c48] ;  /* 0x001c480001d47983 */ /* 0x000ea80000100a00 */
[----:B------:R-:W2:Y:S04]  /*17260*/  LDL.LU.64 R10, [R1+0x3ef0] ;  /* 0x003ef000010a7983 */ /* 0x000ea80000300a00 */
[----:B------:R1:W-:Y:S04]  /*17270*/  LDGSTS.E [R30+0x2d600], [R174.64], P5 ;  /* 0x2d600000ae1e7fae */ /* 0x0003e8000a921848 */
[----:B-1----:R-:W2:Y:S04]  /*17280*/  LDL.LU.64 R174, [R1+0x3ee8] ;  /* 0x003ee80001ae7983 */ /* 0x002ea80000300a00 */
[----:B--2---:R1:W-:Y:S04]  /*17290*/  LDGSTS.E [R30+0x2d680], [R174.64], P0 ;  /* 0x2d680000ae1e7fae */ /* 0x0043e80008121848 */
[----:B------:R2:W-:Y:S04]  /*172a0*/  LDGSTS.E [R30+0x2d700], [R140.64], P2 ;  /* 0x2d7000008c1e7fae */ /* 0x0005e80009121848 */
[----:B------:R3:W-:Y:S04]  /*172b0*/  LDGSTS.E [R30+0x2d780], [R8.64], P3 ;  /* 0x2d780000081e7fae */ /* 0x0007e80009921848 */
[----:B-1----:R-:W4:Y:S04]  /*172c0*/  LDL.64 R174, [R1+0x1ef8] ;  /* 0x001ef80001ae7983 */ /* 0x002f280000100a00 */
[----:B--2---:R-:W2:Y:S04]  /*172d0*/  LDL.64 R140, [R1+0x1ef0] ;  /* 0x001ef000018c7983 */ /* 0x004ea80000100a00 */
[----:B---3--:R-:W3:Y:S04]  /*172e0*/  LDL.LU.64 R8, [R1+0x3ee0] ;  /* 0x003ee00001087983 */ /* 0x008ee80000300a00 */
[----:B------:R1:W-:Y:S04]  /*172f0*/  LDGSTS.E [R30+0x2e600], [R52.64], P5 ;  /* 0x2e600000341e7fae */ /* 0x0003e8000a921848 */
[----:B------:R1:W-:Y:S04]  /*17300*/  LDGSTS.E [R30+0x2e680], [R156.64], P0 ;  /* 0x2e6800009c1e7fae */ /* 0x0003e80008121848 */
[----:B------:R1:W-:Y:S04]  /*17310*/  LDGSTS.E [R30+0x2e700], [R54.64], P2 ;  /* 0x2e700000361e7fae */ /* 0x0003e80009121848 */
[----:B-1----:R-:W2:Y:S04]  /*17320*/  LDL.LU.64 R52, [R1+0x3ed8] ;  /* 0x003ed80001347983 */ /* 0x002ea80000300a00 */
[----:B------:R-:W2:Y:S04]  /*17330*/  LDL.64 R156, [R1+0x1ff0] ;  /* 0x001ff000019c7983 */ /* 0x000ea80000100a00 */
[----:B------:R-:W2:Y:S04]  /*17340*/  LDL.LU.64 R54, [R1+0x3ed0] ;  /* 0x003ed00001367983 */ /* 0x000ea80000300a00 */
[----:B------:R1:W-:Y:S04]  /*17350*/  LDGSTS.E [R30+0x2e780], [R130.64], P3 ;  /* 0x2e780000821e7fae */ /* 0x0003e80009921848 */
[----:B------:R1:W-:Y:S04]  /*17360*/  LDGSTS.E [R30+0x2f600], [R198.64], P5 ;  /* 0x2f600000c61e7fae */ /* 0x0003e8000a921848 */
[----:B-1----:R-:W2:Y:S04]  /*17370*/  LDL.64 R130, [R1+0x1ff8] ;  /* 0x001ff80001827983 */ /* 0x002ea80000100a00 */
[----:B------:R-:W2:Y:S01]  /*17380*/  LDL.LU.64 R198, [R1+0x3ec8] ;  /* 0x003ec80001c67983 */ /* 0x000ea20000300a00 */
[----:B------:R-:W-:-:S04]  /*17390*/  SHF.L.U32 R31, R31, 0x2, RZ ;  /* 0x000000021f1f7819 */ /* 0x000fc800000006ff */
[C---:B------:R-:W-:Y:S01]  /*173a0*/  LOP3.LUT R246, R31.reuse, 0x40, RZ, 0x3c, !PT ;  /* 0x000000401ff67812 */ /* 0x040fe200078e3cff */
[----:B--2---:R1:W-:Y:S04]  /*173b0*/  LDGSTS.E [R30+0x2f680], [R198.64], P0 ;  /* 0x2f680000c61e7fae */ /* 0x0043e80008121848 */
[----:B------:R2:W-:Y:S04]  /*173c0*/  LDGSTS.E [R30+0x2f700], [R128.64], P2 ;  /* 0x2f700000801e7fae */ /* 0x0005e80009121848 */
[----:B------:R1:W-:Y:S04]  /*173d0*/  LDGSTS.E [R30+0x2f780], [R102.64], P3 ;  /* 0x2f780000661e7fae */ /* 0x0003e80009921848 */
[----:B------:R3:W-:Y:S04]  /*173e0*/  LDGSTS.E [R246+0x20800], [R36.64], P5 ;  /* 0x2080000024f67fae */ /* 0x0007e8000a921848 */
[----:B--2---:R-:W2:Y:S04]  /*173f0*/  LDL.64 R128, [R1+0x2798] ;  /* 0x0027980001807983 */ /* 0x004ea80000100a00 */
[----:B-1----:R-:W2:Y:S04]  /*17400*/  LDL.64 R198, [R1+0x24a8] ;  /* 0x0024a80001c67983 */ /* 0x002ea80000100a00 */
[----:B------:R1:W-:Y:S04]  /*17410*/  LDGSTS.E [R246+0x20880], [R62.64], P0 ;  /* 0x208800003ef67fae */ /* 0x0003e80008121848 */
[----:B------:R-:W2:Y:S04]  /*17420*/  LDL.LU.64 R102, [R1+0x3ec0] ;  /* 0x003ec00001667983 */ /* 0x000ea80000300a00 */
[----:B------:R4:W-:Y:S04]  /*17430*/  LDGSTS.E [R246+0x20900], [R70.64], P2 ;  /* 0x2090000046f67fae */ /* 0x0009e80009121848 */
[----:B---3--:R-:W2:Y:S04]  /*17440*/  LDL.64 R36, [R1+0x2758] ;  /* 0x0027580001247983 */ /* 0x008ea80000100a00 */
[----:B-1----:R-:W2:Y:S04]  /*17450*/  LDL.64 R62, [R1+0x2468] ;  /* 0x00246800013e7983 */ /* 0x002ea80000100a00 */
[----:B------:R1:W-:Y:S04]  /*17460*/  LDGSTS.E [R246+0x20980], [R120.64], P3 ;  /* 0x2098000078f67fae */ /* 0x0003e80009921848 */
[----:B----4-:R-:W4:Y:S04]  /*17470*/  LDL.LU.64 R70, [R1+0x3eb8] ;  /* 0x003eb80001467983 */ /* 0x010f280000300a00 */
[----:B------:R1:W-:Y:S04]  /*17480*/  LDGSTS.E [R246+0x21800], [R116.64], P5 ;  /* 0x2180000074f67fae */ /* 0x0003e8000a921848 */
[----:B-1----:R-:W2:Y:S04]  /*17490*/  LDL.64 R120, [R1+0x2718] ;  /* 0x0027180001787983 */ /* 0x002ea80000100a00 */
[----:B------:R1:W-:Y:S04]  /*174a0*/  LDGSTS.E [R246+0x21880], [R212.64], P0 ;  /* 0x21880000d4f67fae */ /* 0x0003e80008121848 */
[----:B------:R-:W2:Y:S04]  /*174b0*/  LDL.64 R116, [R1+0x2428] ;  /* 0x0024280001747983 */ /* 0x000ea80000100a00 */
[----:B-1----:R-:W2:Y:S04]  /*174c0*/  LDL.LU.64 R212, [R1+0x3eb0] ;  /* 0x003eb00001d47983 */ /* 0x002ea80000300a00 */
[----:B--2---:R1:W-:Y:S04]  /*174d0*/  LDGSTS.E [R246+0x21900], [R212.64], P2 ;  /* 0x21900000d4f67fae */ /* 0x0043e80009121848 */
[----:B----4-:R2:W-:Y:S04]  /*174e0*/  LDGSTS.E [R246+0x21980], [R70.64], P3 ;  /* 0x2198000046f67fae */ /* 0x0105e80009921848 */
[----:B------:R4:W-:Y:S04]  /*174f0*/  LDGSTS.E [R246+0x22800], [R140.64], P5 ;  /* 0x228000008cf67fae */ /* 0x0009e8000a921848 */
[----:B-1----:R-:W2:Y:S04]  /*17500*/  LDL.64 R212, [R1+0x26d8] ;  /* 0x0026d80001d47983 */ /* 0x002ea80000100a00 */
[----:B--2---:R-:W2:Y:S04]  /*17510*/  LDL.64 R70, [R1+0x23e8] ;  /* 0x0023e80001467983 */ /* 0x004ea80000100a00 */
[----:B----4-:R-:W4:Y:S04]  /*17520*/  LDL.LU.64 R140, [R1+0x3ea8] ;  /* 0x003ea800018c7983 */ /* 0x010f280000300a00 */
[----:B------:R1:W-:Y:S04]  /*17530*/  LDGSTS.E [R246+0x22880], [R174.64], P0 ;  /* 0x22880000aef67fae */ /* 0x0003e80008121848 */
[----:B-1----:R-:W2:Y:S04]  /*17540*/  LDL.64 R174, [R1+0x2698] ;  /* 0x0026980001ae7983 */ /* 0x002ea80000100a00 */
[----:B----4-:R1:W-:Y:S04]  /*17550*/  LDGSTS.E [R246+0x22900], [R140.64], P2 ;  /* 0x229000008cf67fae */ /* 0x0103e80009121848 */
[----:B------:R4:W-:Y:S04]  /*17560*/  LDGSTS.E [R246+0x22980], [R102.64], P3 ;  /* 0x2298000066f67fae */ /* 0x0009e80009921848 */
[----:B------:R2:W-:Y:S04]  /*17570*/  LDGSTS.E [R246+0x23800], [R156.64], P5 ;  /* 0x238000009cf67fae */ /* 0x0005e8000a921848 */
[----:B-1----:R-:W3:Y:S04]  /*17580*/  LDL.64 R140, [R1+0x23a8] ;  /* 0x0023a800018c7983 */ /* 0x002ee80000100a00 */
[----:B----4-:R-:W4:Y:S04]  /*17590*/  LDL.64 R102, [R1+0x2658] ;  /* 0x0026580001667983 */ /* 0x010f280000100a00 */
[----:B--2---:R-:W2:Y:S04]  /*175a0*/  LDL.64 R156, [R1+0x2368] ;  /* 0x00236800019c7983 */ /* 0x004ea80000100a00 */
[----:B------:R1:W-:Y:S04]  /*175b0*/  LDGSTS.E [R246+0x23880], [R130.64], P0 ;  /* 0x2388000082f67fae */ /* 0x0003e80008121848 */
[----:B------:R1:W-:Y:S04]  /*175c0*/  LDGSTS.E [R246+0x23900], [R222.64], P2 ;  /* 0x23900000def67fae */ /* 0x0003e80009121848 */
[----:B------:R1:W-:Y:S04]  /*175d0*/  LDGSTS.E [R246+0x23980], [R94.64], P3 ;  /* 0x239800005ef67fae */ /* 0x0003e80009921848 */
[----:B-1----:R-:W2:Y:S04]  /*175e0*/  LDL.LU.64 R130, [R1+0x3ea0] ;  /* 0x003ea00001827983 */ /* 0x002ea80000300a00 */
[----:B------:R-:W2:Y:S04]  /*175f0*/  LDL.64 R222, [R1+0x2618] ;  /* 0x0026180001de7983 */ /* 0x000ea80000100a00 */
[----:B------:R-:W2:Y:S04]  /*17600*/  LDL.64 R94, [R1+0x2328] ;  /* 0x00232800015e7983 */ /* 0x000ea80000100a00 */
        /* <DEDUP_REMOVED lines=16> */
[----:B------:R-:W2:Y:S04]  /*17710*/  LDL.LU.64 R122, [R1+0x3e70] ;  /* 0x003e7000017a7983 */ /* 0x000ea80000300a00 */
[----:B------:R-:W2:Y:S04]  /*17720*/  LDL.LU.64 R120, [R1+0x3e68] ;  /* 0x003e680001787983 */ /* 0x000ea80000300a00 */
[----:B------:R1:W-:Y:S04]  /*17730*/  LDGSTS.E [R246+0x26880], [R116.64], P0 ;  /* 0x2688000074f67fae */ /* 0x0003e80008121848 */
[----:B------:R1:W-:Y:S04]  /*17740*/  LDGSTS.E [R246+0x26900], [R238.64], P2 ;  /* 0x26900000eef67fae */ /* 0x0003e80009121848 */
[----:B------:R1:W-:Y:S04]  /*17750*/  LDGSTS.E [R246+0x26980], [R100.64], P3 ;  /* 0x2698000064f67fae */ /* 0x0003e80009921848 */
[----:B-1----:R-:W2:Y:S04]  /*17760*/  LDL.LU.64 R116, [R1+0x3e60] ;  /* 0x003e600001747983 */ /* 0x002ea80000300a00 */
[----:B------:R-:W2:Y:S04]  /*17770*/  LDL.LU.64 R238, [R1+0x3e58] ;  /* 0x003e580001ee7983 */ /* 0x000ea80000300a00 */
[----:B------:R-:W2:Y:S04]  /*17780*/  LDL.64 R100, [R1+0x2558] ;  /* 0x0025580001647983 */ /* 0x000ea80000100a00 */
        /* <DEDUP_REMOVED lines=8> */
[----:B-1----:R-:W2:Y:S04]  /*17810*/  LDL.LU.64 R236, [R1+0x3e38] ;  /* 0x003e380001ec7983 */ /* 0x002ea80000300a00 */
[----:B------:R-:W2:Y:S04]  /*17820*/  LDL.64 R174, [R1+0x2518] ;  /* 0x0025180001ae7983 */ /* 0x000ea80000100a00 */
[----:B---3--:R1:W-:Y:S04]  /*17830*/  LDGSTS.E [R246+0x28880], [R140.64], P0 ;  /* 0x288800008cf67fae */ /* 0x0083e80008121848 */
[----:B------:R3:W-:Y:S04]  /*17840*/  LDGSTS.E [R246+0x28900], [R78.64], P2 ;  /* 0x289000004ef67fae */ /* 0x0007e80009121848 */
[----:B------:R4:W-:Y:S04]  /*17850*/  LDGSTS.E [R246+0x28980], [R230.64], P3 ;  /* 0x28980000e6f67fae */ /* 0x0009e80009921848 */
[----:B-1----:R-:W2:Y:S04]  /*17860*/  LDL.LU.64 R140, [R1+0x3e30] ;  /* 0x003e3000018c7983 */ /* 0x002ea80000300a00 */
[----:B---3--:R-:W3:Y:S04]  /*17870*/  LDL.LU.64 R78, [R1+0x3e28] ;  /* 0x003e2800014e7983 */ /* 0x008ee80000300a00 */
[----:B----4-:R-:W2:Y:S04]  /*17880*/  LDL.LU.64 R230, [R1+0x3e20] ;  /* 0x003e200001e67983 */ /* 0x010ea80000300a00 */
[----:B------:R1:W-:Y:S04]  /*17890*/  LDGSTS.E [R246+0x29800], [R102.64], P5 ;  /* 0x2980000066f67fae */ /* 0x0003e8000a921848 */
[----:B--2---:R2:W-:Y:S04]  /*178a0*/  LDGSTS.E [R246+0x29880], [R156.64], P0 ;  /* 0x298800009cf67fae */ /* 0x0045e80008121848 */
[----:B------:R2:W-:Y:S04]  /*178b0*/  LDGSTS.E [R246+0x29900], [R206.64], P2 ;  /* 0x29900000cef67fae */ /* 0x0005e80009121848 */
[----:B-1----:R-:W3:Y:S04]  /*178c0*/  LDL.LU.64 R102, [R1+0x3e18] ;  /* 0x003e180001667983 */ /* 0x002ee80000300a00 */
[----:B--2---:R-:W2:Y:S04]  /*178d0*/  LDL.LU.64 R156, [R1+0x3e10] ;  /* 0x003e1000019c7983 */ /* 0x004ea80000300a00 */
        /* <DEDUP_REMOVED lines=13> */
[----:B--2---:R1:W-:Y:S04]  /*179b0*/  LDGSTS.E [R246+0x2b880], [R198.64], P0 ;  /* 0x2b880000c6f67fae */ /* 0x0043e80008121848 */
[----:B------:R2:W-:Y:S04]  /*179c0*/  LDGSTS.E [R246+0x2b900], [R126.64], P2 ;  /* 0x2b9000007ef67fae */ /* 0x0005e80009121848 */
[----:B------:R3:W-:Y:S04]  /*179d0*/  LDGSTS.E [R246+0x2b980], [R214.64], P3 ;  /* 0x2b980000d6f67fae */ /* 0x0007e80009921848 */
[----:B-1----:R-:W2:Y:S04]  /*179e0*/  LDL.64 R198, [R1+0x1b28] ;  /* 0x001b280001c67983 */ /* 0x002ea80000100a00 */
[----:B--2---:R-:W2:Y:S04]  /*179f0*/  LDL.64 R126, [R1+0x1b20] ;  /* 0x001b2000017e7983 */ /* 0x004ea80000100a00 */
[----:B---3--:R-:W3:Y:S04]  /*17a00*/  LDL.LU.64 R214, [R1+0x3dd8] ;  /* 0x003dd80001d67983 */ /* 0x008ee80000300a00 */
[----:B------:R1:W-:Y:S04]  /*17a10*/  LDGSTS.E [R246+0x2c800], [R108.64], P5 ;  /* 0x2c8000006cf67fae */ /* 0x0003e8000a921848 */
[----:B-1----:R-:W2:Y:S01]  /*17a20*/  LDL.LU.64 R108, [R1+0x3dd0] ;  /* 0x003dd000016c7983 */ /* 0x002ea20000300a00 */
[----:B------:R-:W-:-:S03]  /*17a30*/  LOP3.LUT R0, R31, 0x50, RZ, 0x3c, !PT ;  /* 0x000000501f007812 */ /* 0x000fc600078e3cff */
[----:B--2---:R1:W-:Y:S04]  /*17a40*/  LDGSTS.E [R246+0x2c880], [R108.64], P0 ;  /* 0x2c8800006cf67fae */ /* 0x0043e80008121848 */
[----:B------:R2:W-:Y:S04]  /*17a50*/  LDGSTS.E [R246+0x2c900], [R190.64], P2 ;  /* 0x2c900000bef67fae */ /* 0x0005e80009121848 */
[----:B------:R3:W-:Y:S04]  /*17a60*/  LDGSTS.E [R246+0x2c980], [R86.64], P3 ;  /* 0x2c98000056f67fae */ /* 0x0007e80009921848 */
[----:B-1----:R-:W4:Y:S04]  /*17a70*/  LDL.64 R108, [R1+0x1c80] ;  /* 0x001c8000016c7983 */ /* 0x002f280000100a00 */
[----:B--2---:R-:W2:Y:S04]  /*17a80*/  LDL.64 R190, [R1+0x1c78] ;  /* 0x001c780001be7983 */ /* 0x004ea80000100a00 */
[----:B---3--:R-:W4:Y:S04]  /*17a90*/  LDL.LU.64 R86, [R1+0x3dc8] ;  /* 0x003dc80001567983 */ /* 0x008f280000300a00 */
[----:B------:R1:W-:Y:S04]  /*17aa0*/  LDGSTS.E [R246+0x2d800], [R100.64], P5 ;  /* 0x2d80000064f67fae */ /* 0x0003e8000a921848 */
[----:B------:R1:W-:Y:S04]  /*17ab0*/  LDGSTS.E [R246+0x2d880], [R182.64], P0 ;  /* 0x2d880000b6f67fae */ /* 0x0003e80008121848 */
[----:B------:R1:W-:Y:S04]  /*17ac0*/  LDGSTS.E [R246+0x2d900], [R60.64], P2 ;  /* 0x2d9000003cf67fae */ /* 0x0003e80009121848 */
[----:B-1----:R-:W4:Y:S04]  /*17ad0*/  LDL.64 R100, [R1+0x1f10] ;  /* 0x001f100001647983 */ /* 0x002f280000100a00 */
[----:B------:R-:W4:Y:S04]  /*17ae0*/  LDL.64 R182, [R1+0x1f18] ;  /* 0x001f180001b67983 */ /* 0x000f280000100a00 */
[----:B------:R-:W4:Y:S04]  /*17af0*/  LDL.LU.64 R60, [R1+0x3dc0] ;  /* 0x003dc000013c7983 */ /* 0x000f280000300a00 */
        /* <DEDUP_REMOVED lines=11> */
[----:B------:R-:W4:Y:S04]  /*17bb0*/  LDL.64 R158, [R1+0x2750] ;  /* 0x00275000019e7983 */ /* 0x000f280000100a00 */
[----:B------:R-:W4:Y:S04]  /*17bc0*/  LDL.64 R30, [R1+0x2460] ;  /* 0x00246000011e7983 */ /* 0x000f280000100a00 */
[----:B------:R1:W-:Y:S04]  /*17bd0*/  LDGSTS.E [R246+0x2f880], [R78.64], P0 ;  /* 0x2f8800004ef67fae */ /* 0x0003e80008121848 */
[----:B------:R1:W-:Y:S04]  /*17be0*/  LDGSTS.E [R246+0x2f900], [R142.64], P2 ;  /* 0x2f9000008ef67fae */ /* 0x0003e80009121848 */
[----:B------:R1:W-:Y:S04]  /*17bf0*/  LDGSTS.E [R246+0x2f980], [R76.64], P3 ;  /* 0x2f9800004cf67fae */ /* 0x0003e80009921848 */
[----:B-1----:R-:W4:Y:S04]  /*17c00*/  LDL.LU.64 R78, [R1+0x3db0] ;  /* 0x003db000014e7983 */ /* 0x002f280000300a00 */
[----:B------:R-:W4:Y:S04]  /*17c10*/  LDL.64 R142, [R1+0x2710] ;  /* 0x00271000018e7983 */ /* 0x000f280000100a00 */
[----:B------:R-:W4:Y:S04]  /*17c20*/  LDL.LU.64 R76, [R1+0x3da8] ;  /* 0x003da800014c7983 */ /* 0x000f280000300a00 */
[----:B------:R1:W-:Y:S04]  /*17c30*/  LDGSTS.E [R0+0x20a00], [R198.64], P5 ;  /* 0x20a00000c6007fae */ /* 0x0003e8000a921848 */
[----:B------:R1:W-:Y:S04]  /*17c40*/  LDGSTS.E [R0+0x20a80], [R126.64], P0 ;  /* 0x20a800007e007fae */ /* 0x0003e80008121848 */
[----:B------:R1:W-:Y:S04]  /*17c50*/  LDGSTS.E [R0+0x20b00], [R70.64], P2 ;  /* 0x20b0000046007fae */ /* 0x0003e80009121848 */
[----:B-1----:R-:W4:Y:S04]  /*17c60*/  LDL.LU.64 R198, [R1+0x3da0] ;  /* 0x003da00001c67983 */ /* 0x002f280000300a00 */
[----:B------:R-:W4:Y:S04]  /*17c70*/  LDL.64 R126, [R1+0x26d0] ;  /* 0x0026d000017e7983 */ /* 0x000f280000100a00 */
[----:B------:R-:W4:Y:S04]  /*17c80*/  LDL.LU.64 R70, [R1+0x3d98] ;  /* 0x003d980001467983 */ /* 0x000f280000300a00 */
[----:B------:R1:W-:Y:S04]  /*17c90*/  LDGSTS.E [R0+0x20b80], [R212.64], P3 ;  /* 0x20b80000d4007fae */ /* 0x0003e80009921848 */
[----:B-1----:R-:W4:Y:S04]  /*17ca0*/  LDL.LU.64 R212, [R1+0x3d90] ;  /* 0x003d900001d47983 */ /* 0x002f280000300a00 */
[----:B----4-:R1:W-:Y:S04]  /*17cb0*/  LDGSTS.E [R0+0x21a00], [R108.64], P5 ;  /* 0x21a000006c007fae */ /* 0x0103e8000a921848 */
[----:B--2---:R2:W-:Y:S04]  /*17cc0*/  LDGSTS.E [R0+0x21a80], [R190.64], P0 ;  /* 0x21a80000be007fae */ /* 0x0045e80008121848 */
[----:B------:R4:W-:Y:S04]  /*17cd0*/  LDGSTS.E [R0+0x21b00], [R62.64], P2 ;  /* 0x21b000003e007fae */ /* 0x0009e80009121848 */
[----:B-1----:R-:W4:Y:S04]  /*17ce0*/  LDL.64 R108, [R1+0x2690] ;  /* 0x00269000016c7983 */ /* 0x002f280000100a00 */
[----:B--2---:R-:W2:Y:S04]  /*17cf0*/  LDL.LU.64 R190, [R1+0x3d88] ;  /* 0x003d880001be7983 */ /* 0x004ea80000300a00 */
[----:B----4-:R-:W4:Y:S04]  /*17d00*/  LDL.LU.64 R62, [R1+0x3d80] ;  /* 0x003d8000013e7983 */ /* 0x010f280000300a00 */
        /* <DEDUP_REMOVED lines=28> */
[----:B------:R-:W4:Y:S04]  /*17ed0*/  LDL.LU.64 R158, [R1+0x3d28] ;  /* 0x003d2800019e7983 */ /* 0x000f280000300a00 */
[----:B------:R-:W4:Y:S04]  /*17ee0*/  LDL.LU.64 R30, [R1+0x3d20] ;  /* 0x003d2000011e7983 */ /* 0x000f280000300a00 */
[----:B------:R1:W-:Y:S04]  /*17ef0*/  LDGSTS.E [R0+0x25b00], [R150.64], P2 ;  /* 0x25b0000096007fae */ /* 0x0003e80009121848 */
[----:B------:R1:W-:Y:S04]  /*17f00*/  LDGSTS.E [R0+0x25b80], [R22.64], P3 ;  /* 0x25b8000016007fae */ /* 0x0003e80009921848 */
[----:B------:R1:W-:Y:S04]  /*17f10*/  LDGSTS.E [R0+0x26a00], [R142.64], P5 ;  /* 0x26a000008e007fae */ /* 0x0003e8000a921848 */
[----:B-1----:R-:W4:Y:S04]  /*17f20*/  LDL.LU.64 R150, [R1+0x3d18] ;  /* 0x003d180001967983 */ /* 0x002f280000300a00 */
[----:B------:R-:W4:Y:S04]  /*17f30*/  LDL.LU.64 R22, [R1+0x3d10] ;  /* 0x003d100001167983 */ /* 0x000f280000300a00 */
[----:B------:R-:W4:Y:S04]  /*17f40*/  LDL.LU.64 R142, [R1+0x3d08] ;  /* 0x003d0800018e7983 */ /* 0x000f280000300a00 */
[----:B--2---:R1:W-:Y:S04]  /*17f50*/  LDGSTS.E [R0+0x26a80], [R14.64], P0 ;  /* 0x26a800000e007fae */ /* 0x0043e80008121848 */
[----:B------:R2:W-:Y:S04]  /*17f60*/  LDGSTS.E [R0+0x26b00], [R134.64], P2 ;  /* 0x26b0000086007fae */ /* 0x0005e80009121848 */
[----:B------:R4:W-:Y:S04]  /*17f70*/  LDGSTS.E [R0+0x26b80], [R6.64], P3 ;  /* 0x26b8000006007fae */ /* 0x0009e80009921848 */
[----:B-1----:R-:W3:Y:S04]  /*17f80*/  LDL.LU.64 R14, [R1+0x3d00] ;  /* 0x003d0000010e7983 */ /* 0x002ee80000300a00 */
[----:B--2---:R-:W2:Y:S04]  /*17f90*/  LDL.LU.64 R134, [R1+0x3cf8] ;  /* 0x003cf80001867983 */ /* 0x004ea80000300a00 */
[----:B----4-:R-:W4:Y:S04]  /*17fa0*/  LDL.LU.64 R6, [R1+0x3cf0] ;  /* 0x003cf00001067983 */ /* 0x010f280000300a00 */
        /* <DEDUP_REMOVED lines=34> */
[----:B------:R-:W3:Y:S04]  /*181d0*/  LDL.LU.64 R204, [R1+0x3c70] ;  /* 0x003c700001cc7983 */ /* 0x000ee80000300a00 */
[----:B------:R-:W3:Y:S04]  /*181e0*/  LDL.LU.64 R76, [R1+0x3c68] ;  /* 0x003c6800014c7983 */ /* 0x000ee80000300a00 */
[----:B------:R1:W-:Y:S04]  /*181f0*/  LDGSTS.E [R0+0x2bb00], [R196.64], P2 ;  /* 0x2bb00000c4007fae */ /* 0x0003e80009121848 */
[----:B------:R1:W-:Y:S04]  /*18200*/  LDGSTS.E [R0+0x2bb80], [R68.64], P3 ;  /* 0x2bb8000044007fae */ /* 0x0003e80009921848 */
[----:B-1----:R-:W3:Y:S04]  /*18210*/  LDL.LU.64 R196, [R1+0x3c60] ;  /* 0x003c600001c47983 */ /* 0x002ee80000300a00 */
[----:B------:R-:W3:Y:S01]  /*18220*/  LDL.LU.64 R68, [R1+0x3c58] ;  /* 0x003c580001447983 */ /* 0x000ee20000300a00 */
[----:B------:R-:W-:-:S03]  /*18230*/  LOP3.LUT R246, R247, 0x60, RZ, 0x3c, !PT ;  /* 0x00000060f7f67812 */ /* 0x000fc600078e3cff */
        /* <DEDUP_REMOVED lines=39> */
[----:B------:R-:W3:Y:S01]  /*184b0*/  LDL.LU.64 R116, [R1+0x3bb8] ;  /* 0x003bb80001747983 */ /* 0x000ee20000300a00 */
[----:B------:R-:W-:-:S03]  /*184c0*/  LOP3.LUT R247, R247, 0x70, RZ, 0x3c, !PT ;  /* 0x00000070f7f77812 */ /* 0x000fc600078e3cff */
[----:B--2---:R1:W-:Y:S04]  /*184d0*/  LDGSTS.E [R246+0x21c00], [R238.64], P5 ;  /* 0x21c00000eef67fae */ /* 0x0043e8000a921848 */
[----:B------:R2:W-:Y:S04]  /*184e0*/  LDGSTS.E [R246+0x21c80], [R244.64], P0 ;  /* 0x21c80000f4f67fae */ /* 0x0005e80008121848 */
[----:B------:R3:W-:Y:S04]  /*184f0*/  LDGSTS.E [R246+0x21d00], [R242.64], P2 ;  /* 0x21d00000f2f67fae */ /* 0x0007e80009121848 */
[----:B-1----:R-:W4:Y:S04]  /*18500*/  LDL.LU.64 R238, [R1+0x3bb0] ;  /* 0x003bb00001ee7983 */ /* 0x002f280000300a00 */
[----:B--2---:R-:W2:Y:S04]  /*18510*/  LDL.LU.64 R244, [R1+0x3ba8] ;  /* 0x003ba80001f47983 */ /* 0x004ea80000300a00 */
[----:B---3--:R-:W3:Y:S04]  /*18520*/  LDL.LU.64 R242, [R1+0x3ba0] ;  /* 0x003ba00001f27983 */ /* 0x008ee80000300a00 */
[----:B------:R1:W-:Y:S04]  /*18530*/  LDGSTS.E [R246+0x21d80], [R240.64], P3 ;  /* 0x21d80000f0f67fae */ /* 0x0003e80009921848 */
[----:B------:R1:W-:Y:S04]  /*18540*/  LDGSTS.E [R246+0x22c00], [R4.64], P5 ;  /* 0x22c0000004f67fae */ /* 0x0003e8000a921848 */
[----:B------:R1:W-:Y:S04]  /*18550*/  LDGSTS.E [R246+0x22c80], [R6.64], P0 ;  /* 0x22c8000006f67fae */ /* 0x0003e80008121848 */
[----:B-1----:R-:W2:Y:S04]  /*18560*/  LDL.LU.64 R240, [R1+0x3b98] ;  /* 0x003b980001f07983 */ /* 0x002ea80000300a00 */
[----:B------:R1:W-:Y:S04]  /*18570*/  LDGSTS.E [R246+0x22d00], [R8.64], P2 ;  /* 0x22d0000008f67fae */ /* 0x0003e80009121848 */
        /* <DEDUP_REMOVED lines=20> */
[----:B------:R1:W5:Y:S04]  /*186c0*/  LDL.LU.64 R4, [R1+0x3b90] ;  /* 0x003b900001047983 */ /* 0x0003680000300a00 */
[----:B------:R1:W-:Y:S04]  /*186d0*/  LDGSTS.E [R246+0x27d80], [R50.64], P3 ;  /* 0x27d8000032f67fae */ /* 0x0003e80009921848 */
[----:B------:R1:W5:Y:S04]  /*186e0*/  LDL.LU.64 R6, [R1+0x3b88] ;  /* 0x003b880001067983 */ /* 0x0003680000300a00 */
[----:B------:R4:W-:Y:S04]  /*186f0*/  LDGSTS.E [R246+0x28c00], [R52.64], P5 ;  /* 0x28c0000034f67fae */ /* 0x0009e8000a921848 */
[----:B-1----:R1:W5:Y:S04]  /*18700*/  LDL.LU.64 R8, [R1+0x3b80] ;  /* 0x003b800001087983 */ /* 0x0023680000300a00 */
[----:B------:R1:W-:Y:S04]  /*18710*/  LDGSTS.E [R246+0x28c80], [R54.64], P0 ;  /* 0x28c8000036f67fae */ /* 0x0003e80008121848 */
[----:B------:R1:W5:Y:S04]  /*18720*/  LDL.LU.64 R10, [R1+0x3b78] ;  /* 0x003b7800010a7983 */ /* 0x0003680000300a00 */
        /* <DEDUP_REMOVED lines=41> */
[----:B----4-:R4:W5:Y:S04]  /*189c0*/  LDL.LU.64 R52, [R1+0x3ad0] ;  /* 0x003ad00001347983 */ /* 0x0109680000300a00 */
        /* <DEDUP_REMOVED lines=45> */
[----:B--2---:R4:W5:Y:S04]  /*18ca0*/  LDL.LU.64 R98, [R1+0x3a18] ;  /* 0x003a180001627983 */ /* 0x0049680000300a00 */
        /* <DEDUP_REMOVED lines=92> */
[----:B-1----:R4:W5:Y:S01]  /*19270*/  LDL.LU.64 R192, [R1+0x38a0] ;  /* 0x0038a00001c07983 */ /* 0x0029620000300a00 */
[----:B---3--:R-:W-:-:S03]  /*19280*/  IMAD.MOV.U32 R2, RZ, RZ, c[0x0][0x180] ;  /* 0x00006000ff027624 */ /* 0x008fc600078e00ff */
[----:B------:R4:W5:Y:S04]  /*19290*/  LDL.LU.64 R194, [R1+0x3898] ;  /* 0x0038980001c27983 */ /* 0x0009680000300a00 */
[----:B------:R4:W5:Y:S01]  /*192a0*/  LDL.LU.64 R196, [R1+0x3890] ;  /* 0x0038900001c47983 */ /* 0x0009620000300a00 */
[----:B------:R-:W-:-:S03]  /*192b0*/  IADD3 R2, R2, -0x8d, RZ ;  /* 0xffffff7302027810 */ /* 0x000fc60007ffe0ff */
[----:B------:R4:W5:Y:S04]  /*192c0*/  LDL.LU.64 R198, [R1+0x3888] ;  /* 0x0038880001c67983 */ /* 0x0009680000300a00 */
[----:B------:R4:W5:Y:S04]  /*192d0*/  LDL.LU.64 R200, [R1+0x3880] ;  /* 0x0038800001c87983 */ /* 0x0009680000300a00 */
[----:B------:R4:W5:Y:S04]  /*192e0*/  LDL.LU.64 R202, [R1+0x3878] ;  /* 0x0038780001ca7983 */ /* 0x0009680000300a00 */
[----:B------:R4:W5:Y:S04]  /*192f0*/  LDL.LU.64 R204, [R1+0x3870] ;  /* 0x0038700001cc7983 */ /* 0x0009680000300a00 */
[----:B------:R4:W5:Y:S04]  /*19300*/  LDL.LU.64 R206, [R1+0x3868] ;  /* 0x0038680001ce7983 */ /* 0x0009680000300a00 */
[----:B------:R1:W-:Y:S01]  /*19310*/  LDGSTS.E [R247+0x2fe00], [R234.64], P5 ;  /* 0x2fe00000eaf77fae */ /* 0x0003e2000a921848 */
[----:B------:R-:W-:-:S02]  /*19320*/  ISETP.GE.U32.AND P5, PT, R2, 0x7ffffef4, PT ;  /* 0x7ffffef40200780c */ /* 0x000fc40003fa6070 */
[----:B------:R-:W-:Y:S01]  /*19330*/  MOV R2, c[0x0][0x188] ;  /* 0x0000620000027a02 */ /* 0x000fe20000000f00 */
[----:B------:R4:W5:Y:S01]  /*19340*/  LDL.LU.64 R208, [R1+0x3860] ;  /* 0x0038600001d07983 */ /* 0x0009620000300a00 */
[----:B------:R-:W-:-:S03]  /*19350*/  IMAD.WIDE R248, R252, 0x4, R248 ;  /* 0x00000004fcf87825 */ /* 0x000fc600078e02f8 */
[----:B------:R4:W5:Y:S01]  /*19360*/  LDL.LU.64 R210, [R1+0x3858] ;  /* 0x0038580001d27983 */ /* 0x0009620000300a00 */
[----:B------:R-:W-:-:S03]  /*19370*/  IMAD.WIDE R250, R252, 0x4, R250 ;  /* 0x00000004fcfa7825 */ /* 0x000fc600078e02fa */
[----:B------:R4:W5:Y:S01]  /*19380*/  LDL.LU.64 R212, [R1+0x3850] ;  /* 0x0038500001d47983 */ /* 0x0009620000300a00 */
[----:B------:R-:W-:-:S03]  /*19390*/  IMAD.SHL.U32 R2, R2, 0x80, RZ ;  /* 0x0000008002027824 */ /* 0x000fc600078e00ff */
[----:B------:R4:W5:Y:S04]  /*193a0*/  LDL.LU.64 R214, [R1+0x3848] ;  /* 0x0038480001d67983 */ /* 0x0009680000300a00 */
[----:B------:R4:W5:Y:S04]  /*193b0*/  LDL.LU.64 R216, [R1+0x3840] ;  /* 0x0038400001d87983 */ /* 0x0009680000300a00 */
[----:B------:R4:W5:Y:S04]  /*193c0*/  LDL.LU.64 R218, [R1+0x3838] ;  /* 0x0038380001da7983 */ /* 0x0009680000300a00 */
[----:B------:R4:W5:Y:S04]  /*193d0*/  LDL.LU.64 R220, [R1+0x3830] ;  /* 0x0038300001dc7983 */ /* 0x0009680000300a00 */
[----:B------:R4:W5:Y:S04]  /*193e0*/  LDL.LU.64 R222, [R1+0x3828] ;  /* 0x0038280001de7983 */ /* 0x0009680000300a00 */
[----:B------:R1:W-:Y:S01]  /*193f0*/  LDGSTS.E [R247+0x2fe80], [R236.64], P0 ;  /* 0x2fe80000ecf77fae */ /* 0x0003e20008121848 */
[----:B------:R-:W-:-:S03]  /*19400*/  IMAD.WIDE R240, R2, 0x4, R240 ;  /* 0x0000000402f07825 */ /* 0x000fc600078e02f0 */
[----:B------:R4:W5:Y:S04]  /*19410*/  LDL.LU.64 R224, [R1+0x3820] ;  /* 0x0038200001e07983 */ /* 0x0009680000300a00 */
[----:B------:R1:W-:Y:S04]  /*19420*/  LDGSTS.E [R247+0x2ff00], [R248.64], P2 ;  /* 0x2ff00000f8f77fae */ /* 0x0003e80009121848 */
[----:B------:R4:W5:Y:S04]  /*19430*/  LDL.LU.64 R226, [R1+0x3818] ;  /* 0x0038180001e27983 */ /* 0x0009680000300a00 */
[----:B------:R1:W-:Y:S01]  /*19440*/  LDGSTS.E [R247+0x2ff80], [R250.64], P3 ;  /* 0x2ff80000faf77fae */ /* 0x0003e20009921848 */
[----:B------:R-:W-:-:S03]  /*19450*/  IMAD.WIDE R238, R2, 0x4, R238 ;  /* 0x0000000402ee7825 */ /* 0x000fc600078e02ee */
[----:B------:R4:W5:Y:S04]  /*19460*/  LDL.LU.64 R228, [R1+0x3810] ;  /* 0x0038100001e47983 */ /* 0x0009680000300a00 */
[----:B------:R4:W5:Y:S01]  /*19470*/  LDL.LU.64 R230, [R1+0x3808] ;  /* 0x0038080001e67983 */ /* 0x0009620000300a00 */
[----:B-1----:R-:W-:-:S03]  /*19480*/  IMAD.WIDE R246, R2, 0x4, R242 ;  /* 0x0000000402f67825 */ /* 0x002fc600078e02f2 */
[----:B------:R4:W5:Y:S01]  /*19490*/  LDL.LU.64 R232, [R1+0x3800] ;  /* 0x0038000001e87983 */ /* 0x0009620000300a00 */
[----:B------:R-:W-:-:S03]  /*194a0*/  IMAD.WIDE R242, R2, 0x4, R244 ;  /* 0x0000000402f27825 */ /* 0x000fc600078e02f4 */
[----:B------:R4:W5:Y:S04]  /*194b0*/  LDL.LU.64 R234, [R1+0x37f8] ;  /* 0x0037f80001ea7983 */ /* 0x0009680000300a00 */
[----:B------:R4:W5:Y:S04]  /*194c0*/  LDL.LU.64 R236, [R1+0x37f0] ;  /* 0x0037f00001ec7983 */ /* 0x0009680000300a00 */
[----:B------:R4:W-:Y:S04]  /*194d0*/  STL.64 [R1+0x1088], R246 ;  /* 0x001088f601007387 */ /* 0x0009e80000100a00 */
[----:B------:R4:W-:Y:S04]  /*194e0*/  STL.64 [R1+0x1078], R240 ;  /* 0x001078f001007387 */ /* 0x0009e80000100a00 */
[----:B------:R4:W-:Y:S04]  /*194f0*/  STL.64 [R1+0x1090], R242 ;  /* 0x001090f201007387 */ /* 0x0009e80000100a00 */
[----:B------:R4:W-:Y:S01]  /*19500*/  STL.64 [R1+0x1098], R238 ;  /* 0x001098ee01007387 */ /* 0x0009e20000100a00 */
[----:B------:R-:W-:-:S02]  /*19510*/  IMAD.MOV.U32 R3, RZ, RZ, c[0x0][0x180] ;  /* 0x00006000ff037624 */ /* 0x000fc400078e00ff */
[----:B------:R-:W-:-:S03]  /*19520*/  IMAD.MOV.U32 R252, RZ, RZ, c[0x0][0x180] ;  /* 0x00006000fffc7624 */ /* 0x000fc600078e00ff */
[----:B------:R-:W-:Y:S02]  /*19530*/  IADD3 R3, R3, -0x91, RZ ;  /* 0xffffff6f03037810 */ /* 0x000fe40007ffe0ff */
[C---:B------:R-:W-:Y:S02]  /*19540*/  IADD3 R0, R252.reuse, -0x99, RZ ;  /* 0xffffff67fc007810 */ /* 0x040fe40007ffe0ff */
[----:B------:R-:W-:Y:S02]  /*19550*/  ISETP.GE.U32.AND P0, PT, R3, 0x7ffffef0, PT ;  /* 0x7ffffef00300780c */ /* 0x000fe40003f06070 */
[----:B------:R-:W-:Y:S02]  /*19560*/  IADD3 R3, R252, -0x95, RZ ;  /* 0xffffff6bfc037810 */ /* 0x000fe40007ffe0ff */
[----:B------:R-:W-:Y:S02]  /*19570*/  ISETP.GE.U32.AND P3, PT, R0, 0x7ffffee8, PT ;  /* 0x7ffffee80000780c */ /* 0x000fe40003f66070 */
[----:B------:R-:W-:-:S02]  /*19580*/  ISETP.GE.U32.AND P2, PT, R3, 0x7ffffeec, PT ;  /* 0x7ffffeec0300780c */ /* 0x000fc40003f46070 */
[----:B------:R-:W-:Y:S02]  /*19590*/  IADD3 R0, R252, -0x9d, RZ ;  /* 0xffffff63fc007810 */ /* 0x000fe40007ffe0ff */
[----:B----4-:R-:W-:Y:S01]  /*195a0*/  MOV R242, R240 ;  /* 0x000000f000f27202 */ /* 0x010fe20000000f00 */
[----:B------:R-:W-:Y:S01]  /*195b0*/  IMAD.MOV.U32 R243, RZ, RZ, R241 ;  /* 0x000000fffff37224 */ /* 0x000fe200078e00f1 */
[----:B------:R-:W2:Y:S04]  /*195c0*/  LDL.LU.64 R238, [R1+0x480] ;  /* 0x0004800001ee7983 */ /* 0x000ea80000300a00 */
[----:B------:R-:W3:Y:S04]  /*195d0*/  LDL.LU.64 R240, [R1+0x470] ;  /* 0x0004700001f07983 */ /* 0x000ee80000300a00 */
[----:B------:R-:W4:Y:S04]  /*195e0*/  LDL.LU.64 R246, [R1+0x418] ;  /* 0x0004180001f67983 */ /* 0x000f280000300a00 */
[----:B-----5:R1:W-:Y:S04]  /*195f0*/  STL.64 [R1+0x3cf0], R22 ;  /* 0x003cf01601007387 */ /* 0x0203e80000100a00 */
[----:B------:R-:W1:Y:S04]  /*19600*/  S2R R3, SR_TID.X ;  /* 0x0000000000037919 */ /* 0x000e680000002100 */
[----:B------:R-:W0:Y:S04]  /*19610*/  LDGDEPBAR ;  /* 0x00000000000079af */ /* 0x000e280000000000 */
[----:B-1----:R-:W2:Y:S04]  /*19620*/  LDL.64 R22, [R1+0x1098] ;  /* 0x0010980001167983 */ /* 0x002ea80000100a00 */
[----:B------:R-:W-:Y:S04]  /*19630*/  STL.64 [R1+0x3ce8], R20 ;  /* 0x003ce81401007387 */ /* 0x000fe80000100a00 */
[----:B------:R1:W-:Y:S04]  /*19640*/  STL.64 [R1+0x3ce0], R18 ;  /* 0x003ce01201007387 */ /* 0x0003e80000100a00 */
[----:B-1----:R-:W2:Y:S04]  /*19650*/  LDL.64 R18, [R1+0x1090] ;  /* 0x0010900001127983 */ /* 0x002ea80000100a00 */
[----:B------:R1:W-:Y:S04]  /*19660*/  STL.64 [R1+0x3cd8], R16 ;  /* 0x003cd81001007387 */ /* 0x0003e80000100a00 */
[----:B-1----:R-:W2:Y:S04]  /*19670*/  LDL.LU.64 R16, [R1+0x488] ;  /* 0x0004880001107983 */ /* 0x002ea80000300a00 */
[----:B------:R1:W-:Y:S04]  /*19680*/  STL.64 [R1+0x3cd0], R14 ;  /* 0x003cd00e01007387 */ /* 0x0003e80000100a00 */
[----:B-1----:R-:W4:Y:S04]  /*19690*/  LDL.64 R14, [R1+0x1088] ;  /* 0x00108800010e7983 */ /* 0x002f280000100a00 */
[----:B------:R1:W-:Y:S04]  /*196a0*/  STL.64 [R1+0x3cc8], R12 ;  /* 0x003cc80c01007387 */ /* 0x0003e80000100a00 */
[----:B-1----:R-:W4:Y:S04]  /*196b0*/  LDL.LU.64 R12, [R1+0x428] ;  /* 0x00042800010c7983 */ /* 0x002f280000300a00 */
[----:B------:R1:W-:Y:S04]  /*196c0*/  STL.64 [R1+0x3cc0], R10 ;  /* 0x003cc00a01007387 */ /* 0x0003e80000100a00 */
[----:B-1----:R-:W4:Y:S04]  /*196d0*/  LDL.LU.64 R10, [R1+0x420] ;  /* 0x00042000010a7983 */ /* 0x002f280000300a00 */
[----:B------:R1:W-:Y:S04]  /*196e0*/  STL.64 [R1+0x3cb8], R8 ;  /* 0x003cb80801007387 */ /* 0x0003e80000100a00 */
[----:B-1----:R-:W4:Y:S04]  /*196f0*/  LDL.LU.64 R8, [R1+0x478] ;  /* 0x0004780001087983 */ /* 0x002f280000300a00 */
[----:B------:R1:W-:Y:S04]  /*19700*/  STL.64 [R1+0x3cb0], R6 ;  /* 0x003cb00601007387 */ /* 0x0003e80000100a00 */
[----:B------:R3:W-:Y:S04]  /*19710*/  STL.64 [R1+0x3ca8], R4 ;  /* 0x003ca80401007387 */ /* 0x0007e80000100a00 */
[----:B------:R-:W-:Y:S01]  /*19720*/  STL.64 [R1+0x3ca0], R248 ;  /* 0x003ca0f801007387 */ /* 0x000fe20000100a00 */
[----:B-1----:R-:W-:Y:S01]  /*19730*/  MOV R7, R243 ;  /* 0x000000f300077202 */ /* 0x002fe20000000f00 */
[----:B------:R-:W-:Y:S01]  /*19740*/  IMAD.MOV.U32 R6, RZ, RZ, R242 ;  /* 0x000000ffff067224 */ /* 0x000fe200078e00f2 */
[----:B------:R-:W-:Y:S01]  /*19750*/  LOP3.LUT R243, R3, 0x1f, RZ, 0xc0, !PT ;  /* 0x0000001f03f37812 */ /* 0x000fe200078ec0ff */
[----:B------:R-:W-:Y:S04]  /*19760*/  STL.64 [R1+0x3c98], R250 ;  /* 0x003c98fa01007387 */ /* 0x000fe80000100a00 */
[----:B------:R-:W-:Y:S01]  /*19770*/  IMAD.SHL.U32 R245, R243, 0x4, RZ ;  /* 0x00000004f3f57824 */ /* 0x000fe200078e00ff */
[----:B------:R-:W-:Y:S06]  /*19780*/  BAR.SYNC.DEFER_BLOCKING 0x0 ;  /* 0x0000000000007b1d */ /* 0x000fec0000010000 */
[----:B------:R-:W4:Y:S04]  /*19790*/  LDL.LU.64 R20, [R1+0x410] ;  /* 0x0004100001147983 */ /* 0x000f280000300a00 */
[----:B------:R-:W-:Y:S01]  /*197a0*/  @!PT LDS RZ, [RZ] ;  /* 0x00000000fffff984 */ /* 0x000fe20000000800 */
[----:B------:R-:W-:Y:S01]  /*197b0*/  @!PT LDS RZ, [RZ] ;  /* 0x00000000fffff984 */ /* 0x000fe20000000800 */
[----:B------:R-:W-:Y:S01]  /*197c0*/  @!PT LDS RZ, [RZ] ;  /* 0x00000000fffff984 */ /* 0x000fe20000000800 */
[----:B------:R1:W-:Y:S01]  /*197d0*/  LDGSTS.E [R245+0x10000], [R6.64], !P1 ;  /* 0x1000000006f57fae */ /* 0x0003e2000c921848 */
[----:B---3--:R-:W-:-:S04]  /*197e0*/  IMAD.WIDE R4, R2, 0x4, R240 ;  /* 0x0000000402047825 */ /* 0x008fc800078e02f0 */
[C---:B--2---:R-:W-:Y:S01]  /*197f0*/  IMAD.WIDE R16, R2.reuse, 0x4, R16 ;  /* 0x0000000402107825 */ /* 0x044fe200078e0210 */
[----:B----4-:R2:W-:Y:S04]  /*19800*/  LDGSTS.E [R245+0x10080], [R14.64], !P1 ;  /* 0x100800000ef57fae */ /* 0x0105e8000c921848 */
[----:B------:R3:W-:Y:S04]  /*19810*/  LDGSTS.E [R245+0x10100], [R18.64], !P1 ;  /* 0x1010000012f57fae */ /* 0x0007e8000c921848 */
[----:B------:R4:W-:Y:S01]  /*19820*/  LDGSTS.E [R245+0x10180], [R22.64], !P1 ;  /* 0x1018000016f57fae */ /* 0x0009e2000c921848 */
[----:B--2---:R-:W-:-:S03]  /*19830*/  IMAD.WIDE R14, R2, 0x4, R238 ;  /* 0x00000004020e7825 */ /* 0x004fc600078e02ee */
[----:B------:R2:W-:Y:S04]  /*19840*/  LDGSTS.E [R245+0x10800], [R16.64], !P6 ;  /* 0x1080000010f57fae */ /* 0x0005e8000f121848 */
[----:B---3--:R-:W3:Y:S04]  /*19850*/  LDL.LU.64 R18, [R1+0x3c8] ;  /* 0x0003c80001127983 */ /* 0x008ee80000300a00 */
[----:B----4-:R-:W4:Y:S01]  /*19860*/  LDL.LU.64 R22, [R1+0x3c0] ;  /* 0x0003c00001167983 */ /* 0x010f220000300a00 */
[----:B------:R-:W-:Y:S01]  /*19870*/  IMAD.WIDE R12, R2, 0x4, R12 ;  /* 0x00000004020c7825 */ /* 0x000fe200078e020c */
[----:B------:R-:W-:-:S02]  /*19880*/  ISETP.GE.U32.AND P1, PT, R0, 0x7ffffee4, PT ;  /* 0x7ffffee40000780c */ /* 0x000fc40003f26070 */
[----:B-1----:R-:W4:Y:S04]  /*19890*/  LDL.LU.64 R6, [R1+0x3b8] ;  /* 0x0003b80001067983 */ /* 0x002f280000300a00 */
[----:B------:R-:W4:Y:S01]  /*198a0*/  LDL.LU.64 R238, [R1+0x3b0] ;  /* 0x0003b00001ee7983 */ /* 0x000f220000300a00 */
[----:B------:R-:W-:-:S03]  /*198b0*/  IADD3 R0, R252, -0xa1, RZ ;  /* 0xffffff5ffc007810 */ /* 0x000fc60007ffe0ff */
[----:B------:R2:W-:Y:S04]  /*198c0*/  STL.64 [R1+0xd88], R16 ;  /* 0x000d881001007387 */ /* 0x0005e80000100a00 */
[----:B------:R1:W-:Y:S04]  /*198d0*/  STL.64 [R1+0xd80], R14 ;  /* 0x000d800e01007387 */ /* 0x0003e80000100a00 */
[----:B------:R1:W-:Y:S01]  /*198e0*/  LDGSTS.E [R245+0x10880], [R14.64], !P6 ;  /* 0x108800000ef57fae */ /* 0x0003e2000f121848 */
[----:B------:R-:W-:-:S05]  /*198f0*/  IMAD.WIDE R8, R2, 0x4, R8 ;  /* 0x0000000402087825 */ /* 0x000fca00078e0208 */
[----:B------:R1:W-:Y:S04]  /*19900*/  STL.64 [R1+0xd78], R8 ;  /* 0x000d780801007387 */ /* 0x0003e80000100a00 */
[----:B------:R1:W-:Y:S04]  /*19910*/  STL.64 [R1+0xd70], R4 ;  /* 0x000d700401007387 */ /* 0x0003e80000100a00 */
[----:B--2---:R-:W2:Y:S04]  /*19920*/  LDL.LU.64 R16, [R1+0x368] ;  /* 0x0003680001107983 */ /* 0x004ea80000300a00 */
[----:B-1----:R-:W2:Y:S04]  /*19930*/  LDL.LU.64 R14, [R1+0x360] ;  /* 0x00036000010e7983 */ /* 0x002ea80000300a00 */
[----:B------:R1:W-:Y:S04]  /*19940*/  LDGSTS.E [R245+0x10900], [R8.64], !P6 ;  /* 0x1090000008f57fae */ /* 0x0003e8000f121848 */
[----:B------:R-:W2:Y:S01]  /*19950*/  LDL.LU.64 R240, [R1+0x358] ;  /* 0x0003580001f07983 */ /* 0x000ea20000300a00 */
[----:B------:R-:W-:-:S03]  /*19960*/  IMAD.WIDE R10, R2, 0x4, R10 ;  /* 0x00000004020a7825 */ /* 0x000fc600078e020a */
[----:B------:R1:W-:Y:S02]  /*19970*/  LDGSTS.E [R245+0x10980], [R4.64], !P6 ;  /* 0x1098000004f57fae */ /* 0x0003e4000f121848 */
[C---:B-1----:R-:W-:Y:S02]  /*19980*/  IMAD.WIDE R8, R2.reuse, 0x4, R246 ;  /* 0x0000000402087825 */ /* 0x042fe400078e02f6 */
[----:B------:R1:W-:Y:S04]  /*19990*/  LDGSTS.E [R245+0x11000], [R12.64], !P4 ;  /* 0x110000000cf57fae */ /* 0x0003e8000e121848 */
[----:B------:R-:W2:Y:S01]  /*199a0*/  LDL.LU.64 R246, [R1+0x350] ;  /* 0x0003500001f67983 */ /* 0x000ea20000300a00 */
[----:B------:R-:W-:-:S03]  /*199b0*/  IMAD.WIDE R4, R2, 0x4, R20 ;  /* 0x0000000402047825 */ /* 0x000fc600078e0214 */
[----:B------:R1:W-:Y:S04]  /*199c0*/  STL.64 [R1+0xd68], R12 ;  /* 0x000d680c01007387 */ /* 0x0003e80000100a00 */
[----:B------:R1:W-:Y:S04]  /*199d0*/  STL.64 [R1+0xd60], R10 ;  /* 0x000d600a01007387 */ /* 0x0003e80000100a00 */
[----:B------:R4:W-:Y:S04]  /*199e0*/  STL.64 [R1+0xd58], R8 ;  /* 0x000d580801007387 */ /* 0x0009e80000100a00 */
[----:B------:R1:W-:Y:S04]  /*199f0*/  LDGSTS.E [R245+0x11080], [R10.64], !P4 ;  /* 0x110800000af57fae */ /* 0x0003e8000e121848 */
[----:B------:R3:W-:Y:S04]  /*19a00*/  STL.64 [R1+0xd50], R4 ;  /* 0x000d500401007387 */ /* 0x0007e80000100a00 */
[----:B------:R4:W-:Y:S04]  /*19a10*/  LDGSTS.E [R245+0x11100], [R8.64], !P4 ;  /* 0x1110000008f57fae */ /* 0x0009e8000e121848 */
[----:B-1----:R-:W2:Y:S04]  /*19a20*/  LDL.LU.64 R12, [R1+0x310] ;  /* 0x00031000010c7983 */ /* 0x002ea80000300a00 */
[----:B------:R1:W-:Y:S04]  /*19a30*/  LDGSTS.E [R245+0x11180], [R4.64], !P4 ;  /* 0x1118000004f57fae */ /* 0x0003e8000e121848 */
[----:B------:R-:W2:Y:S04]  /*19a40*/  LDL.LU.64 R10, [R1+0x308] ;  /* 0x00030800010a7983 */ /* 0x000ea80000300a00 */
[----:B------:R-:W2:Y:S01]  /*19a50*/  LDL.LU.64 R20, [R1+0x300] ;  /* 0x0003000001147983 */ /* 0x000ea20000300a00 */
[----:B---3--:R-:W-:-:S04]  /*19a60*/  IMAD.WIDE R18, R2, 0x4, R18 ;  /* 0x0000000402127825 */ /* 0x008fc800078e0212 */
[C---:B----4-:R-:W-:Y:S01]  /*19a70*/  IMAD.WIDE R8, R2.reuse, 0x4, R22 ;  /* 0x0000000402087825 */ /* 0x050fe200078e0216 */
[----:B------:R3:W-:Y:S03]  /*19a80*/  LDGSTS.E [R245+0x11800], [R18.64], !P5 ;  /* 0x1180000012f57fae */ /* 0x0007e6000e921848 */
[C---:B------:R-:W-:Y:S01]  /*19a90*/  IMAD.WIDE R6, R2.reuse, 0x4, R6 ;  /* 0x0000000402067825 */ /* 0x040fe200078e0206 */
[----:B------:R-:W4:Y:S03]  /*19aa0*/  LDL.LU.64 R22, [R1+0x2f8] ;  /* 0x0002f80001167983 */ /* 0x000f260000300a00 */
[C---:B-1----:R-:W-:Y:S01]  /*19ab0*/  IMAD.WIDE R4, R2.reuse, 0x4, R238 ;  /* 0x0000000402047825 */ /* 0x042fe200078e02ee */
[----:B------:R3:W-:Y:S04]  /*19ac0*/  STL.64 [R1+0xd48], R18 ;  /* 0x000d481201007387 */ /* 0x0007e80000100a00 */
[----:B------:R-:W-:Y:S04]  /*19ad0*/  STL.64 [R1+0xd40], R8 ;  /* 0x000d400801007387 */ /* 0x000fe80000100a00 */
[----:B------:R1:W-:Y:S04]  /*19ae0*/  STL.64 [R1+0xd30], R6 ;  /* 0x000d300601007387 */ /* 0x0003e80000100a00 */
[----:B------:R1:W-:Y:S04]  /*19af0*/  STL.64 [R1+0xd20], R4 ;  /* 0x000d200401007387 */ /* 0x0003e80000100a00 */
[----:B---3--:R-:W4:Y:S04]  /*19b00*/  LDL.LU.64 R18, [R1+0x2d0] ;  /* 0x0002d00001127983 */ /* 0x008f280000300a00 */
[----:B------:R1:W-:Y:S04]  /*19b10*/  LDGSTS.E [R245+0x11880], [R8.64], !P5 ;  /* 0x1188000008f57fae */ /* 0x0003e8000e921848 */
[----:B------:R-:W4:Y:S04]  /*19b20*/  LDL.LU.64 R238, [R1+0x2c8] ;  /* 0x0002c80001ee7983 */ /* 0x000f280000300a00 */
[----:B------:R1:W-:Y:S01]  /*19b30*/  LDGSTS.E [R245+0x11900], [R6.64], !P5 ;  /* 0x1190000006f57fae */ /* 0x0003e2000e921848 */
[----:B--2---:R-:W-:-:S03]  /*19b40*/  IMAD.WIDE R16, R2, 0x4, R16 ;  /* 0x0000000402107825 */ /* 0x004fc600078e0210 */
[----:B------:R2:W-:Y:S01]  /*19b50*/  LDGSTS.E [R245+0x11980], [R4.64], !P5 ;  /* 0x1198000004f57fae */ /* 0x0005e2000e921848 */
[----:B------:R-:W-:-:S03]  /*19b60*/  IMAD.WIDE R14, R2, 0x4, R14 ;  /* 0x00000004020e7825 */ /* 0x000fc600078e020e */
[----:B------:R2:W-:Y:S04]  /*19b70*/  LDGSTS.E [R245+0x12000], [R16.64], !P0 ;  /* 0x1200000010f57fae */ /* 0x0005e8000c121848 */
[----:B-1----:R-:W4:Y:S01]  /*19b80*/  LDL.LU.64 R6, [R1+0x2c0] ;  /* 0x0002c00001067983 */ /* 0x002f220000300a00 */
[----:B------:R-:W-:-:S03]  /*19b90*/  IMAD.WIDE R8, R2, 0x4, R240 ;  /* 0x0000000402087825 */ /* 0x000fc600078e02f0 */
[----:B------:R1:W-:Y:S04]  /*19ba0*/  STL.64 [R1+0xd10], R16 ;  /* 0x000d101001007387 */ /* 0x0003e80000100a00 */
[----:B------:R-:W4:Y:S04]  /*19bb0*/  LDL.LU.64 R240, [R1+0x2b8] ;  /* 0x0002b80001f07983 */ /* 0x000f280000300a00 */
[----:B------:R1:W-:Y:S01]  /*19bc0*/  STL.64 [R1+0xd00], R14 ;  /* 0x000d000e01007387 */ /* 0x0003e20000100a00 */
[----:B--2---:R-:W-:-:S03]  /*19bd0*/  IMAD.WIDE R4, R2, 0x4, R246 ;  /* 0x0000000402047825 */ /* 0x004fc600078e02f6 */
[----:B------:R2:W-:Y:S04]  /*19be0*/  STL.64 [R1+0xcf8], R8 ;  /* 0x000cf80801007387 */ /* 0x0005e80000100a00 */
[----:B------:R4:W-:Y:S04]  /*19bf0*/  STL.64 [R1+0xce8], R4 ;  /* 0x000ce80401007387 */ /* 0x0009e80000100a00 */
[----:B-1----:R-:W4:Y:S04]  /*19c00*/  LDL.LU.64 R16, [R1+0x290] ;  /* 0x0002900001107983 */ /* 0x002f280000300a00 */
[----:B------:R1:W-:Y:S04]  /*19c10*/  LDGSTS.E [R245+0x12080], [R14.64], !P0 ;  /* 0x120800000ef57fae */ /* 0x0003e8000c121848 */
[----:B------:R2:W-:Y:S04]  /*19c20*/  LDGSTS.E [R245+0x12100], [R8.64], !P0 ;  /* 0x1210000008f57fae */ /* 0x0005e8000c121848 */
[----:B------:R4:W-:Y:S04]  /*19c30*/  LDGSTS.E [R245+0x12180], [R4.64], !P0 ;  /* 0x1218000004f57fae */ /* 0x0009e8000c121848 */
[----:B-1----:R-:W4:Y:S04]  /*19c40*/  LDL.LU.64 R14, [R1+0x288] ;  /* 0x00028800010e7983 */ /* 0x002f280000300a00 */
[----:B------:R-:W4:Y:S01]  /*19c50*/  LDL.LU.64 R246, [R1+0x280] ;  /* 0x0002800001f67983 */ /* 0x000f220000300a00 */
[----:B------:R-:W-:-:S05]  /*19c60*/  IMAD.WIDE R12, R2, 0x4, R12 ;  /* 0x00000004020c7825 */ /* 0x000fca00078e020c */
[----:B------:R1:W-:Y:S01]  /*19c70*/  LDGSTS.E [R245+0x12800], [R12.64], !P2 ;  /* 0x128000000cf57fae */ /* 0x0003e2000d121848 */
[----:B------:R-:W-:-:S04]  /*19c80*/  IMAD.WIDE R10, R2, 0x4, R10 ;  /* 0x00000004020a7825 */ /* 0x000fc800078e020a */
[C---:B--2---:R-:W-:Y:S01]  /*19c90*/  IMAD.WIDE R8, R2.reuse, 0x4, R20 ;  /* 0x0000000402087825 */ /* 0x044fe200078e0214 */
[----:B------:R2:W-:Y:S04]  /*19ca0*/  LDGSTS.E [R245+0x12880], [R10.64], !P2 ;  /* 0x128800000af57fae */ /* 0x0005e8000d121848 */
[----:B------:R-:W4:Y:S04]  /*19cb0*/  LDL.LU.64 R20, [R1+0x278] ;  /* 0x0002780001147983 */ /* 0x000f280000300a00 */
[----:B------:R-:W-:Y:S04]  /*19cc0*/  STL.64 [R1+0xcc8], R12 ;  /* 0x000cc80c01007387 */ /* 0x000fe80000100a00 */
[----:B------:R2:W-:Y:S04]  /*19cd0*/  STL.64 [R1+0xcb8], R10 ;  /* 0x000cb80a01007387 */ /* 0x0005e80000100a00 */
[----:B------:R1:W-:Y:S04]  /*19ce0*/  STL.64 [R1+0xc98], R8 ;  /* 0x000c980801007387 */ /* 0x0003e80000100a00 */
[----:B------:R1:W-:Y:S01]  /*19cf0*/  LDGSTS.E [R245+0x12900], [R8.64], !P2 ;  /* 0x1290000008f57fae */ /* 0x0003e2000d121848 */
[----:B----4-:R-:W-:-:S05]  /*19d00*/  IMAD.WIDE R4, R2, 0x4, R22 ;  /* 0x0000000402047825 */ /* 0x010fca00078e0216 */
[----:B------:R4:W-:Y:S04]  /*19d10*/  STL.64 [R1+0xc88], R4 ;  /* 0x000c880401007387 */ /* 0x0009e80000100a00 */
[----:B------:R-:W3:Y:S04]  /*19d20*/  LDL.LU.64 R22, [R1+0x250] ;  /* 0x0002500001167983 */ /* 0x000ee80000300a00 */
[----:B--2---:R-:W2:Y:S04]  /*19d30*/  LDL.LU.64 R10, [R1+0x248] ;  /* 0x00024800010a7983 */ /* 0x004ea80000300a00 */
[----:B-1----:R-:W2:Y:S01]  /*19d40*/  LDL.LU.64 R8, [R1+0x240] ;  /* 0x0002400001087983 */ /* 0x002ea20000300a00 */
[----:B----4-:R-:W-:-:S03]  /*19d50*/  IMAD.WIDE R18, R2, 0x4, R18 ;  /* 0x0000000402127825 */ /* 0x010fc600078e0212 */
[----:B------:R1:W-:Y:S04]  /*19d60*/  LDGSTS.E [R245+0x12980], [R4.64], !P2 ;  /* 0x1298000004f57fae */ /* 0x0003e8000d121848 */
[----:B------:R4:W-:Y:S01]  /*19d70*/  STL.64 [R1+0xdb0], R18 ;  /* 0x000db01201007387 */ /* 0x0009e20000100a00 */
[----:B------:R-:W-:-:S03]  /*19d80*/  IMAD.WIDE R12, R2, 0x4, R238 ;  /* 0x00000004020c7825 */ /* 0x000fc600078e02ee */
[----:B------:R4:W-:Y:S04]  /*19d90*/  LDGSTS.E [R245+0x13000], [R18.64], !P3 ;  /* 0x1300000012f57fae */ /* 0x0009e8000d921848 */
[----:B------:R-:W2:Y:S04]  /*19da0*/  LDL.LU.64 R238, [R1+0x238] ;  /* 0x0002380001ee7983 */ /* 0x000ea80000300a00 */
[----:B------:R1:W-:Y:S04]  /*19db0*/  STL.64 [R1+0xdb8], R12 ;  /* 0x000db80c01007387 */ /* 0x0003e80000100a00 */
[----:B------:R4:W-:Y:S01]  /*19dc0*/  LDGSTS.E [R245+0x13080], [R12.64], !P3 ;  /* 0x130800000cf57fae */ /* 0x0009e2000d921848 */
[----:B------:R-:W-:-:S04]  /*19dd0*/  IMAD.WIDE R6, R2, 0x4, R6 ;  /* 0x0000000402067825 */ /* 0x000fc800078e0206 */
[C---:B-1----:R-:W-:Y:S01]  /*19de0*/  IMAD.WIDE R4, R2.reuse, 0x4, R240 ;  /* 0x0000000402047825 */ /* 0x042fe200078e02f0 */
[----:B------:R1:W-:Y:S04]  /*19df0*/  STL.64 [R1+0xdc0], R6 ;  /* 0x000dc00601007387 */ /* 0x0003e80000100a00 */
[----:B------:R1:W-:Y:S04]  /*19e00*/  STL.64 [R1+0xdc8], R4 ;  /* 0x000dc80401007387 */ /* 0x0003e80000100a00 */
[----:B----4-:R-:W4:Y:S04]  /*19e10*/  LDL.LU.64 R18, [R1+0x210] ;  /* 0x0002100001127983 */ /* 0x010f280000300a00 */
[----:B------:R-:W4:Y:S01]  /*19e20*/  LDL.LU.64 R240, [R1+0x208] ;  /* 0x0002080001f07983 */ /* 0x000f220000300a00 */
[----:B------:R-:W-:-:S03]  /*19e30*/  IMAD.WIDE R16, R2, 0x4, R16 ;  /* 0x0000000402107825 */ /* 0x000fc600078e0210 */
[----:B------:R1:W-:Y:S04]  /*19e40*/  LDGSTS.E [R245+0x13100], [R6.64], !P3 ;  /* 0x1310000006f57fae */ /* 0x0003e8000d921848 */
[----:B------:R1:W-:Y:S01]  /*19e50*/  LDGSTS.E [R245+0x13180], [R4.64], !P3 ;  /* 0x1318000004f57fae */ /* 0x0003e2000d921848 */
[----:B------:R-:W-:-:S03]  /*19e60*/  ISETP.GE.U32.AND P6, PT, R0, 0x7ffffee0, PT ;  /* 0x7ffffee00000780c */ /* 0x000fc60003fc6070 */
[----:B------:R3:W-:Y:S01]  /*19e70*/  LDGSTS.E [R245+0x13800], [R16.64], !P1 ;  /* 0x1380000010f57fae */ /* 0x0007e2000c921848 */
[----:B------:R-:W-:-:S03]  /*19e80*/  IMAD.WIDE R12, R2, 0x4, R14 ;  /* 0x00000004020c7825 */ /* 0x000fc600078e020e */
[----:B------:R-:W4:Y:S01]  /*19e90*/  LDL.LU.64 R14, [R1+0x200] ;  /* 0x00020000010e7983 */ /* 0x000f220000300a00 */
[----:B-1----:R-:W-:-:S03]  /*19ea0*/  IMAD.WIDE R6, R2, 0x4, R246 ;  /* 0x0000000402067825 */ /* 0x002fc600078e02f6 */
[----:B------:R-:W-:Y:S04]  /*19eb0*/  STL.64 [R1+0xdf0], R16 ;  /* 0x000df01001007387 */ /* 0x000fe80000100a00 */
[----:B------:R-:W4:Y:S04]  /*19ec0*/  LDL.LU.64 R246, [R1+0x1f8] ;  /* 0x0001f80001f67983 */ /* 0x000f280000300a00 */
[----:B------:R1:W-:Y:S01]  /*19ed0*/  STL.64 [R1+0xdf8], R12 ;  /* 0x000df80c01007387 */ /* 0x0003e20000100a00 */
[----:B------:R-:W-:-:S03]  /*19ee0*/  IMAD.WIDE R4, R2, 0x4, R20 ;  /* 0x0000000402047825 */ /* 0x000fc600078e0214 */
[----:B------:R1:W-:Y:S04]  /*19ef0*/  STL.64 [R1+0xe00], R6 ;  /* 0x000e000601007387 */ /* 0x0003e80000100a00 */
[----:B------:R1:W-:Y:S04]  /*19f00*/  LDGSTS.E [R245+0x13880], [R12.64], !P1 ;  /* 0x138800000cf57fae */ /* 0x0003e8000c921848 */
[----:B------:R1:W-:Y:S04]  /*19f10*/  STL.64 [R1+0xe08], R4 ;  /* 0x000e080401007387 */ /* 0x0003e80000100a00 */
[----:B------:R1:W-:Y:S04]  /*19f20*/  LDGSTS.E [R245+0x13900], [R6.64], !P1 ;  /* 0x1390000006f57fae */ /* 0x0003e8000c921848 */
[----:B------:R-:W4:Y:S04]  /*19f30*/  LDL.LU.64 R20, [R1+0x1d0] ;  /* 0x0001d00001147983 */ /* 0x000f280000300a00 */
[----:B------:R2:W-:Y:S04]  /*19f40*/  LDGSTS.E [R245+0x13980], [R4.64], !P1 ;  /* 0x1398000004f57fae */ /* 0x0005e8000c921848 */
[----:B-1----:R-:W4:Y:S04]  /*19f50*/  LDL.LU.64 R12, [R1+0x1c8] ;  /* 0x0001c800010c7983 */ /* 0x002f280000300a00 */
[----:B------:R-:W4:Y:S01]  /*19f60*/  LDL.LU.64 R6, [R1+0x1c0] ;  /* 0x0001c00001067983 */ /* 0x000f220000300a00 */
[----:B---3--:R-:W-:-:S04]  /*19f70*/  IMAD.WIDE R16, R2, 0x4, R22 ;  /* 0x0000000402107825 */ /* 0x008fc800078e0216 */
[C---:B--2---:R-:W-:Y:S01]  /*19f80*/  IMAD.WIDE R10, R2.reuse, 0x4, R10 ;  /* 0x00000004020a7825 */ /* 0x044fe200078e020a */
[----:B------:R-:W-:Y:S03]  /*19f90*/  STL.64 [R1+0xe30], R16 ;  /* 0x000e301001007387 */ /* 0x000fe60000100a00 */
[C---:B------:R-:W-:Y:S01]  /*19fa0*/  IMAD.WIDE R8, R2.reuse, 0x4, R8 ;  /* 0x0000000402087825 */ /* 0x040fe200078e0208 */
[----:B------:R-:W2:Y:S04]  /*19fb0*/  LDL.LU.64 R22, [R1+0x1b8] ;  /* 0x0001b80001167983 */ /* 0x000ea80000300a00 */
[----:B------:R1:W-:Y:S04]  /*19fc0*/  STL.64 [R1+0xe38], R10 ;  /* 0x000e380a01007387 */ /* 0x0003e80000100a00 */
[----:B------:R3:W-:Y:S04]  /*19fd0*/  STL.64 [R1+0xe40], R8 ;  /* 0x000e400801007387 */ /* 0x0007e80000100a00 */
[----:B------:R1:W-:Y:S01]  /*19fe0*/  LDGSTS.E [R245+0x14000], [R16.64], !P6 ;  /* 0x1400000010f57fae */ /* 0x0003e2000f121848 */
[----:B------:R-:W-:-:S03]  /*19ff0*/  IMAD.WIDE R4, R2, 0x4, R238 ;  /* 0x0000000402047825 */ /* 0x000fc600078e02ee */
[----:B------:R1:W-:Y:S04]  /*1a000*/  LDGSTS.E [R245+0x14080], [R10.64], !P6 ;  /* 0x140800000af57fae */ /* 0x0003e8000f121848 */
[----:B------:R1:W-:Y:S04]  /*1a010*/  STL.64 [R1+0xe48], R4 ;  /* 0x000e480401007387 */ /* 0x0003e80000100a00 */
[----:B------:R-:W2:Y:S04]  /*1a020*/  LDL.LU.64 R238, [R1+0x190] ;  /* 0x0001900001ee7983 */ /* 0x000ea80000300a00 */
[----:B------:R3:W-:Y:S04]  /*1a030*/  LDGSTS.E [R245+0x14100], [R8.64], !P6 ;  /* 0x1410000008f57fae */ /* 0x0007e8000f121848 */
[----:B-1----:R-:W2:Y:S04]  /*1a040*/  LDL.LU.64 R10, [R1+0x188] ;  /* 0x00018800010a7983 */ /* 0x002ea80000300a00 */
[----:B------:R1:W-:Y:S04]  /*1a050*/  LDGSTS.E [R245+0x14180], [R4.64], !P6 ;  /* 0x1418000004f57fae */ /* 0x0003e8000f121848 */
[----:B---3--:R-:W3:Y:S01]  /*1a060*/  LDL.LU.64 R8, [R1+0x180] ;  /* 0x0001800001087983 */ /* 0x008ee20000300a00 */
[----:B----4-:R-:W-:-:S04]  /*1a070*/  IMAD.WIDE R18, R2, 0x4, R18 ;  /* 0x0000000402127825 */ /* 0x010fc800078e0212 */
[C---:B------:R-:W-:Y:S01]  /*1a080*/  IMAD.WIDE R16, R2.reuse, 0x4, R240 ;  /* 0x0000000402107825 */ /* 0x040fe200078e02f0 */
[----:B------:R-:W-:Y:S04]  /*1a090*/  STL.64 [R1+0xef0], R18 ;  /* 0x000ef01201007387 */ /* 0x000fe80000100a00 */
[----:B------:R-:W4:Y:S04]  /*1a0a0*/  LDL.LU.64 R240, [R1+0x178] ;  /* 0x0001780001f07983 */ /* 0x000f280000300a00 */
[----:B------:R-:W-:Y:S01]  /*1a0b0*/  STL.64 [R1+0xef8], R16 ;  /* 0x000ef81001007387 */ /* 0x000fe20000100a00 */
[----:B------:R-:W-:-:S04]  /*1a0c0*/  IMAD.WIDE R14, R2, 0x4, R14 ;  /* 0x00000004020e7825 */ /* 0x000fc800078e020e */
[----:B-1----:R-:W-:Y:S01]  /*1a0d0*/  IMAD.WIDE R4, R2, 0x4, R246 ;  /* 0x0000000402047825 */ /* 0x002fe200078e02f6 */
[----:B------:R1:W-:Y:S04]  /*1a0e0*/  STL.64 [R1+0xf00], R14 ;  /* 0x000f000e01007387 */ /* 0x0003e80000100a00 */
[----:B------:R2:W-:Y:S04]  /*1a0f0*/  STL.64 [R1+0xf08], R4 ;  /* 0x000f080401007387 */ /* 0x0005e80000100a00 */
[----:B------:R-:W4:Y:S01]  /*1a100*/  LDL.LU.64 R246, [R1+0x150] ;  /* 0x0001500001f67983 */ /* 0x000f220000300a00 */
[----:B------:R-:W-:-:S04]  /*1a110*/  IADD3 R0, R252, -0xa5, RZ ;  /* 0xffffff5bfc007810 */ /* 0x000fc80007ffe0ff */
[----:B------:R-:W-:Y:S02]  /*1a120*/  ISETP.GE.U32.AND P4, PT, R0, 0x7ffffedc, PT ;  /* 0x7ffffedc0000780c */ /* 0x000fe40003f86070 */
[----:B------:R-:W-:-:S04]  /*1a130*/  IADD3 R0, R252, -0xa9, RZ ;  /* 0xffffff57fc007810 */ /* 0x000fc80007ffe0ff */
[----:B------:R-:W-:-:S07]  /*1a140*/  ISETP.GE.U32.AND P5, PT, R0, 0x7ffffed8, PT ;  /* 0x7ffffed80000780c */ /* 0x000fce0003fa6070 */
[----:B------:R1:W-:Y:S04]  /*1a150*/  LDGSTS.E [R245+0x14800], [R18.64], !P4 ;  /* 0x1480000012f57fae */ /* 0x0003e8000e121848 */
[----:B------:R1:W-:Y:S01]  /*1a160*/  LDGSTS.E [R245+0x14880], [R16.64], !P4 ;  /* 0x1488000010f57fae */ /* 0x0003e2000e121848 */
[----:B------:R-:W-:-:S03]  /*1a170*/  IMAD.WIDE R20, R2, 0x4, R20 ;  /* 0x0000000402147825 */ /* 0x000fc600078e0214 */
[----:B------:R1:W-:Y:S01]  /*1a180*/  LDGSTS.E [R245+0x14900], [R14.64], !P4 ;  /* 0x149000000ef57fae */ /* 0x0003e2000e121848 */
[----:B------:R-:W-:-:S03]  /*1a190*/  IMAD.WIDE R12, R2, 0x4, R12 ;  /* 0x00000004020c7825 */ /* 0x000fc600078e020c */
[----:B------:R2:W-:Y:S01]  /*1a1a0*/  LDGSTS.E [R245+0x14980], [R4.64], !P4 ;  /* 0x1498000004f57fae */ /* 0x0005e2000e121848 */
[----:B------:R-:W-:Y:S01]  /*1a1b0*/  IMAD.WIDE R6, R2, 0x4, R6 ;  /* 0x0000000402067825 */ /* 0x000fe200078e0206 */
[----:B------:R-:W-:Y:S02]  /*1a1c0*/  IADD3 R0, R252, -0xad, RZ ;  /* 0xffffff53fc007810 */ /* 0x000fe40007ffe0ff */
[----:B------:R2:W-:Y:S04]  /*1a1d0*/  LDGSTS.E [R245+0x15000], [R20.64], !P5 ;  /* 0x1500000014f57fae */ /* 0x0005e8000e921848 */
[----:B-1----:R-:W4:Y:S04]  /*1a1e0*/  LDL.LU.64 R14, [R1+0x148] ;  /* 0x00014800010e7983 */ /* 0x002f280000300a00 */
[----:B------:R-:W4:Y:S04]  /*1a1f0*/  LDL.LU.64 R16, [R1+0x140] ;  /* 0x0001400001107983 */ /* 0x000f280000300a00 */
[----:B------:R-:W4:Y:S04]  /*1a200*/  LDL.LU.64 R18, [R1+0x138] ;  /* 0x0001380001127983 */ /* 0x000f280000300a00 */
[----:B------:R-:W-:Y:S01]  /*1a210*/  STL.64 [R1+0xf40], R20 ;  /* 0x000f401401007387 */ /* 0x000fe20000100a00 */
[----:B------:R-:W-:-:S03]  /*1a220*/  ISETP.GE.U32.AND P0, PT, R0, 0x7ffffed4, PT ;  /* 0x7ffffed40000780c */ /* 0x000fc60003f06070 */
[----:B------:R-:W-:Y:S04]  /*1a230*/  STL.64 [R1+0xf48], R12 ;  /* 0x000f480c01007387 */ /* 0x000fe80000100a00 */
[----:B------:R1:W-:Y:S04]  /*1a240*/  LDGSTS.E [R245+0x15080], [R12.64], !P5 ;  /* 0x150800000cf57fae */ /* 0x0003e8000e921848 */
[----:B------:R1:W-:Y:S04]  /*1a250*/  STL.64 [R1+0xf50], R6 ;  /* 0x000f500601007387 */ /* 0x0003e80000100a00 */
[----:B------:R1:W-:Y:S01]  /*1a260*/  LDGSTS.E [R245+0x15100], [R6.64], !P5 ;  /* 0x1510000006f57fae */ /* 0x0003e2000e921848 */
[----:B--2---:R-:W-:-:S05]  /*1a270*/  IMAD.WIDE R4, R2, 0x4, R22 ;  /* 0x0000000402047825 */ /* 0x004fca00078e0216 */
[----:B------:R4:W-:Y:S04]  /*1a280*/  STL.64 [R1+0xf58], R4 ;  /* 0x000f580401007387 */ /* 0x0009e80000100a00 */
[----:B-1----:R-:W2:Y:S04]  /*1a290*/  LDL.LU.64 R6, [R1+0x110] ;  /* 0x0001100001067983 */ /* 0x002ea80000300a00 */
[----:B------:R4:W-:Y:S01]  /*1a2a0*/  LDGSTS.E [R245+0x15180], [R4.64], !P5 ;  /* 0x1518000004f57fae */ /* 0x0009e2000e921848 */
[----:B------:R-:W-:-:S03]  /*1a2b0*/  IMAD.WIDE R12, R2, 0x4, R238 ;  /* 0x00000004020c7825 */ /* 0x000fc600078e02ee */
[----:B------:R-:W2:Y:S04]  /*1a2c0*/  LDL.LU.64 R238, [R1+0x108] ;  /* 0x0001080001ee7983 */ /* 0x000ea80000300a00 */
[----:B------:R-:W2:Y:S01]  /*1a2d0*/  LDL.LU.64 R22, [R1+0x100] ;  /* 0x0001000001167983 */ /* 0x000ea20000300a00 */
[----:B------:R-:W-:-:S03]  /*1a2e0*/  IMAD.WIDE R10, R2, 0x4, R10 ;  /* 0x00000004020a7825 */ /* 0x000fc600078e020a */
[----:B------:R1:W-:Y:S04]  /*1a2f0*/  STL.64 [R1+0xfa0], R12 ;  /* 0x000fa00c01007387 */ /* 0x0003e80000100a00 */
[----:B------:R-:W2:Y:S01]  /*1a300*/  LDL.LU.64 R20, [R1+0xf8] ;  /* 0x0000f80001147983 */ /* 0x000ea20000300a00 */
[----:B---3--:R-:W-:-:S03]  /*1a310*/  IMAD.WIDE R8, R2, 0x4, R8 ;  /* 0x0000000402087825 */ /* 0x008fc600078e0208 */
[----:B------:R3:W-:Y:S04]  /*1a320*/  STL.64 [R1+0xfa8], R10 ;  /* 0x000fa80a01007387 */ /* 0x0007e80000100a00 */
[----:B------:R1:W-:Y:S04]  /*1a330*/  STL.64 [R1+0xfb0], R8 ;  /* 0x000fb00801007387 */ /* 0x0003e80000100a00 */
[----:B------:R1:W-:Y:S01]  /*1a340*/  LDGSTS.E [R245+0x15800], [R12.64], !P0 ;  /* 0x158000000cf57fae */ /* 0x0003e2000c121848 */
[----:B----4-:R-:W-:Y:S01]  /*1a350*/  IMAD.WIDE R4, R2, 0x4, R240 ;  /* 0x0000000402047825 */ /* 0x010fe200078e02f0 */
[----:B------:R-:W-:-:S02]  /*1a360*/  IADD3 R0, R252, -0xb1, RZ ;  /* 0xffffff4ffc007810 */ /* 0x000fc40007ffe0ff */
[----:B------:R3:W-:Y:S04]  /*1a370*/  LDGSTS.E [R245+0x15880], [R10.64], !P0 ;  /* 0x158800000af57fae */ /* 0x0007e8000c121848 */
[----:B------:R4:W-:Y:S04]  /*1a380*/  STL.64 [R1+0xfb8], R4 ;  /* 0x000fb80401007387 */ /* 0x0009e80000100a00 */
[----:B------:R-:W2:Y:S01]  /*1a390*/  LDL.LU.64 R240, [R1+0xd0] ;  /* 0x0000d00001f07983 */ /* 0x000ea20000300a00 */
[----:B-1----:R-:W-:Y:S01]  /*1a3a0*/  IMAD.WIDE R12, R2, 0x4, R246 ;  /* 0x00000004020c7825 */ /* 0x002fe200078e02f6 */
[----:B------:R-:W-:-:S02]  /*1a3b0*/  ISETP.GE.U32.AND P2, PT, R0, 0x7ffffed0, PT ;  /* 0x7ffffed00000780c */ /* 0x000fc40003f46070 */
[----:B------:R-:W2:Y:S01]  /*1a3c0*/  LDL.LU.64 R246, [R1+0xc8] ;  /* 0x0000c80001f67983 */ /* 0x000ea20000300a00 */
[----:B------:R-:W-:-:S03]  /*1a3d0*/  IADD3 R0, R252, -0xb5, RZ ;  /* 0xffffff4bfc007810 */ /* 0x000fc60007ffe0ff */
[----:B------:R1:W-:Y:S04]  /*1a3e0*/  LDGSTS.E [R245+0x15900], [R8.64], !P0 ;  /* 0x1590000008f57fae */ /* 0x0003e8000c121848 */
[----:B------:R4:W-:Y:S01]  /*1a3f0*/  LDGSTS.E [R245+0x15980], [R4.64], !P0 ;  /* 0x1598000004f57fae */ /* 0x0009e2000c121848 */
[----:B------:R-:W-:-:S03]  /*1a400*/  ISETP.GE.U32.AND P3, PT, R0, 0x7ffffecc, PT ;  /* 0x7ffffecc0000780c */ /* 0x000fc60003f66070 */
[----:B------:R1:W-:Y:S04]  /*1a410*/  STL.64 [R1+0x1000], R12 ;  /* 0x0010000c01007387 */ /* 0x0003e80000100a00 */
[----:B------:R1:W-:Y:S01]  /*1a420*/  LDGSTS.E [R245+0x16000], [R12.64], !P2 ;  /* 0x160000000cf57fae */ /* 0x0003e2000d121848 */
[----:B---3--:R-:W-:-:S04]  /*1a430*/  IMAD.WIDE R10, R2, 0x4, R14 ;  /* 0x00000004020a7825 */ /* 0x008fc800078e020e */
[C---:B-1----:R-:W-:Y:S01]  /*1a440*/  IMAD.WIDE R8, R2.reuse, 0x4, R16 ;  /* 0x0000000402087825 */ /* 0x042fe200078e0210 */
[----:B------:R1:W-:Y:S03]  /*1a450*/  STL.64 [R1+0x1008], R10 ;  /* 0x0010080a01007387 */ /* 0x0003e60000100a00 */
[C---:B----4-:R-:W-:Y:S01]  /*1a460*/  IMAD.WIDE R4, R2.reuse, 0x4, R18 ;  /* 0x0000000402047825 */ /* 0x050fe200078e0212 */
[----:B------:R3:W-:Y:S04]  /*1a470*/  STL.64 [R1+0x1010], R8 ;  /* 0x0010100801007387 */ /* 0x0007e80000100a00 */
[----:B------:R-:W4:Y:S04]  /*1a480*/  LDL.LU.64 R18, [R1+0xc0] ;  /* 0x0000c00001127983 */ /* 0x000f280000300a00 */
[----:B------:R2:W-:Y:S04]  /*1a490*/  STL.64 [R1+0x1018], R4 ;  /* 0x0010180401007387 */ /* 0x0005e80000100a00 */
[----:B------:R1:W-:Y:S04]  /*1a4a0*/  LDGSTS.E [R245+0x16080], [R10.64], !P2 ;  /* 0x160800000af57fae */ /* 0x0003e8000d121848 */
[----:B------:R-:W4:Y:S04]  /*1a4b0*/  LDL.LU.64 R16, [R1+0xb8] ;  /* 0x0000b80001107983 */ /* 0x000f280000300a00 */
[----:B------:R3:W-:Y:S04]  /*1a4c0*/  LDGSTS.E [R245+0x16100], [R8.64], !P2 ;  /* 0x1610000008f57fae */ /* 0x0007e8000d121848 */
[----:B------:R2:W-:Y:S04]  /*1a4d0*/  LDGSTS.E [R245+0x16180], [R4.64], !P2 ;  /* 0x1618000004f57fae */ /* 0x0005e8000d121848 */
[----:B------:R-:W4:Y:S04]  /*1a4e0*/  LDL.LU.64 R14, [R1+0x90] ;  /* 0x00009000010e7983 */ /* 0x000f280000300a00 */
[----:B------:R-:W4:Y:S04]  /*1a4f0*/  LDL.LU.64 R12, [R1+0x88] ;  /* 0x00008800010c7983 */ /* 0x000f280000300a00 */
[----:B-1----:R-:W4:Y:S04]  /*1a500*/  LDL.LU.64 R10, [R1+0x80] ;  /* 0x00008000010a7983 */ /* 0x002f280000300a00 */
[----:B---3--:R-:W4:Y:S01]  /*1a510*/  LDL.LU.64 R8, [R1+0x78] ;  /* 0x0000780001087983 */ /* 0x008f220000300a00 */
[----:B--2---:R-:W-:-:S05]  /*1a520*/  IMAD.WIDE R4, R2, 0x4, R6 ;  /* 0x0000000402047825 */ /* 0x004fca00078e0206 */
[----:B------:R1:W-:Y:S04]  /*1a530*/  STL.64 [R1+0x1060], R4 ;  /* 0x0010600401007387 */ /* 0x0003e80000100a00 */
[----:B------:R1:W-:Y:S01]  /*1a540*/  LDGSTS.E [R245+0x16800], [R4.64], !P3 ;  /* 0x1680000004f57fae */ /* 0x0003e2000d921848 */
[----:B------:R-:W-:-:S04]  /*1a550*/  IMAD.WIDE R238, R2, 0x4, R238 ;  /* 0x0000000402ee7825 */ /* 0x000fc800078e02ee */
[C---:B------:R-:W-:Y:S01]  /*1a560*/  IMAD.WIDE R22, R2.reuse, 0x4, R22 ;  /* 0x0000000402167825 */ /* 0x040fe200078e0216 */
[----:B------:R-:W-:Y:S04]  /*1a570*/  STL.64 [R1+0x1068], R238 ;  /* 0x001068ee01007387 */ /* 0x000fe80000100a00 */
[----:B------:R2:W-:Y:S01]  /*1a580*/  STL.64 [R1+0x1070], R22 ;  /* 0x0010701601007387 */ /* 0x0005e20000100a00 */
[----:B------:R-:W-:-:S03]  /*1a590*/  IMAD.WIDE R20, R2, 0x4, R20 ;  /* 0x0000000402147825 */ /* 0x000fc600078e0214 */
[----:B------:R-:W3:Y:S04]  /*1a5a0*/  LDL.LU.64 R6, [R1+0x50] ;  /* 0x0000500001067983 */ /* 0x000ee80000300a00 */
[----:B------:R2:W-:Y:S04]  /*1a5b0*/  STL.64 [R1+0x1080], R20 ;  /* 0x0010801401007387 */ /* 0x0005e80000100a00 */
[----:B-1----:R-:W3:Y:S04]  /*1a5c0*/  LDL.LU.64 R4, [R1+0x48] ;  /* 0x0000480001047983 */ /* 0x002ee80000300a00 */
[----:B------:R1:W-:Y:S04]  /*1a5d0*/  LDGSTS.E [R245+0x16880], [R238.64], !P3 ;  /* 0x16880000eef57fae */ /* 0x0003e8000d921848 */
[----:B------:R-:W3:Y:S04]  /*1a5e0*/  LDL.LU.64 R248, [R1+0x40] ;  /* 0x0000400001f87983 */ /* 0x000ee80000300a00 */
[----:B------:R2:W-:Y:S04]  /*1a5f0*/  LDGSTS.E [R245+0x16900], [R22.64], !P3 ;  /* 0x1690000016f57fae */ /* 0x0005e8000d921848 */
[----:B------:R-:W3:Y:S04]  /*1a600*/  LDL.LU.64 R250, [R1+0x38] ;  /* 0x0000380001fa7983 */ /* 0x000ee80000300a00 */
[----:B------:R1:W-:Y:S01]  /*1a610*/  LDGSTS.E [R245+0x16980], [R20.64], !P3 ;  /* 0x1698000014f57fae */ /* 0x0003e2000d921848 */
[----:B--2---:R-:W-:-:S04]  /*1a620*/  IMAD.WIDE R22, R2, 0x4, R240 ;  /* 0x0000000402167825 */ /* 0x004fc800078e02f0 */
[----:B-1----:R-:W-:Y:S02]  /*1a630*/  IMAD.WIDE R20, R2, 0x4, R246 ;  /* 0x0000000402147825 */ /* 0x002fe400078e02f6 */
[----:B------:R-:W2:Y:S04]  /*1a640*/  LDL.LU.64 R246, [R1+0x10] ;  /* 0x0000100001f67983 */ /* 0x000ea80000300a00 */
[----:B------:R-:W2:Y:S04]  /*1a650*/  LDL.LU.64 R240, [R1+0x8] ;  /* 0x0000080001f07983 */ /* 0x000ea80000300a00 */
[----:B------:R1:W-:Y:S04]  /*1a660*/  STL.64 [R1+0x10e0], R22 ;  /* 0x0010e01601007387 */ /* 0x0003e80000100a00 */
[----:B------:R-:W2:Y:S01]  /*1a670*/  LDL.LU.64 R238, [R1] ;  /* 0x0000000001ee7983 */ /* 0x000ea20000300a00 */
[----:B------:R-:W-:-:S04]  /*1a680*/  IADD3 R0, R252, -0xb9, RZ ;  /* 0xffffff47fc007810 */ /* 0x000fc80007ffe0ff */
[----:B------:R-:W-:Y:S02]  /*1a690*/  ISETP.GE.U32.AND P1, PT, R0, 0x7ffffec8, PT ;  /* 0x7ffffec80000780c */ /* 0x000fe40003f26070 */
[----:B------:R-:W-:-:S04]  /*1a6a0*/  IADD3 R0, R252, -0xbd, RZ ;  /* 0xffffff43fc007810 */ /* 0x000fc80007ffe0ff */
[----:B------:R-:W-:Y:S01]  /*1a6b0*/  ISETP.GE.U32.AND P6, PT, R0, 0x7ffffec4, PT ;  /* 0x7ffffec40000780c */ /* 0x000fe20003fc6070 */
[----:B------:R1:W-:Y:S01]  /*1a6c0*/  STL.64 [R1+0x10e8], R20 ;  /* 0x0010e81401007387 */ /* 0x0003e20000100a00 */
[----:B------:R-:W-:-:S05]  /*1a6d0*/  IADD3 R0, R252, -0xc1, RZ ;  /* 0xffffff3ffc007810 */ /* 0x000fca0007ffe0ff */
[----:B------:R1:W-:Y:S01]  /*1a6e0*/  LDGSTS.E [R245+0x17000], [R22.64], !P1 ;  /* 0x1700000016f57fae */ /* 0x0003e2000c921848 */
[----:B------:R-:W-:-:S03]  /*1a6f0*/  ISETP.GE.U32.AND P4, PT, R0, 0x7ffffec0, PT ;  /* 0x7ffffec00000780c */ /* 0x000fc60003f86070 */
[----:B------:R4:W-:Y:S01]  /*1a700*/  LDGSTS.E [R245+0x17080], [R20.64], !P1 ;  /* 0x1708000014f57fae */ /* 0x0009e2000c921848 */
[----:B------:R-:W-:-:S03]  /*1a710*/  IADD3 R0, R252, -0xc5, RZ ;  /* 0xffffff3bfc007810 */ /* 0x000fc60007ffe0ff */
[----:B-1----:R-:W2:Y:S01]  /*1a720*/  LDL.LU.64 R22, [R1+0x3cf0] ;  /* 0x003cf00001167983 */ /* 0x002ea20000300a00 */
[----:B----4-:R-:W-:-:S05]  /*1a730*/  IMAD.WIDE R18, R2, 0x4, R18 ;  /* 0x0000000402127825 */ /* 0x010fca00078e0212 */
[----:B------:R1:W-:Y:S04]  /*1a740*/  STL.64 [R1+0x10f0], R18 ;  /* 0x0010f01201007387 */ /* 0x0003e80000100a00 */
[----:B------:R-:W3:Y:S01]  /*1a750*/  LDL.LU.64 R20, [R1+0x3ce8] ;  /* 0x003ce80001147983 */ /* 0x000ee20000300a00 */
[----:B------:R-:W-:-:S03]  /*1a760*/  IMAD.WIDE R16, R2, 0x4, R16 ;  /* 0x0000000402107825 */ /* 0x000fc600078e0210 */
[----:B------:R1:W-:Y:S04]  /*1a770*/  LDGSTS.E [R245+0x17100], [R18.64], !P1 ;  /* 0x1710000012f57fae */ /* 0x0003e8000c921848 */
[----:B------:R1:W-:Y:S01]  /*1a780*/  STL.64 [R1+0x10f8], R16 ;  /* 0x0010f81001007387 */ /* 0x0003e20000100a00 */
[----:B------:R-:W-:-:S03]  /*1a790*/  ISETP.GE.U32.AND P5, PT, R0, 0x7ffffebc, PT ;  /* 0x7ffffebc0000780c */ /* 0x000fc60003fa6070 */
[----:B------:R1:W-:Y:S01]  /*1a7a0*/  LDGSTS.E [R245+0x17180], [R16.64], !P1 ;  /* 0x1718000010f57fae */ /* 0x0003e2000c921848 */
[----:B------:R-:W-:-:S03]  /*1a7b0*/  IMAD.WIDE R14, R2, 0x4, R14 ;  /* 0x00000004020e7825 */ /* 0x000fc600078e020e */
[----:B-1----:R-:W3:Y:S01]  /*1a7c0*/  LDL.LU.64 R18, [R1+0x3ce0] ;  /* 0x003ce00001127983 */ /* 0x002ee20000300a00 */
[----:B------:R-:W-:-:S03]  /*1a7d0*/  IMAD.WIDE R12, R2, 0x4, R12 ;  /* 0x00000004020c7825 */ /* 0x000fc600078e020c */
[----:B------:R1:W-:Y:S01]  /*1a7e0*/  LDGSTS.E [R245+0x17800], [R14.64], !P6 ;  /* 0x178000000ef57fae */ /* 0x0003e2000f121848 */
[----:B------:R-:W-:-:S03]  /*1a7f0*/  IMAD.WIDE R10, R2, 0x4, R10 ;  /* 0x00000004020a7825 */ /* 0x000fc600078e020a */
[----:B------:R-:W3:Y:S01]  /*1a800*/  LDL.LU.64 R16, [R1+0x3cd8] ;  /* 0x003cd80001107983 */ /* 0x000ee20000300a00 */
[----:B------:R-:W-:Y:S01]  /*1a810*/  IADD3 R0, R252, -0xc9, RZ ;  /* 0xffffff37fc007810 */ /* 0x000fe20007ffe0ff */
[----:B------:R-:W-:Y:S02]  /*1a820*/  IMAD.WIDE R8, R2, 0x4, R8 ;  /* 0x0000000402087825 */ /* 0x000fe400078e0208 */
[----:B------:R1:W-:Y:S04]  /*1a830*/  STL.64 [R1+0x1140], R14 ;  /* 0x0011400e01007387 */ /* 0x0003e80000100a00 */
[----:B------:R1:W-:Y:S01]  /*1a840*/  STL.64 [R1+0x1148], R12 ;  /* 0x0011480c01007387 */ /* 0x0003e20000100a00 */
[----:B------:R-:W-:-:S03]  /*1a850*/  ISETP.GE.U32.AND P0, PT, R0, 0x7ffffeb8, PT ;  /* 0x7ffffeb80000780c */ /* 0x000fc60003f06070 */
[----:B------:R1:W-:Y:S04]  /*1a860*/  LDGSTS.E [R245+0x17880], [R12.64], !P6 ;  /* 0x178800000cf57fae */ /* 0x0003e8000f121848 */
[----:B-1----:R-:W3:Y:S04]  /*1a870*/  LDL.LU.64 R14, [R1+0x3cd0] ;  /* 0x003cd000010e7983 */ /* 0x002ee80000300a00 */
[----:B------:R1:W-:Y:S01]  /*1a880*/  STL.64 [R1+0x1150], R10 ;  /* 0x0011500a01007387 */ /* 0x0003e20000100a00 */
[----:B------:R-:W-:-:S03]  /*1a890*/  IADD3 R0, R252, -0xcd, RZ ;  /* 0xffffff33fc007810 */ /* 0x000fc60007ffe0ff */
[----:B------:R-:W3:Y:S04]  /*1a8a0*/  LDL.LU.64 R12, [R1+0x3cc8] ;  /* 0x003cc800010c7983 */ /* 0x000ee80000300a00 */
[----:B------:R1:W-:Y:S04]  /*1a8b0*/  STL.64 [R1+0x1158], R8 ;  /* 0x0011580801007387 */ /* 0x0003e80000100a00 */
[----:B------:R1:W-:Y:S04]  /*1a8c0*/  LDGSTS.E [R245+0x17900], [R10.64], !P6 ;  /* 0x179000000af57fae */ /* 0x0003e8000f121848 */
[----:B------:R1:W-:Y:S01]  /*1a8d0*/  LDGSTS.E [R245+0x17980], [R8.64], !P6 ;  /* 0x1798000008f57fae */ /* 0x0003e2000f121848 */
[----:B------:R-:W-:-:S03]  /*1a8e0*/  ISETP.GE.U32.AND P2, PT, R0, 0x7ffffeb4, PT ;  /* 0x7ffffeb40000780c */ /* 0x000fc60003f46070 */
[----:B-1----:R-:W3:Y:S04]  /*1a8f0*/  LDL.LU.64 R10, [R1+0x3cc0] ;  /* 0x003cc000010a7983 */ /* 0x002ee80000300a00 */
[----:B------:R-:W3:Y:S01]  /*1a900*/  LDL.LU.64 R8, [R1+0x3cb8] ;  /* 0x003cb80001087983 */ /* 0x000ee20000300a00 */
        /* <DEDUP_REMOVED lines=21> */
[----:B---3--:R-:W-:-:S04]  /*1aa60*/  IMAD.WIDE R6, R2, 0x4, R6 ;  /* 0x0000000402067825 */ /* 0x008fc800078e0206 */
[C---:B------:R-:W-:Y:S01]  /*1aa70*/  IMAD.WIDE R4, R2.reuse, 0x4, R4 ;  /* 0x0000000402047825 */ /* 0x040fe200078e0204 */
[----:B------:R1:W-:Y:S04]  /*1aa80*/  STL.64 [R1+0x11a0], R6 ;  /* 0x0011a00601007387 */ /* 0x0003e80000100a00 */
[----:B------:R3:W-:Y:S01]  /*1aa90*/  STL.64 [R1+0x11a8], R4 ;  /* 0x0011a80401007387 */ /* 0x0007e20000100a00 */
[----:B------:R-:W-:-:S03]  /*1aaa0*/  IMAD.WIDE R248, R2, 0x4, R248 ;  /* 0x0000000402f87825 */ /* 0x000fc600078e02f8 */
[----:B------:R1:W-:Y:S04]  /*1aab0*/  LDGSTS.E [R245+0x18000], [R6.64], !P4 ;  /* 0x1800000006f57fae */ /* 0x0003e8000e121848 */
[----:B------:R3:W-:Y:S01]  /*1aac0*/  LDGSTS.E [R245+0x18080], [R4.64], !P4 ;  /* 0x1808000004f57fae */ /* 0x0007e2000e121848 */
[----:B------:R-:W-:-:S03]  /*1aad0*/  IMAD.WIDE R250, R2, 0x4, R250 ;  /* 0x0000000402fa7825 */ /* 0x000fc600078e02fa */
[----:B------:R3:W-:Y:S04]  /*1aae0*/  LDGSTS.E [R245+0x18100], [R248.64], !P4 ;  /* 0x18100000f8f57fae */ /* 0x0007e8000e121848 */
[----:B-1----:R-:W3:Y:S04]  /*1aaf0*/  LDL.LU.64 R6, [R1+0x3cb0] ;  /* 0x003cb00001067983 */ /* 0x002ee80000300a00 */
[----:B------:R1:W-:Y:S04]  /*1ab00*/  STL.64 [R1+0x11b0], R248 ;  /* 0x0011b0f801007387 */ /* 0x0003e80000100a00 */
[----:B---3--:R-:W3:Y:S04]  /*1ab10*/  LDL.LU.64 R4, [R1+0x3ca8] ;  /* 0x003ca80001047983 */ /* 0x008ee80000300a00 */
[----:B------:R2:W-:Y:S04]  /*1ab20*/  STL.64 [R1+0x11b8], R250 ;  /* 0x0011b8fa01007387 */ /* 0x0005e80000100a00 */
[----:B-1----:R-:W3:Y:S04]  /*1ab30*/  LDL.LU.64 R248, [R1+0x3ca0] ;  /* 0x003ca00001f87983 */ /* 0x002ee80000300a00 */
[----:B------:R1:W-:Y:S01]  /*1ab40*/  LDGSTS.E [R245+0x18180], [R250.64], !P4 ;  /* 0x18180000faf57fae */ /* 0x0003e2000e121848 */
[----:B--2---:R-:W-:-:S04]  /*1ab50*/  IMAD.WIDE R246, R2, 0x4, R246 ;  /* 0x0000000402f67825 */ /* 0x004fc800078e02f6 */
[C---:B------:R-:W-:Y:S01]  /*1ab60*/  IMAD.WIDE R240, R2.reuse, 0x4, R240 ;  /* 0x0000000402f07825 */ /* 0x040fe200078e02f0 */
[----:B------:R2:W-:Y:S04]  /*1ab70*/  LDGSTS.E [R245+0x18800], [R246.64], !P5 ;  /* 0x18800000f6f57fae */ /* 0x0005e8000e921848 */
[----:B------:R2:W-:Y:S01]  /*1ab80*/  LDGSTS.E [R245+0x18880], [R240.64], !P5 ;  /* 0x18880000f0f57fae */ /* 0x0005e2000e921848 */
[----:B------:R-:W-:-:S03]  /*1ab90*/  IMAD.WIDE R238, R2, 0x4, R238 ;  /* 0x0000000402ee7825 */ /* 0x000fc600078e02ee */
[----:B-1----:R-:W3:Y:S04]  /*1aba0*/  LDL.LU.64 R250, [R1+0x3c98] ;  /* 0x003c980001fa7983 */ /* 0x002ee80000300a00 */
[----:B------:R-:W-:Y:S04]  /*1abb0*/  STL.64 [R1+0x1200], R246 ;  /* 0x001200f601007387 */ /* 0x000fe80000100a00 */
[----:B------:R-:W-:Y:S04]  /*1abc0*/  STL.64 [R1+0x1208], R240 ;  /* 0x001208f001007387 */ /* 0x000fe80000100a00 */
[----:B------:R-:W-:Y:S04]  /*1abd0*/  STL.64 [R1+0x1210], R238 ;  /* 0x001210ee01007387 */ /* 0x000fe80000100a00 */
[----:B------:R1:W-:Y:S04]  /*1abe0*/  LDGSTS.E [R245+0x18900], [R238.64], !P5 ;  /* 0x18900000eef57fae */ /* 0x0003e8000e921848 */
        /* <DEDUP_REMOVED lines=18> */
[----:B-1----:R-:W-:-:S04]  /*1ad10*/  IMAD.WIDE R222, R2, 0x4, R218 ;  /* 0x0000000402de7825 */ /* 0x002fc800078e02da */
[C---:B--2---:R-:W-:Y:S01]  /*1ad20*/  IMAD.WIDE R220, R2.reuse, 0x4, R216 ;  /* 0x0000000402dc7825 */ /* 0x044fe200078e02d8 */
[----:B------:R-:W-:Y:S04]  /*1ad30*/  STL.64 [R1+0x1320], R222 ;  /* 0x001320de01007387 */ /* 0x000fe80000100a00 */
[----:B------:R-:W-:Y:S04]  /*1ad40*/  STL.64 [R1+0x1328], R220 ;  /* 0x001328dc01007387 */ /* 0x000fe80000100a00 */
[----:B------:R-:W-:Y:S04]  /*1ad50*/  STL.64 [R1+0x1330], R214 ;  /* 0x001330d601007387 */ /* 0x000fe80000100a00 */
[----:B------:R-:W-:Y:S04]  /*1ad60*/  STL.64 [R1+0x1338], R212 ;  /* 0x001338d401007387 */ /* 0x000fe80000100a00 */
        /* <DEDUP_REMOVED lines=62> */
[----:B------:R-:W2:Y:S04]  /*1b150*/  LDL.LU.64 R236, [R1+0x4c8] ;  /* 0x0004c80001ec7983 */ /* 0x000ea80000300a00 */
[----:B------:R-:W3:Y:S04]  /*1b160*/  LDL.LU.64 R238, [R1+0x4c0] ;  /* 0x0004c00001ee7983 */ /* 0x000ee80000300a00 */
[----:B------:R-:W3:Y:S04]  /*1b170*/  LDL.LU.64 R226, [R1+0x4b8] ;  /* 0x0004b80001e27983 */ /* 0x000ee80000300a00 */
[----:B------:R-:W3:Y:S01]  /*1b180*/  LDL.LU.64 R240, [R1+0x4b0] ;  /* 0x0004b00001f07983 */ /* 0x000ee20000300a00 */
[----:B------:R-:W-:-:S04]  /*1b190*/  IMAD.WIDE R138, R2, 0x4, R138 ;  /* 0x00000004028a7825 */ /* 0x000fc800078e028a */
[C---:B------:R-:W-:Y:S01]  /*1b1a0*/  IMAD.WIDE R136, R2.reuse, 0x4, R136 ;  /* 0x0000000402887825 */ /* 0x040fe200078e0288 */
[----:B------:R-:W-:Y:S03]  /*1b1b0*/  STL.64 [R1+0x15a0], R138 ;  /* 0x0015a08a01007387 */ /* 0x000fe60000100a00 */
[C---:B------:R-:W-:Y:S01]  /*1b1c0*/  IMAD.WIDE R134, R2.reuse, 0x4, R134 ;  /* 0x0000000402867825 */ /* 0x040fe200078e0286 */
[----:B------:R-:W-:Y:S03]  /*1b1d0*/  STL.64 [R1+0x15a8], R136 ;  /* 0x0015a88801007387 */ /* 0x000fe60000100a00 */
[----:B------:R-:W-:Y:S01]  /*1b1e0*/  IMAD.WIDE R132, R2, 0x4, R132 ;  /* 0x0000000402847825 */ /* 0x000fe200078e0284 */
[----:B------:R-:W-:Y:S04]  /*1b1f0*/  STL.64 [R1+0x15b0], R134 ;  /* 0x0015b08601007387 */ /* 0x000fe80000100a00 */
[----:B------:R-:W-:Y:S04]  /*1b200*/  STL.64 [R1+0x1b88], R132 ;  /* 0x001b888401007387 */ /* 0x000fe80000100a00 */
[----:B------:R-:W3:Y:S04]  /*1b210*/  LDL.LU.64 R228, [R1+0x468] ;  /* 0x0004680001e47983 */ /* 0x000ee80000300a00 */
[----:B------:R-:W3:Y:S01]  /*1b220*/  LDL.LU.64 R246, [R1+0x460] ;  /* 0x0004600001f67983 */ /* 0x000ee20000300a00 */
[----:B------:R-:W-:-:S02]  /*1b230*/  IADD3 R0, R252, -0xd1, RZ ;  /* 0xffffff2ffc007810 */ /* 0x000fc40007ffe0ff */
[----:B------:R-:W-:Y:S01]  /*1b240*/  LOP3.LUT R217, R3, 0x1f, RZ, 0xc0, !PT ;  /* 0x0000001f03d97812 */ /* 0x000fe200078ec0ff */
[----:B------:R-:W-:Y:S01]  /*1b250*/  IMAD.WIDE R130, R2, 0x4, R130 ;  /* 0x0000000402827825 */ /* 0x000fe200078e0282 */
[----:B------:R-:W-:Y:S01]  /*1b260*/  ISETP.GE.U32.AND P3, PT, R0, 0x7ffffeb0, PT ;  /* 0x7ffffeb00000780c */ /* 0x000fe20003f66070 */
[----:B------:R-:W3:Y:S01]  /*1b270*/  LDL.LU.64 R230, [R1+0x458] ;  /* 0x0004580001e67983 */ /* 0x000ee20000300a00 */
[----:B------:R-:W-:Y:S01]  /*1b280*/  IADD3 R0, R252, -0xd5, RZ ;  /* 0xffffff2bfc007810 */ /* 0x000fe20007ffe0ff */
[----:B------:R-:W-:Y:S02]  /*1b290*/  IMAD.SHL.U32 R219, R217, 0x4, RZ ;  /* 0x00000004d9db7824 */ /* 0x000fe400078e00ff */
[----:B------:R-:W-:Y:S01]  /*1b2a0*/  IMAD.WIDE R128, R2, 0x4, R128 ;  /* 0x0000000402807825 */ /* 0x000fe200078e0280 */
[----:B------:R-:W-:Y:S01]  /*1b2b0*/  ISETP.GE.U32.AND P1, PT, R0, 0x7ffffeac, PT ;  /* 0x7ffffeac0000780c */ /* 0x000fe20003f26070 */
[----:B------:R-:W3:Y:S01]  /*1b2c0*/  LDL.LU.64 R232, [R1+0x450] ;  /* 0x0004500001e87983 */ /* 0x000ee20000300a00 */
[----:B------:R-:W-:-:S04]  /*1b2d0*/  IADD3 R0, R252, -0xd9, RZ ;  /* 0xffffff27fc007810 */ /* 0x000fc80007ffe0ff */
[----:B------:R-:W-:Y:S01]  /*1b2e0*/  ISETP.GE.U32.AND P6, PT, R0, 0x7ffffea8, PT ;  /* 0x7ffffea80000780c */ /* 0x000fe20003fc6070 */
[----:B------:R1:W-:Y:S01]  /*1b2f0*/  LDGSTS.E [R219+0x1a000], [R222.64], !P3 ;  /* 0x1a000000dedb7fae */ /* 0x0003e2000d921848 */
[----:B------:R-:W-:-:S03]  /*1b300*/  IADD3 R0, R252, -0xdd, RZ ;  /* 0xffffff23fc007810 */ /* 0x000fc60007ffe0ff */
[----:B------:R1:W-:Y:S01]  /*1b310*/  LDGSTS.E [R219+0x1a080], [R220.64], !P3 ;  /* 0x1a080000dcdb7fae */ /* 0x0003e2000d921848 */
[----:B------:R-:W-:Y:S02]  /*1b320*/  ISETP.GE.U32.AND P4, PT, R0, 0x7ffffea4, PT ;  /* 0x7ffffea40000780c */ /* 0x000fe40003f86070 */
[----:B------:R-:W-:Y:S01]  /*1b330*/  IADD3 R0, R252, -0xe1, RZ ;  /* 0xffffff1ffc007810 */ /* 0x000fe20007ffe0ff */
[----:B------:R1:W-:Y:S03]  /*1b340*/  LDGSTS.E [R219+0x1a100], [R214.64], !P3 ;  /* 0x1a100000d6db7fae */ /* 0x0003e6000d921848 */
        /* <DEDUP_REMOVED lines=11> */
[----:B------:R-:W-:-:S03]  /*1b400*/  ISETP.GE.U32.AND P3, PT, R0, 0x7ffffe94, PT ;  /* 0x7ffffe940000780c */ /* 0x000fc60003f66070 */
[----:B------:R1:W-:Y:S01]  /*1b410*/  LDGSTS.E [R219+0x1b000], [R202.64], !P6 ;  /* 0x1b000000cadb7fae */ /* 0x0003e2000f121848 */
[----:B------:R-:W-:-:S03]  /*1b420*/  IADD3 R0, R252, -0xf1, RZ ;  /* 0xffffff0ffc007810 */ /* 0x000fc60007ffe0ff */
[----:B------:R1:W-:Y:S04]  /*1b430*/  LDGSTS.E [R219+0x1b080], [R200.64], !P6 ;  /* 0x1b080000c8db7fae */ /* 0x0003e8000f121848 */
[----:B------:R1:W-:Y:S04]  /*1b440*/  LDGSTS.E [R219+0x1b100], [R198.64], !P6 ;  /* 0x1b100000c6db7fae */ /* 0x0003e8000f121848 */
[----:B------:R1:W-:Y:S04]  /*1b450*/  LDGSTS.E [R219+0x1b180], [R196.64], !P6 ;  /* 0x1b180000c4db7fae */ /* 0x0003e8000f121848 */
        /* <DEDUP_REMOVED lines=23> */
[----:B------:R1:W-:Y:S04]  /*1b5d0*/  LDGSTS.E [R219+0x1d800], [R162.64], !P3 ;  /* 0x1d800000a2db7fae */ /* 0x0003e8000d921848 */
        /* <DEDUP_REMOVED lines=8> */
[----:B------:R1:W-:Y:S01]  /*1b660*/  LDGSTS.E [R219+0x1e880], [R144.64], !P6 ;  /* 0x1e88000090db7fae */ /* 0x0003e2000f121848 */
[----:B------:R-:W-:-:S03]  /*1b670*/  IMAD.WIDE R126, R2, 0x4, R126 ;  /* 0x00000004027e7825 */ /* 0x000fc600078e027e */
[----:B------:R1:W-:Y:S01]  /*1b680*/  LDGSTS.E [R219+0x1e900], [R142.64], !P6 ;  /* 0x1e9000008edb7fae */ /* 0x0003e2000f121848 */
[----:B------:R-:W-:-:S03]  /*1b690*/  IMAD.WIDE R124, R2, 0x4, R124 ;  /* 0x00000004027c7825 */ /* 0x000fc600078e027c */
[----:B------:R1:W-:Y:S04]  /*1b6a0*/  LDGSTS.E [R219+0x1e980], [R140.64], !P6 ;  /* 0x1e9800008cdb7fae */ /* 0x0003e8000f121848 */
[----:B------:R1:W-:Y:S04]  /*1b6b0*/  LDGSTS.E [R219+0x1f000], [R138.64], !P4 ;  /* 0x1f0000008adb7fae */ /* 0x0003e8000e121848 */
[----:B------:R1:W-:Y:S04]  /*1b6c0*/  LDGSTS.E [R219+0x1f080], [R136.64], !P4 ;  /* 0x1f08000088db7fae */ /* 0x0003e8000e121848 */
[----:B------:R1:W-:Y:S01]  /*1b6d0*/  LDGSTS.E [R219+0x1f100], [R134.64], !P4 ;  /* 0x1f10000086db7fae */ /* 0x0003e2000e121848 */
[----:B------:R-:W-:-:S03]  /*1b6e0*/  SHF.L.U32 R243, R243, 0x2, RZ ;  /* 0x00000002f3f37819 */ /* 0x000fc600000006ff */
[----:B------:R1:W-:Y:S04]  /*1b6f0*/  LDGSTS.E [R219+0x1f180], [R132.64], !P4 ;  /* 0x1f18000084db7fae */ /* 0x0003e8000e121848 */
[----:B------:R2:W-:Y:S04]  /*1b700*/  STL.64 [R1+0x1bf0], R130 ;  /* 0x001bf08201007387 */ /* 0x0005e80000100a00 */
[----:B------:R2:W-:Y:S04]  /*1b710*/  LDGSTS.E [R219+0x1f800], [R130.64], !P5 ;  /* 0x1f80000082db7fae */ /* 0x0005e8000e921848 */
[----:B------:R3:W-:Y:S04]  /*1b720*/  STL.64 [R1+0x1bf8], R128 ;  /* 0x001bf88001007387 */ /* 0x0007e80000100a00 */
[----:B------:R3:W-:Y:S01]  /*1b730*/  STL.64 [R1+0x1c00], R126 ;  /* 0x001c007e01007387 */ /* 0x0007e20000100a00 */
[----:B------:R-:W-:-:S03]  /*1b740*/  IADD3 R0, R252, -0x82, RZ ;  /* 0xffffff7efc007810 */ /* 0x000fc60007ffe0ff */
[----:B------:R1:W-:Y:S01]  /*1b750*/  STL.64 [R1+0x1c08], R124 ;  /* 0x001c087c01007387 */ /* 0x0003e20000100a00 */
[----:B------:R-:W-:-:S03]  /*1b760*/  LOP3.LUT R244, R243, 0x20, RZ, 0x3c, !PT ;  /* 0x00000020f3f47812 */ /* 0x000fc600078e3cff */
[----:B------:R-:W4:Y:S04]  /*1b770*/  LDL.LU.64 R234, [R1+0x408] ;  /* 0x0004080001ea7983 */ /* 0x000f280000300a00 */
[----:B------:R3:W-:Y:S01]  /*1b780*/  LDGSTS.E [R219+0x1f880], [R128.64], !P5 ;  /* 0x1f88000080db7fae */ /* 0x0007e2000e921848 */
[----:B------:R-:W-:-:S03]  /*1b790*/  ISETP.GE.U32.AND P0, PT, R0, 0x7ffffeff, PT ;  /* 0x7ffffeff0000780c */ /* 0x000fc60003f06070 */
[----:B------:R1:W-:Y:S04]  /*1b7a0*/  LDGSTS.E [R219+0x1f900], [R126.64], !P5 ;  /* 0x1f9000007edb7fae */ /* 0x0003e8000e921848 */
[----:B------:R1:W-:Y:S01]  /*1b7b0*/  LDGSTS.E [R219+0x1f980], [R124.64], !P5 ;  /* 0x1f9800007cdb7fae */ /* 0x0003e2000e921848 */
[----:B--2---:R-:W-:-:S03]  /*1b7c0*/  IMAD.WIDE R130, R2, 0x4, R236 ;  /* 0x0000000402827825 */ /* 0x004fc600078e02ec */
[----:B------:R-:W2:Y:S01]  /*1b7d0*/  LDL.LU.64 R236, [R1+0x400] ;  /* 0x0004000001ec7983 */ /* 0x000ea20000300a00 */
[----:B---3--:R-:W-:-:S03]  /*1b7e0*/  IMAD.WIDE R128, R2, 0x4, R238 ;  /* 0x0000000402807825 */ /* 0x008fc600078e02ee */
[----:B------:R-:W-:Y:S04]  /*1b7f0*/  STL.64 [R1+0xaa0], R130 ;  /* 0x000aa08201007387 */ /* 0x000fe80000100a00 */
[----:B------:R-:W3:Y:S01]  /*1b800*/  LDL.LU.64 R238, [R1+0x3f8] ;  /* 0x0003f80001ee7983 */ /* 0x000ee20000300a00 */
[----:B-1----:R-:W-:-:S03]  /*1b810*/  IMAD.WIDE R126, R2, 0x4, R226 ;  /* 0x00000004027e7825 */ /* 0x002fc600078e02e2 */
[----:B------:R-:W3:Y:S01]  /*1b820*/  LDL.LU.64 R242, [R1+0x3f0] ;  /* 0x0003f00001f27983 */ /* 0x000ee20000300a00 */
[----:B------:R-:W-:-:S03]  /*1b830*/  IMAD.WIDE R124, R2, 0x4, R240 ;  /* 0x00000004027c7825 */ /* 0x000fc600078e02f0 */
[----:B------:R1:W-:Y:S04]  /*1b840*/  STL.64 [R1+0xa98], R128 ;  /* 0x000a988001007387 */ /* 0x0003e80000100a00 */
[----:B------:R1:W-:Y:S04]  /*1b850*/  STL.64 [R1+0xa90], R126 ;  /* 0x000a907e01007387 */ /* 0x0003e80000100a00 */
[----:B------:R1:W-:Y:S04]  /*1b860*/  STL.64 [R1+0xa88], R124 ;  /* 0x000a887c01007387 */ /* 0x0003e80000100a00 */
[----:B------:R-:W3:Y:S04]  /*1b870*/  LDL.LU.64 R224, [R1+0x3a8] ;  /* 0x0003a80001e07983 */ /* 0x000ee80000300a00 */
[----:B------:R-:W3:Y:S04]  /*1b880*/  LDL.LU.64 R226, [R1+0x3a0] ;  /* 0x0003a00001e27983 */ /* 0x000ee80000300a00 */
[----:B------:R-:W3:Y:S04]  /*1b890*/  LDL.LU.64 R240, [R1+0x398] ;  /* 0x0003980001f07983 */ /* 0x000ee80000300a00 */
[----:B------:R1:W-:Y:S04]  /*1b8a0*/  LDGSTS.E [R244+0x10200], [R130.64], !P0 ;  /* 0x1020000082f47fae */ /* 0x0003e8000c121848 */
[----:B------:R1:W-:Y:S01]  /*1b8b0*/  LDGSTS.E [R244+0x10280], [R128.64], !P0 ;  /* 0x1028000080f47fae */ /* 0x0003e2000c121848 */
[----:B------:R-:W-:-:S03]  /*1b8c0*/  IADD3 R0, R252, -0x86, RZ ;  /* 0xffffff7afc007810 */ /* 0x000fc60007ffe0ff */
[----:B------:R1:W-:Y:S02]  /*1b8d0*/  LDGSTS.E [R244+0x10300], [R126.64], !P0 ;  /* 0x103000007ef47fae */ /* 0x0003e4000c121848 */
[----:B-1----:R-:W-:Y:S01]  /*1b8e0*/  IMAD.WIDE R128, R2, 0x4, R246 ;  /* 0x0000000402807825 */ /* 0x002fe200078e02f6 */
[----:B------:R-:W-:Y:S01]  /*1b8f0*/  ISETP.GE.U32.AND P2, PT, R0, 0x7ffffefb, PT ;  /* 0x7ffffefb0000780c */ /* 0x000fe20003f46070 */
[----:B------:R-:W3:Y:S02]  /*1b900*/  LDL.LU.64 R246, [R1+0x390] ;  /* 0x0003900001f67983 */ /* 0x000ee40000300a00 */
[----:B------:R-:W-:Y:S01]  /*1b910*/  IMAD.WIDE R130, R2, 0x4, R228 ;  /* 0x0000000402827825 */ /* 0x000fe200078e02e4 */
[----:B------:R-:W-:Y:S01]  /*1b920*/  IADD3 R0, R252, -0x8a, RZ ;  /* 0xffffff76fc007810 */ /* 0x000fe20007ffe0ff */
[----:B------:R1:W-:Y:S02]  /*1b930*/  LDGSTS.E [R244+0x10380], [R124.64], !P0 ;  /* 0x103800007cf47fae */ /* 0x0003e4000c121848 */
[----:B------:R-:W-:Y:S01]  /*1b940*/  IMAD.WIDE R126, R2, 0x4, R230 ;  /* 0x00000004027e7825 */ /* 0x000fe200078e02e6 */
[----:B------:R-:W-:Y:S01]  /*1b950*/  ISETP.GE.U32.AND P3, PT, R0, 0x7ffffef7, PT ;  /* 0x7ffffef70000780c */ /* 0x000fe20003f66070 */
[----:B------:R4:W-:Y:S04]  /*1b960*/  STL.64 [R1+0xa80], R130 ;  /* 0x000a808201007387 */ /* 0x0009e80000100a00 */
[----:B------:R2:W-:Y:S01]  /*1b970*/  STL.64 [R1+0xa78], R128 ;  /* 0x000a788001007387 */ /* 0x0005e20000100a00 */
[----:B-1----:R-:W-:-:S03]  /*1b980*/  IMAD.WIDE R124, R2, 0x4, R232 ;  /* 0x00000004027c7825 */ /* 0x002fc600078e02e8 */
[----:B------:R4:W-:Y:S04]  /*1b990*/  LDGSTS.E [R244+0x10a00], [R130.64], !P2 ;  /* 0x10a0000082f47fae */ /* 0x0009e8000d121848 */
[----:B------:R3:W-:Y:S04]  /*1b9a0*/  STL.64 [R1+0xa70], R126 ;  /* 0x000a707e01007387 */ /* 0x0007e80000100a00 */
[----:B------:R2:W-:Y:S04]  /*1b9b0*/  LDGSTS.E [R244+0x10a80], [R128.64], !P2 ;  /* 0x10a8000080f47fae */ /* 0x0005e8000d121848 */
[----:B------:R1:W-:Y:S04]  /*1b9c0*/  STL.64 [R1+0xa68], R124 ;  /* 0x000a687c01007387 */ /* 0x0003e80000100a00 */
[----:B------:R3:W-:Y:S04]  /*1b9d0*/  LDGSTS.E [R244+0x10b00], [R126.64], !P2 ;  /* 0x10b000007ef47fae */ /* 0x0007e8000d121848 */
[----:B------:R-:W3:Y:S04]  /*1b9e0*/  LDL.LU.64 R228, [R1+0x348] ;  /* 0x0003480001e47983 */ /* 0x000ee80000300a00 */
[----:B------:R1:W-:Y:S04]  /*1b9f0*/  LDGSTS.E [R244+0x10b80], [R124.64], !P2 ;  /* 0x10b800007cf47fae */ /* 0x0003e8000d121848 */
[----:B------:R-:W3:Y:S04]  /*1ba00*/  LDL.LU.64 R230, [R1+0x340] ;  /* 0x0003400001e67983 */ /* 0x000ee80000300a00 */
[----:B------:R-:W3:Y:S01]  /*1ba10*/  LDL.LU.64 R232, [R1+0x338] ;  /* 0x0003380001e87983 */ /* 0x000ee20000300a00 */
[----:B----4-:R-:W-:-:S03]  /*1ba20*/  IMAD.WIDE R130, R2, 0x4, R234 ;  /* 0x0000000402827825 */ /* 0x010fc600078e02ea */
[----:B------:R-:W4:Y:S04]  /*1ba30*/  LDL.LU.64 R234, [R1+0x330] ;  /* 0x0003300001ea7983 */ /* 0x000f280000300a00 */
[----:B------:R-:W-:Y:S04]  /*1ba40*/  STL.64 [R1+0xa60], R130 ;  /* 0x000a608201007387 */ /* 0x000fe80000100a00 */
[----:B------:R1:W-:Y:S01]  /*1ba50*/  LDGSTS.E [R244+0x11200], [R130.64], !P3 ;  /* 0x1120000082f47fae */ /* 0x0003e2000d921848 */
[----:B--2---:R-:W-:-:S04]  /*1ba60*/  IMAD.WIDE R128, R2, 0x4, R236 ;  /* 0x0000000402807825 */ /* 0x004fc800078e02ec */
[C---:B---3--:R-:W-:Y:S01]  /*1ba70*/  IMAD.WIDE R126, R2.reuse, 0x4, R238 ;  /* 0x00000004027e7825 */ /* 0x048fe200078e02ee */
[----:B------:R-:W-:Y:S03]  /*1ba80*/  STL.64 [R1+0xa58], R128 ;  /* 0x000a588001007387 */ /* 0x000fe60000100a00 */
[C---:B-1----:R-:W-:Y:S01]  /*1ba90*/  IMAD.WIDE R124, R2.reuse, 0x4, R242 ;  /* 0x00000004027c7825 */ /* 0x042fe200078e02f2 */
[----:B------:R1:W-:Y:S04]  /*1baa0*/  STL.64 [R1+0xa50], R126 ;  /* 0x000a507e01007387 */ /* 0x0003e80000100a00 */
[----:B------:R2:W-:Y:S04]  /*1bab0*/  STL.64 [R1+0xa48], R124 ;  /* 0x000a487c01007387 */ /* 0x0005e80000100a00 */
[----:B------:R-:W3:Y:S04]  /*1bac0*/  LDL.LU.64 R236, [R1+0x2f0] ;  /* 0x0002f00001ec7983 */ /* 0x000ee80000300a00 */
[----:B------:R1:W-:Y:S04]  /*1bad0*/  LDGSTS.E [R244+0x11280], [R128.64], !P3 ;  /* 0x1128000080f47fae */ /* 0x0003e8000d921848 */
[----:B------:R1:W-:Y:S04]  /*1bae0*/  LDGSTS.E [R244+0x11300], [R126.64], !P3 ;  /* 0x113000007ef47fae */ /* 0x0003e8000d921848 */
[----:B------:R-:W3:Y:S04]  /*1baf0*/  LDL.LU.64 R238, [R1+0x2e8] ;  /* 0x0002e80001ee7983 */ /* 0x000ee80000300a00 */
[----:B------:R-:W3:Y:S01]  /*1bb00*/  LDL.LU.64 R242, [R1+0x2e0] ;  /* 0x0002e00001f27983 */ /* 0x000ee20000300a00 */
[----:B-1----:R-:W-:-:S03]  /*1bb10*/  IMAD.WIDE R126, R2, 0x4, R240 ;  /* 0x00000004027e7825 */ /* 0x002fc600078e02f0 */
[----:B------:R2:W-:Y:S04]  /*1bb20*/  LDGSTS.E [R244+0x11380], [R124.64], !P3 ;  /* 0x113800007cf47fae */ /* 0x0005e8000d921848 */
[----:B------:R-:W3:Y:S01]  /*1bb30*/  LDL.LU.64 R240, [R1+0x2d8] ;  /* 0x0002d80001f07983 */ /* 0x000ee20000300a00 */
[----:B------:R-:W-:-:S04]  /*1bb40*/  IMAD.WIDE R130, R2, 0x4, R224 ;  /* 0x0000000402827825 */ /* 0x000fc800078e02e0 */
[C---:B------:R-:W-:Y:S01]  /*1bb50*/  IMAD.WIDE R128, R2.reuse, 0x4, R226 ;  /* 0x0000000402807825 */ /* 0x040fe200078e02e2 */
[----:B------:R1:W-:Y:S03]  /*1bb60*/  STL.64 [R1+0xa40], R130 ;  /* 0x000a408201007387 */ /* 0x0003e60000100a00 */
[----:B--2---:R-:W-:Y:S01]  /*1bb70*/  IMAD.WIDE R124, R2, 0x4, R246 ;  /* 0x00000004027c7825 */ /* 0x004fe200078e02f6 */
[----:B------:R2:W-:Y:S04]  /*1bb80*/  STL.64 [R1+0xa38], R128 ;  /* 0x000a388001007387 */ /* 0x0005e80000100a00 */
[----:B------:R1:W-:Y:S04]  /*1bb90*/  STL.64 [R1+0xa30], R126 ;  /* 0x000a307e01007387 */ /* 0x0003e80000100a00 */
[----:B------:R4:W-:Y:S04]  /*1bba0*/  STL.64 [R1+0xa28], R124 ;  /* 0x000a287c01007387 */ /* 0x0009e80000100a00 */
[----:B------:R-:W3:Y:S04]  /*1bbb0*/  LDL.LU.64 R224, [R1+0x2b0] ;  /* 0x0002b00001e07983 */ /* 0x000ee80000300a00 */
[----:B------:R-:W3:Y:S04]  /*1bbc0*/  LDL.LU.64 R226, [R1+0x2a8] ;  /* 0x0002a80001e27983 */ /* 0x000ee80000300a00 */
[----:B------:R-:W3:Y:S01]  /*1bbd0*/  LDL.LU.64 R246, [R1+0x2a0] ;  /* 0x0002a00001f67983 */ /* 0x000ee20000300a00 */
[----:B------:R-:W-:-:S04]  /*1bbe0*/  IADD3 R0, R252, -0x8e, RZ ;  /* 0xffffff72fc007810 */ /* 0x000fc80007ffe0ff */
[----:B------:R-:W-:Y:S02]  /*1bbf0*/  ISETP.GE.U32.AND P1, PT, R0, 0x7ffffef3, PT ;  /* 0x7ffffef30000780c */ /* 0x000fe40003f26070 */
[----:B------:R-:W-:-:S04]  /*1bc00*/  IADD3 R0, R252, -0x92, RZ ;  /* 0xffffff6efc007810 */ /* 0x000fc80007ffe0ff */
[----:B------:R-:W-:-:S07]  /*1bc10*/  ISETP.GE.U32.AND P6, PT, R0, 0x7ffffeef, PT ;  /* 0x7ffffeef0000780c */ /* 0x000fce0003fc6070 */
[----:B------:R1:W-:Y:S04]  /*1bc20*/  LDGSTS.E [R244+0x11a00], [R130.64], !P1 ;  /* 0x11a0000082f47fae */ /* 0x0003e8000c921848 */
[----:B------:R2:W-:Y:S04]  /*1bc30*/  LDGSTS.E [R244+0x11a80], [R128.64], !P1 ;  /* 0x11a8000080f47fae */ /* 0x0005e8000c921848 */
[----:B------:R2:W-:Y:S01]  /*1bc40*/  LDGSTS.E [R244+0x11b00], [R126.64], !P1 ;  /* 0x11b000007ef47fae */ /* 0x0005e2000c921848 */
[----:B-1----:R-:W-:-:S03]  /*1bc50*/  IMAD.WIDE R130, R2, 0x4, R228 ;  /* 0x0000000402827825 */ /* 0x002fc600078e02e4 */
[----:B------:R4:W-:Y:S01]  /*1bc60*/  LDGSTS.E [R244+0x11b80], [R124.64], !P1 ;  /* 0x11b800007cf47fae */ /* 0x0009e2000c921848 */
[----:B--2---:R-:W-:-:S03]  /*1bc70*/  IMAD.WIDE R128, R2, 0x4, R230 ;  /* 0x0000000402807825 */ /* 0x004fc600078e02e6 */
[----:B------:R3:W-:Y:S01]  /*1bc80*/  LDGSTS.E [R244+0x12200], [R130.64], !P6 ;  /* 0x1220000082f47fae */ /* 0x0007e2000f121848 */
[----:B------:R-:W-:-:S03]  /*1bc90*/  IMAD.WIDE R126, R2, 0x4, R232 ;  /* 0x00000004027e7825 */ /* 0x000fc600078e02e8 */
[----:B------:R-:W3:Y:S01]  /*1bca0*/  LDL.LU.64 R230, [R1+0x298] ;  /* 0x0002980001e67983 */ /* 0x000ee20000300a00 */
[----:B------:R-:W-:-:S03]  /*1bcb0*/  IADD3 R0, R252, -0x96, RZ ;  /* 0xffffff6afc007810 */ /* 0x000fc60007ffe0ff */
[----:B------:R3:W-:Y:S04]  /*1bcc0*/  STL.64 [R1+0xa20], R130 ;  /* 0x000a208201007387 */ /* 0x0007e80000100a00 */
[----:B------:R1:W-:Y:S04]  /*1bcd0*/  STL.64 [R1+0xa18], R128 ;  /* 0x000a188001007387 */ /* 0x0003e80000100a00 */
[----:B------:R1:W-:Y:S01]  /*1bce0*/  STL.64 [R1+0xa10], R126 ;  /* 0x000a107e01007387 */ /* 0x0003e20000100a00 */
[----:B------:R-:W-:-:S03]  /*1bcf0*/  ISETP.GE.U32.AND P4, PT, R0, 0x7ffffeeb, PT ;  /* 0x7ffffeeb0000780c */ /* 0x000fc60003f86070 */
[----:B------:R1:W-:Y:S04]  /*1bd00*/  LDGSTS.E [R244+0x12280], [R128.64], !P6 ;  /* 0x1228000080f47fae */ /* 0x0003e8000f121848 */
[----:B------:R1:W-:Y:S01]  /*1bd10*/  LDGSTS.E [R244+0x12300], [R126.64], !P6 ;  /* 0x123000007ef47fae */ /* 0x0003e2000f121848 */
[----:B----4-:R-:W-:-:S05]  /*1bd20*/  IMAD.WIDE R124, R2, 0x4, R234 ;  /* 0x00000004027c7825 */ /* 0x010fca00078e02ea */
[----:B------:R4:W-:Y:S04]  /*1bd30*/  STL.64 [R1+0xa08], R124 ;  /* 0x000a087c01007387 */ /* 0x0009e80000100a00 */
[----:B------:R-:W2:Y:S04]  /*1bd40*/  LDL.LU.64 R232, [R1+0x270] ;  /* 0x0002700001e87983 */ /* 0x000ea80000300a00 */
[----:B------:R-:W2:Y:S04]  /*1bd50*/  LDL.LU.64 R234, [R1+0x268] ;  /* 0x0002680001ea7983 */ /* 0x000ea80000300a00 */
[----:B------:R4:W-:Y:S01]  /*1bd60*/  LDGSTS.E [R244+0x12380], [R124.64], !P6 ;  /* 0x123800007cf47fae */ /* 0x0009e2000f121848 */
[----:B---3--:R-:W-:-:S03]  /*1bd70*/  IMAD.WIDE R130, R2, 0x4, R236 ;  /* 0x0000000402827825 */ /* 0x008fc600078e02ec */
[----:B------:R-:W3:Y:S04]  /*1bd80*/  LDL.LU.64 R236, [R1+0x260] ;  /* 0x0002600001ec7983 */ /* 0x000ee80000300a00 */
[----:B------:R4:W-:Y:S04]  /*1bd90*/  STL.64 [R1+0xa00], R130 ;  /* 0x000a008201007387 */ /* 0x0009e80000100a00 */
[----:B------:R4:W-:Y:S01]  /*1bda0*/  LDGSTS.E [R244+0x12a00], [R130.64], !P4 ;  /* 0x12a0000082f47fae */ /* 0x0009e2000e121848 */
[----:B-1----:R-:W-:-:S03]  /*1bdb0*/  IMAD.WIDE R128, R2, 0x4, R238 ;  /* 0x0000000402807825 */ /* 0x002fc600078e02ee */
[----:B------:R-:W3:Y:S01]  /*1bdc0*/  LDL.LU.64 R238, [R1+0x258] ;  /* 0x0002580001ee7983 */ /* 0x000ee20000300a00 */
[----:B------:R-:W-:-:S03]  /*1bdd0*/  IMAD.WIDE R126, R2, 0x4, R242 ;  /* 0x00000004027e7825 */ /* 0x000fc600078e02f2 */
[----:B------:R-:W-:Y:S01]  /*1bde0*/  STL.64 [R1+0x9f8], R128 ;  /* 0x0009f88001007387 */ /* 0x000fe20000100a00 */
[----:B----4-:R-:W-:-:S03]  /*1bdf0*/  IMAD.WIDE R124, R2, 0x4, R240 ;  /* 0x00000004027c7825 */ /* 0x010fc600078e02f0 */
[----:B------:R1:W-:Y:S04]  /*1be00*/  STL.64 [R1+0x9f0], R126 ;  /* 0x0009f07e01007387 */ /* 0x0003e80000100a00 */
[----:B------:R4:W-:Y:S04]  /*1be10*/  STL.64 [R1+0x9e8], R124 ;  /* 0x0009e87c01007387 */ /* 0x0009e80000100a00 */
[----:B------:R-:W3:Y:S04]  /*1be20*/  LDL.LU.64 R228, [R1+0x230] ;  /* 0x0002300001e47983 */ /* 0x000ee80000300a00 */
[----:B------:R-:W3:Y:S04]  /*1be30*/  LDL.LU.64 R242, [R1+0x228] ;  /* 0x0002280001f27983 */ /* 0x000ee80000300a00 */
[----:B------:R-:W3:Y:S04]  /*1be40*/  LDL.LU.64 R240, [R1+0x220] ;  /* 0x0002200001f07983 */ /* 0x000ee80000300a00 */
[----:B------:R1:W-:Y:S04]  /*1be50*/  LDGSTS.E [R244+0x12a80], [R128.64], !P4 ;  /* 0x12a8000080f47fae */ /* 0x0003e8000e121848 */
[----:B------:R1:W-:Y:S01]  /*1be60*/  LDGSTS.E [R244+0x12b00], [R126.64], !P4 ;  /* 0x12b000007ef47fae */ /* 0x0003e2000e121848 */
[----:B------:R-:W-:Y:S01]  /*1be70*/  IADD3 R0, R252, -0x9a, RZ ;  /* 0xffffff66fc007810 */ /* 0x000fe20007ffe0ff */
[----:B------:R-:W-:-:S02]  /*1be80*/  IMAD.WIDE R130, R2, 0x4, R224 ;  /* 0x0000000402827825 */ /* 0x000fc400078e02e0 */
[----:B------:R4:W-:Y:S02]  /*1be90*/  LDGSTS.E [R244+0x12b80], [R124.64], !P4 ;  /* 0x12b800007cf47fae */ /* 0x0009e4000e121848 */
[----:B-1----:R-:W-:Y:S02]  /*1bea0*/  IMAD.WIDE R126, R2, 0x4, R246 ;  /* 0x00000004027e7825 */ /* 0x002fe400078e02f6 */
[----:B------:R-:W3:Y:S01]  /*1beb0*/  LDL.LU.64 R246, [R1+0x218] ;  /* 0x0002180001f67983 */ /* 0x000ee20000300a00 */
[----:B------:R-:W-:Y:S02]  /*1bec0*/  ISETP.GE.U32.AND P5, PT, R0, 0x7ffffee7, PT ;  /* 0x7ffffee70000780c */ /* 0x000fe40003fa6070 */
[----:B------:R-:W-:Y:S01]  /*1bed0*/  IADD3 R0, R252, -0x9e, RZ ;  /* 0xffffff62fc007810 */ /* 0x000fe20007ffe0ff */
[----:B------:R-:W-:Y:S01]  /*1bee0*/  IMAD.WIDE R128, R2, 0x4, R226 ;  /* 0x0000000402807825 */ /* 0x000fe200078e02e2 */
[----:B------:R2:W-:Y:S02]  /*1bef0*/  STL.64 [R1+0x9e0], R130 ;  /* 0x0009e08201007387 */ /* 0x0005e40000100a00 */
[----:B------:R-:W-:-:S02]  /*1bf00*/  ISETP.GE.U32.AND P0, PT, R0, 0x7ffffee3, PT ;  /* 0x7ffffee30000780c */ /* 0x000fc40003f06070 */
[----:B------:R1:W-:Y:S04]  /*1bf10*/  STL.64 [R1+0x9d8], R128 ;  /* 0x0009d88001007387 */ /* 0x0003e80000100a00 */
[----:B------:R3:W-:Y:S04]  /*1bf20*/  STL.64 [R1+0x9c8], R126 ;  /* 0x0009c87e01007387 */ /* 0x0007e80000100a00 */
[----:B------:R2:W-:Y:S04]  /*1bf30*/  LDGSTS.E [R244+0x13200], [R130.64], !P5 ;  /* 0x1320000082f47fae */ /* 0x0005e8000e921848 */
[----:B------:R1:W-:Y:S04]  /*1bf40*/  LDGSTS.E [R244+0x13280], [R128.64], !P5 ;  /* 0x1328000080f47fae */ /* 0x0003e8000e921848 */
[----:B------:R3:W-:Y:S01]  /*1bf50*/  LDGSTS.E [R244+0x13300], [R126.64], !P5 ;  /* 0x133000007ef47fae */ /* 0x0007e2000e921848 */
[----:B----4-:R-:W-:-:S05]  /*1bf60*/  IMAD.WIDE R124, R2, 0x4, R230 ;  /* 0x00000004027c7825 */ /* 0x010fca00078e02e6 */
[----:B------:R4:W-:Y:S04]  /*1bf70*/  STL.64 [R1+0x9c0], R124 ;  /* 0x0009c07c01007387 */ /* 0x0009e80000100a00 */
[----:B------:R-:W3:Y:S04]  /*1bf80*/  LDL.LU.64 R230, [R1+0x1f0] ;  /* 0x0001f00001e67983 */ /* 0x000ee80000300a00 */
[----:B------:R4:W-:Y:S04]  /*1bf90*/  LDGSTS.E [R244+0x13380], [R124.64], !P5 ;  /* 0x133800007cf47fae */ /* 0x0009e8000e921848 */
[----:B------:R-:W3:Y:S01]  /*1bfa0*/  LDL.LU.64 R224, [R1+0x1e8] ;  /* 0x0001e80001e07983 */ /* 0x000ee20000300a00 */
[----:B--2---:R-:W-:-:S03]  /*1bfb0*/  IMAD.WIDE R130, R2, 0x4, R232 ;  /* 0x0000000402827825 */ /* 0x004fc600078e02e8 */
[----:B------:R-:W2:Y:S01]  /*1bfc0*/  LDL.LU.64 R232, [R1+0x1e0] ;  /* 0x0001e00001e87983 */ /* 0x000ea20000300a00 */
[----:B-1----:R-:W-:-:S03]  /*1bfd0*/  IMAD.WIDE R128, R2, 0x4, R234 ;  /* 0x0000000402807825 */ /* 0x002fc600078e02ea */
[----:B------:R1:W-:Y:S04]  /*1bfe0*/  STL.64 [R1+0x9b8], R130 ;  /* 0x0009b88201007387 */ /* 0x0003e80000100a00 */
[----:B------:R-:W2:Y:S04]  /*1bff0*/  LDL.LU.64 R234, [R1+0x1d8] ;  /* 0x0001d80001ea7983 */ /* 0x000ea80000300a00 */
[----:B------:R1:W-:Y:S04]  /*1c000*/  STL.64 [R1+0x9b0], R128 ;  /* 0x0009b08001007387 */ /* 0x0003e80000100a00 */
[----:B------:R1:W-:Y:S04]  /*1c010*/  LDGSTS.E [R244+0x13a00], [R130.64], !P0 ;  /* 0x13a0000082f47fae */ /* 0x0003e8000c121848 */
[----:B------:R1:W-:Y:S01]  /*1c020*/  LDGSTS.E [R244+0x13a80], [R128.64], !P0 ;  /* 0x13a8000080f47fae */ /* 0x0003e2000c121848 */
[----:B---3--:R-:W-:-:S05]  /*1c030*/  IMAD.WIDE R126, R2, 0x4, R236 ;  /* 0x00000004027e7825 */ /* 0x008fca00078e02ec */
[----:B------:R3:W-:Y:S04]  /*1c040*/  STL.64 [R1+0x9a8], R126 ;  /* 0x0009a87e01007387 */ /* 0x0007e80000100a00 */
[----:B------:R3:W-:Y:S01]  /*1c050*/  LDGSTS.E [R244+0x13b00], [R126.64], !P0 ;  /* 0x13b000007ef47fae */ /* 0x0007e2000c121848 */
[----:B----4-:R-:W-:-:S05]  /*1c060*/  IMAD.WIDE R124, R2, 0x4, R238 ;  /* 0x00000004027c7825 */ /* 0x010fca00078e02ee */
[----:B------:R4:W-:Y:S04]  /*1c070*/  STL.64 [R1+0x9a0], R124 ;  /* 0x0009a07c01007387 */ /* 0x0009e80000100a00 */
[----:B------:R-:W2:Y:S04]  /*1c080*/  LDL.LU.64 R236, [R1+0x1b0] ;  /* 0x0001b00001ec7983 */ /* 0x000ea80000300a00 */
[----:B------:R-:W2:Y:S04]  /*1c090*/  LDL.LU.64 R238, [R1+0x1a8] ;  /* 0x0001a80001ee7983 */ /* 0x000ea80000300a00 */
[----:B------:R4:W-:Y:S01]  /*1c0a0*/  LDGSTS.E [R244+0x13b80], [R124.64], !P0 ;  /* 0x13b800007cf47fae */ /* 0x0009e2000c121848 */
[----:B-1----:R-:W-:-:S04]  /*1c0b0*/  IMAD.WIDE R130, R2, 0x4, R228 ;  /* 0x0000000402827825 */ /* 0x002fc800078e02e4 */
[C---:B------:R-:W-:Y:S02]  /*1c0c0*/  IMAD.WIDE R128, R2.reuse, 0x4, R242 ;  /* 0x0000000402807825 */ /* 0x040fe400078e02f2 */
[----:B------:R-:W2:Y:S02]  /*1c0d0*/  LDL.LU.64 R242, [R1+0x1a0] ;  /* 0x0001a00001f27983 */ /* 0x000ea40000300a00 */
[C---:B---3--:R-:W-:Y:S02]  /*1c0e0*/  IMAD.WIDE R126, R2.reuse, 0x4, R240 ;  /* 0x00000004027e7825 */ /* 0x048fe400078e02f0 */
[----:B------:R1:W-:Y:S04]  /*1c0f0*/  STL.64 [R1+0x998], R130 ;  /* 0x0009988201007387 */ /* 0x0003e80000100a00 */
[----:B------:R-:W2:Y:S04]  /*1c100*/  LDL.LU.64 R240, [R1+0x198] ;  /* 0x0001980001f07983 */ /* 0x000ea80000300a00 */
[----:B------:R1:W-:Y:S04]  /*1c110*/  STL.64 [R1+0x990], R128 ;  /* 0x0009908001007387 */ /* 0x0003e80000100a00 */
[----:B------:R2:W-:Y:S01]  /*1c120*/  STL.64 [R1+0x988], R126 ;  /* 0x0009887e01007387 */ /* 0x0005e20000100a00 */
[----:B----4-:R-:W-:-:S05]  /*1c130*/  IMAD.WIDE R124, R2, 0x4, R246 ;  /* 0x00000004027c7825 */ /* 0x010fca00078e02f6 */
[----:B------:R4:W-:Y:S04]  /*1c140*/  STL.64 [R1+0x980], R124 ;  /* 0x0009807c01007387 */ /* 0x0009e80000100a00 */
[----:B------:R-:W2:Y:S01]  /*1c150*/  LDL.LU.64 R246, [R1+0x170] ;  /* 0x0001700001f67983 */ /* 0x000ea20000300a00 */
[----:B------:R-:W-:-:S03]  /*1c160*/  IADD3 R0, R252, -0xa2, RZ ;  /* 0xffffff5efc007810 */ /* 0x000fc60007ffe0ff */
[----:B------:R-:W2:Y:S01]  /*1c170*/  LDL.LU.64 R226, [R1+0x168] ;  /* 0x0001680001e27983 */ /* 0x000ea20000300a00 */
[----:B------:R-:W-:Y:S02]  /*1c180*/  ISETP.GE.U32.AND P2, PT, R0, 0x7ffffedf, PT ;  /* 0x7ffffedf0000780c */ /* 0x000fe40003f46070 */
[----:B------:R-:W-:Y:S01]  /*1c190*/  IADD3 R0, R252, -0xa6, RZ ;  /* 0xffffff5afc007810 */ /* 0x000fe20007ffe0ff */
[----:B------:R-:W2:Y:S03]  /*1c1a0*/  LDL.LU.64 R228, [R1+0x160] ;  /* 0x0001600001e47983 */ /* 0x000ea60000300a00 */
[----:B------:R-:W-:Y:S02]  /*1c1b0*/  ISETP.GE.U32.AND P3, PT, R0, 0x7ffffedb, PT ;  /* 0x7ffffedb0000780c */ /* 0x000fe40003f66070 */
[----:B------:R-:W-:-:S05]  /*1c1c0*/  IADD3 R0, R252, -0xaa, RZ ;  /* 0xffffff56fc007810 */ /* 0x000fca0007ffe0ff */
[----:B------:R1:W-:Y:S04]  /*1c1d0*/  LDGSTS.E [R244+0x14200], [R130.64], !P2 ;  /* 0x1420000082f47fae */ /* 0x0003e8000d121848 */
[----:B------:R4:W-:Y:S04]  /*1c1e0*/  LDGSTS.E [R244+0x14280], [R128.64], !P2 ;  /* 0x1428000080f47fae */ /* 0x0009e8000d121848 */
[----:B------:R2:W-:Y:S04]  /*1c1f0*/  LDGSTS.E [R244+0x14300], [R126.64], !P2 ;  /* 0x143000007ef47fae */ /* 0x0005e8000d121848 */
[----:B------:R2:W-:Y:S01]  /*1c200*/  LDGSTS.E [R244+0x14380], [R124.64], !P2 ;  /* 0x143800007cf47fae */ /* 0x0005e2000d121848 */
[----:B-1----:R-:W-:-:S03]  /*1c210*/  IMAD.WIDE R130, R2, 0x4, R230 ;  /* 0x0000000402827825 */ /* 0x002fc600078e02e6 */
[----:B------:R-:W2:Y:S01]  /*1c220*/  LDL.LU.64 R230, [R1+0x158] ;  /* 0x0001580001e67983 */ /* 0x000ea20000300a00 */
[----:B----4-:R-:W-:-:S03]  /*1c230*/  IMAD.WIDE R128, R2, 0x4, R224 ;  /* 0x0000000402807825 */ /* 0x010fc600078e02e0 */
[----:B------:R1:W-:Y:S01]  /*1c240*/  STL.64 [R1+0x978], R130 ;  /* 0x0009788201007387 */ /* 0x0003e20000100a00 */
[----:B------:R-:W-:-:S03]  /*1c250*/  ISETP.GE.U32.AND P1, PT, R0, 0x7ffffed7, PT ;  /* 0x7ffffed70000780c */ /* 0x000fc60003f26070 */
[----:B------:R4:W-:Y:S04]  /*1c260*/  STL.64 [R1+0x970], R128 ;  /* 0x0009708001007387 */ /* 0x0009e80000100a00 */
[----:B------:R1:W-:Y:S04]  /*1c270*/  LDGSTS.E [R244+0x14a00], [R130.64], !P3 ;  /* 0x14a0000082f47fae */ /* 0x0003e8000d921848 */
[----:B------:R4:W-:Y:S01]  /*1c280*/  LDGSTS.E [R244+0x14a80], [R128.64], !P3 ;  /* 0x14a8000080f47fae */ /* 0x0009e2000d921848 */
[----:B--2---:R-:W-:-:S04]  /*1c290*/  IMAD.WIDE R126, R2, 0x4, R232 ;  /* 0x00000004027e7825 */ /* 0x004fc800078e02e8 */
[C---:B------:R-:W-:Y:S01]  /*1c2a0*/  IMAD.WIDE R124, R2.reuse, 0x4, R234 ;  /* 0x00000004027c7825 */ /* 0x040fe200078e02ea */
[----:B------:R2:W-:Y:S04]  /*1c2b0*/  STL.64 [R1+0x4b8], R126 ;  /* 0x0004b87e01007387 */ /* 0x0005e80000100a00 */
[----:B------:R2:W-:Y:S04]  /*1c2c0*/  STL.64 [R1+0x4b0], R124 ;  /* 0x0004b07c01007387 */ /* 0x0005e80000100a00 */
[----:B------:R-:W3:Y:S04]  /*1c2d0*/  LDL.LU.64 R232, [R1+0x130] ;  /* 0x0001300001e87983 */ /* 0x000ee80000300a00 */
[----:B------:R-:W3:Y:S04]  /*1c2e0*/  LDL.LU.64 R234, [R1+0x128] ;  /* 0x0001280001ea7983 */ /* 0x000ee80000300a00 */
[----:B------:R2:W-:Y:S04]  /*1c2f0*/  LDGSTS.E [R244+0x14b00], [R126.64], !P3 ;  /* 0x14b000007ef47fae */ /* 0x0005e8000d921848 */
[----:B------:R1:W-:Y:S02]  /*1c300*/  LDGSTS.E [R244+0x14b80], [R124.64], !P3 ;  /* 0x14b800007cf47fae */ /* 0x0003e4000d921848 */
[----:B-1----:R-:W-:-:S02]  /*1c310*/  IMAD.WIDE R130, R2, 0x4, R236 ;  /* 0x0000000402827825 */ /* 0x002fc400078e02ec */
[----:B------:R-:W3:Y:S02]  /*1c320*/  LDL.LU.64 R236, [R1+0x120] ;  /* 0x0001200001ec7983 */ /* 0x000ee40000300a00 */
[C---:B----4-:R-:W-:Y:S02]  /*1c330*/  IMAD.WIDE R128, R2.reuse, 0x4, R238 ;  /* 0x0000000402807825 */ /* 0x050fe400078e02ee */
[----:B------:R1:W-:Y:S04]  /*1c340*/  STL.64 [R1+0xd90], R130 ;  /* 0x000d908201007387 */ /* 0x0003e80000100a00 */
[----:B------:R-:W4:Y:S01]  /*1c350*/  LDL.LU.64 R238, [R1+0x118] ;  /* 0x0001180001ee7983 */ /* 0x000f220000300a00 */
[----:B--2---:R-:W-:-:S03]  /*1c360*/  IMAD.WIDE R126, R2, 0x4, R242 ;  /* 0x00000004027e7825 */ /* 0x004fc600078e02f2 */
[----:B------:R2:W-:Y:S01]  /*1c370*/  STL.64 [R1+0xd98], R128 ;  /* 0x000d988001007387 */ /* 0x0005e20000100a00 */
[----:B------:R-:W-:-:S03]  /*1c380*/  IMAD.WIDE R124, R2, 0x4, R240 ;  /* 0x00000004027c7825 */ /* 0x000fc600078e02f0 */
[----:B------:R1:W-:Y:S04]  /*1c390*/  STL.64 [R1+0xda0], R126 ;  /* 0x000da07e01007387 */ /* 0x0003e80000100a00 */
[----:B------:R1:W-:Y:S04]  /*1c3a0*/  STL.64 [R1+0xda8], R124 ;  /* 0x000da87c01007387 */ /* 0x0003e80000100a00 */
[----:B------:R-:W4:Y:S04]  /*1c3b0*/  LDL.LU.64 R242, [R1+0xf0] ;  /* 0x0000f00001f27983 */ /* 0x000f280000300a00 */
[----:B------:R1:W-:Y:S04]  /*1c3c0*/  LDGSTS.E [R244+0x15200], [R130.64], !P1 ;  /* 0x1520000082f47fae */ /* 0x0003e8000c921848 */
[----:B------:R-:W4:Y:S01]  /*1c3d0*/  LDL.LU.64 R240, [R1+0xe8] ;  /* 0x0000e80001f07983 */ /* 0x000f220000300a00 */
[----:B------:R-:W-:-:S03]  /*1c3e0*/  IADD3 R0, R252, -0xae, RZ ;  /* 0xffffff52fc007810 */ /* 0x000fc60007ffe0ff */
[----:B------:R2:W-:Y:S01]  /*1c3f0*/  LDGSTS.E [R244+0x15280], [R128.64], !P1 ;  /* 0x1528000080f47fae */ /* 0x0005e2000c921848 */
[----:B-1----:R-:W-:Y:S01]  /*1c400*/  IMAD.WIDE R130, R2, 0x4, R246 ;  /* 0x0000000402827825 */ /* 0x002fe200078e02f6 */
[----:B------:R-:W-:Y:S02]  /*1c410*/  ISETP.GE.U32.AND P6, PT, R0, 0x7ffffed3, PT ;  /* 0x7ffffed30000780c */ /* 0x000fe40003fc6070 */
[----:B------:R-:W4:Y:S01]  /*1c420*/  LDL.LU.64 R246, [R1+0xe0] ;  /* 0x0000e00001f67983 */ /* 0x000f220000300a00 */
[----:B------:R-:W-:-:S03]  /*1c430*/  IADD3 R0, R252, -0xb2, RZ ;  /* 0xffffff4efc007810 */ /* 0x000fc60007ffe0ff */
[----:B------:R1:W-:Y:S01]  /*1c440*/  LDGSTS.E [R244+0x15300], [R126.64], !P1 ;  /* 0x153000007ef47fae */ /* 0x0003e2000c921848 */
[----:B--2---:R-:W-:-:S03]  /*1c450*/  IMAD.WIDE R128, R2, 0x4, R226 ;  /* 0x0000000402807825 */ /* 0x004fc600078e02e2 */
[----:B------:R2:W-:Y:S01]  /*1c460*/  LDGSTS.E [R244+0x15380], [R124.64], !P1 ;  /* 0x153800007cf47fae */ /* 0x0005e2000c921848 */
[----:B------:R-:W-:-:S03]  /*1c470*/  ISETP.GE.U32.AND P4, PT, R0, 0x7ffffecf, PT ;  /* 0x7ffffecf0000780c */ /* 0x000fc60003f86070 */
[----:B------:R3:W-:Y:S01]  /*1c480*/  STL.64 [R1+0xdd0], R130 ;  /* 0x000dd08201007387 */ /* 0x0007e20000100a00 */
[----:B-1----:R-:W-:-:S03]  /*1c490*/  IMAD.WIDE R126, R2, 0x4, R228 ;  /* 0x00000004027e7825 */ /* 0x002fc600078e02e4 */
[----:B------:R1:W-:Y:S04]  /*1c4a0*/  STL.64 [R1+0xdd8], R128 ;  /* 0x000dd88001007387 */ /* 0x0003e80000100a00 */
[----:B------:R3:W-:Y:S04]  /*1c4b0*/  LDGSTS.E [R244+0x15a00], [R130.64], !P6 ;  /* 0x15a0000082f47fae */ /* 0x0007e8000f121848 */
[----:B------:R1:W-:Y:S04]  /*1c4c0*/  STL.64 [R1+0xde0], R126 ;  /* 0x000de07e01007387 */ /* 0x0003e80000100a00 */
[----:B------:R1:W-:Y:S01]  /*1c4d0*/  LDGSTS.E [R244+0x15a80], [R128.64], !P6 ;  /* 0x15a8000080f47fae */ /* 0x0003e2000f121848 */
[----:B--2---:R-:W-:-:S03]  /*1c4e0*/  IMAD.WIDE R124, R2, 0x4, R230 ;  /* 0x00000004027c7825 */ /* 0x004fc600078e02e6 */
[----:B------:R2:W-:Y:S04]  /*1c4f0*/  LDGSTS.E [R244+0x15b00], [R126.64], !P6 ;  /* 0x15b000007ef47fae */ /* 0x0005e8000f121848 */
[----:B------:R4:W-:Y:S04]  /*1c500*/  STL.64 [R1+0xde8], R124 ;  /* 0x000de87c01007387 */ /* 0x0009e80000100a00 */
[----:B------:R-:W4:Y:S04]  /*1c510*/  LDL.LU.64 R220, [R1+0xd8] ;  /* 0x0000d80001dc7983 */ /* 0x000f280000300a00 */
[----:B------:R-:W4:Y:S04]  /*1c520*/  LDL.LU.64 R222, [R1+0xb0] ;  /* 0x0000b00001de7983 */ /* 0x000f280000300a00 */
[----:B------:R4:W-:Y:S04]  /*1c530*/  LDGSTS.E [R244+0x15b80], [R124.64], !P6 ;  /* 0x15b800007cf47fae */ /* 0x0009e8000f121848 */
[----:B------:R-:W4:Y:S04]  /*1c540*/  LDL.LU.64 R224, [R1+0xa8] ;  /* 0x0000a80001e07983 */ /* 0x000f280000300a00 */
[----:B------:R-:W4:Y:S01]  /*1c550*/  LDL.LU.64 R226, [R1+0xa0] ;  /* 0x0000a00001e27983 */ /* 0x000f220000300a00 */
[----:B---3--:R-:W-:-:S04]  /*1c560*/  IMAD.WIDE R130, R2, 0x4, R232 ;  /* 0x0000000402827825 */ /* 0x008fc800078e02e8 */
[C---:B-1----:R-:W-:Y:S01]  /*1c570*/  IMAD.WIDE R128, R2.reuse, 0x4, R234 ;  /* 0x0000000402807825 */ /* 0x042fe200078e02ea */
[----:B------:R1:W-:Y:S04]  /*1c580*/  STL.64 [R1+0xe10], R130 ;  /* 0x000e108201007387 */ /* 0x0003e80000100a00 */
[----:B------:R-:W3:Y:S04]  /*1c590*/  LDL.LU.64 R228, [R1+0x98] ;  /* 0x0000980001e47983 */ /* 0x000ee80000300a00 */
[----:B------:R1:W-:Y:S04]  /*1c5a0*/  STL.64 [R1+0xe18], R128 ;  /* 0x000e188001007387 */ /* 0x0003e80000100a00 */
[----:B------:R1:W-:Y:S04]  /*1c5b0*/  LDGSTS.E [R244+0x16200], [R130.64], !P4 ;  /* 0x1620000082f47fae */ /* 0x0003e8000e121848 */
[----:B------:R1:W-:Y:S01]  /*1c5c0*/  LDGSTS.E [R244+0x16280], [R128.64], !P4 ;  /* 0x1628000080f47fae */ /* 0x0003e2000e121848 */
[----:B--2---:R-:W-:-:S04]  /*1c5d0*/  IMAD.WIDE R126, R2, 0x4, R236 ;  /* 0x00000004027e7825 */ /* 0x004fc800078e02ec */
[C---:B----4-:R-:W-:Y:S01]  /*1c5e0*/  IMAD.WIDE R124, R2.reuse, 0x4, R238 ;  /* 0x00000004027c7825 */ /* 0x050fe200078e02ee */
[----:B------:R2:W-:Y:S04]  /*1c5f0*/  STL.64 [R1+0xe20], R126 ;  /* 0x000e207e01007387 */ /* 0x0005e80000100a00 */
[----:B------:R4:W-:Y:S04]  /*1c600*/  STL.64 [R1+0xe28], R124 ;  /* 0x000e287c01007387 */ /* 0x0009e80000100a00 */
[----:B------:R-:W3:Y:S04]  /*1c610*/  LDL.LU.64 R230, [R1+0x70] ;  /* 0x0000700001e67983 */ /* 0x000ee80000300a00 */
[----:B------:R-:W3:Y:S04]  /*1c620*/  LDL.LU.64 R232, [R1+0x68] ;  /* 0x0000680001e87983 */ /* 0x000ee80000300a00 */
[----:B------:R-:W3:Y:S04]  /*1c630*/  LDL.LU.64 R234, [R1+0x60] ;  /* 0x0000600001ea7983 */ /* 0x000ee80000300a00 */
[----:B------:R-:W3:Y:S01]  /*1c640*/  LDL.LU.64 R236, [R1+0x58] ;  /* 0x0000580001ec7983 */ /* 0x000ee20000300a00 */
[----:B-1----:R-:W-:-:S03]  /*1c650*/  IMAD.WIDE R130, R2, 0x4, R242 ;  /* 0x0000000402827825 */ /* 0x002fc600078e02f2 */
[----:B------:R2:W-:Y:S04]  /*1c660*/  LDGSTS.E [R244+0x16300], [R126.64], !P4 ;  /* 0x163000007ef47fae */ /* 0x0005e8000e121848 */
[----:B------:R-:W3:Y:S01]  /*1c670*/  LDL.LU.64 R238, [R1+0x30] ;  /* 0x0000300001ee7983 */ /* 0x000ee20000300a00 */
[----:B------:R-:W-:-:S03]  /*1c680*/  IMAD.WIDE R128, R2, 0x4, R240 ;  /* 0x0000000402807825 */ /* 0x000fc600078e02f0 */
[----:B------:R1:W-:Y:S04]  /*1c690*/  STL.64 [R1+0xed0], R130 ;  /* 0x000ed08201007387 */ /* 0x0003e80000100a00 */
[----:B------:R-:W3:Y:S01]  /*1c6a0*/  LDL.LU.64 R242, [R1+0x28] ;  /* 0x0000280001f27983 */ /* 0x000ee20000300a00 */
[----:B--2---:R-:W-:-:S03]  /*1c6b0*/  IMAD.WIDE R126, R2, 0x4, R246 ;  /* 0x00000004027e7825 */ /* 0x004fc600078e02f6 */
[----:B------:R2:W-:Y:S04]  /*1c6c0*/  STL.64 [R1+0xed8], R128 ;  /* 0x000ed88001007387 */ /* 0x0005e80000100a00 */
[----:B------:R-:W3:Y:S04]  /*1c6d0*/  LDL.LU.64 R240, [R1+0x20] ;  /* 0x0000200001f07983 */ /* 0x000ee80000300a00 */
[----:B------:R1:W-:Y:S04]  /*1c6e0*/  STL.64 [R1+0xee0], R126 ;  /* 0x000ee07e01007387 */ /* 0x0003e80000100a00 */
[----:B------:R-:W3:Y:S01]  /*1c6f0*/  LDL.LU.64 R246, [R1+0x18] ;  /* 0x0000180001f67983 */ /* 0x000ee20000300a00 */
[----:B------:R-:W-:-:S03]  /*1c700*/  IADD3 R0, R252, -0xb6, RZ ;  /* 0xffffff4afc007810 */ /* 0x000fc60007ffe0ff */
[----:B------:R4:W-:Y:S01]  /*1c710*/  LDGSTS.E [R244+0x16380], [R124.64], !P4 ;  /* 0x163800007cf47fae */ /* 0x0009e2000e121848 */
[----:B------:R-:W-:Y:S02]  /*1c720*/  ISETP.GE.U32.AND P5, PT, R0, 0x7ffffecb, PT ;  /* 0x7ffffecb0000780c */ /* 0x000fe40003fa6070 */
[----:B------:R-:W-:-:S04]  /*1c730*/  IADD3 R0, R252, -0xba, RZ ;  /* 0xffffff46fc007810 */ /* 0x000fc80007ffe0ff */
[----:B------:R-:W-:Y:S02]  /*1c740*/  ISETP.GE.U32.AND P0, PT, R0, 0x7ffffec7, PT ;  /* 0x7ffffec70000780c */ /* 0x000fe40003f06070 */
[----:B------:R-:W-:-:S04]  /*1c750*/  IADD3 R0, R252, -0xbe, RZ ;  /* 0xffffff42fc007810 */ /* 0x000fc80007ffe0ff */
[----:B------:R-:W-:Y:S01]  /*1c760*/  ISETP.GE.U32.AND P2, PT, R0, 0x7ffffec3, PT ;  /* 0x7ffffec30000780c */ /* 0x000fe20003f46070 */
[----:B------:R1:W-:Y:S04]  /*1c770*/  LDGSTS.E [R244+0x16a00], [R130.64], !P5 ;  /* 0x16a0000082f47fae */ /* 0x0003e8000e921848 */
[----:B------:R2:W-:Y:S04]  /*1c780*/  LDGSTS.E [R244+0x16a80], [R128.64], !P5 ;  /* 0x16a8000080f47fae */ /* 0x0005e8000e921848 */
[----:B------:R2:W-:Y:S01]  /*1c790*/  LDGSTS.E [R244+0x16b00], [R126.64], !P5 ;  /* 0x16b000007ef47fae */ /* 0x0005e2000e921848 */
[----:B----4-:R-:W-:-:S04]  /*1c7a0*/  IMAD.WIDE R124, R2, 0x4, R220 ;  /* 0x00000004027c7825 */ /* 0x010fc800078e02dc */
[C---:B-1----:R-:W-:Y:S01]  /*1c7b0*/  IMAD.WIDE R130, R2.reuse, 0x4, R222 ;  /* 0x0000000402827825 */ /* 0x042fe200078e02de */
[----:B------:R3:W-:Y:S04]  /*1c7c0*/  STL.64 [R1+0xee8], R124 ;  /* 0x000ee87c01007387 */ /* 0x0007e80000100a00 */
[----:B------:R3:W-:Y:S01]  /*1c7d0*/  LDGSTS.E [R244+0x16b80], [R124.64], !P5 ;  /* 0x16b800007cf47fae */ /* 0x0007e2000e921848 */
[----:B--2---:R-:W-:-:S03]  /*1c7e0*/  IMAD.WIDE R128, R2, 0x4, R224 ;  /* 0x0000000402807825 */ /* 0x004fc600078e02e0 */
[----:B------:R1:W-:Y:S01]  /*1c7f0*/  STL.64 [R1+0xf20], R130 ;  /* 0x000f208201007387 */ /* 0x0003e20000100a00 */
[----:B------:R-:W-:-:S03]  /*1c800*/  IMAD.WIDE R126, R2, 0x4, R226 ;  /* 0x00000004027e7825 */ /* 0x000fc600078e02e2 */
[----:B------:R1:W-:Y:S04]  /*1c810*/  LDGSTS.E [R244+0x17200], [R130.64], !P0 ;  /* 0x1720000082f47fae */ /* 0x0003e8000c121848 */
[----:B------:R2:W-:Y:S04]  /*1c820*/  STL.64 [R1+0xf28], R128 ;  /* 0x000f288001007387 */ /* 0x0005e80000100a00 */
[----:B------:R2:W-:Y:S04]  /*1c830*/  LDGSTS.E [R244+0x17280], [R128.64], !P0 ;  /* 0x1728000080f47fae */ /* 0x0005e8000c121848 */
[----:B------:R4:W-:Y:S04]  /*1c840*/  STL.64 [R1+0xf30], R126 ;  /* 0x000f307e01007387 */ /* 0x0009e80000100a00 */
[----:B------:R4:W-:Y:S01]  /*1c850*/  LDGSTS.E [R244+0x17300], [R126.64], !P0 ;  /* 0x173000007ef47fae */ /* 0x0009e2000c121848 */
        /* <DEDUP_REMOVED lines=21> */
[----:B---3--:R-:W-:-:S05]  /*1c9b0*/  IMAD.WIDE R124, R2, 0x4, R228 ;  /* 0x00000004027c7825 */ /* 0x008fca00078e02e4 */
        /* <DEDUP_REMOVED lines=9> */
[----:B-1----:R-:W-:-:S04]  /*1ca50*/  IMAD.WIDE R130, R2, 0x4, R230 ;  /* 0x0000000402827825 */ /* 0x002fc800078e02e6 */
[C---:B--2---:R-:W-:Y:S01]  /*1ca60*/  IMAD.WIDE R128, R2.reuse, 0x4, R232 ;  /* 0x0000000402807825 */ /* 0x044fe200078e02e8 */
[----:B------:R1:W-:Y:S03]  /*1ca70*/  STL.64 [R1+0xf80], R130 ;  /* 0x000f808201007387 */ /* 0x0003e60000100a00 */
[C---:B----4-:R-:W-:Y:S01]  /*1ca80*/  IMAD.WIDE R126, R2.reuse, 0x4, R234 ;  /* 0x00000004027e7825 */ /* 0x050fe200078e02ea */
[----:B------:R1:W-:Y:S03]  /*1ca90*/  LDGSTS.E [R244+0x17a00], [R130.64], !P2 ;  /* 0x17a0000082f47fae */ /* 0x0003e6000d121848 */
        /* <DEDUP_REMOVED lines=10> */
[----:B------:R-:W-:Y:S04]  /*1cb40*/  STL.64 [R1+0xfe0], R130 ;  /* 0x000fe08201007387 */ /* 0x000fe80000100a00 */
[----:B------:R-:W-:Y:S01]  /*1cb50*/  STL.64 [R1+0xfe8], R128 ;  /* 0x000fe88001007387 */ /* 0x000fe20000100a00 */
[----:B--2---:R-:W-:-:S03]  /*1cb60*/  IMAD.WIDE R124, R2, 0x4, R246 ;  /* 0x00000004027c7825 */ /* 0x004fc600078e02f6 */
        /* <DEDUP_REMOVED lines=79> */
[----:B------:R-:W3:Y:S01]  /*1d060*/  LDL.LU.64 R238, [R1+0x4a0] ;  /* 0x0004a00001ee7983 */ /* 0x000ee20000300a00 */
[----:B------:R-:W-:Y:S01]  /*1d070*/  IADD3 R0, R252, -0xc2, RZ ;  /* 0xffffff3efc007810 */ /* 0x000fe20007ffe0ff */
[----:B------:R-:W-:-:S02]  /*1d080*/  IMAD.WIDE R18, R2, 0x4, R18 ;  /* 0x0000000402127825 */ /* 0x000fc400078e0212 */
[----:B------:R-:W2:Y:S01]  /*1d090*/  LDL.LU.64 R242, [R1+0x498] ;  /* 0x0004980001f27983 */ /* 0x000ea20000300a00 */
[----:B------:R-:W-:Y:S02]  /*1d0a0*/  ISETP.GE.U32.AND P3, PT, R0, 0x7ffffebf, PT ;  /* 0x7ffffebf0000780c */ /* 0x000fe40003f66070 */
[----:B------:R-:W-:Y:S01]  /*1d0b0*/  IADD3 R0, R252, -0xc6, RZ ;  /* 0xffffff3afc007810 */ /* 0x000fe20007ffe0ff */
[----:B------:R-:W3:Y:S03]  /*1d0c0*/  LDL.LU.64 R240, [R1+0x490] ;  /* 0x0004900001f07983 */ /* 0x000ee60000300a00 */
[----:B------:R-:W-:Y:S02]  /*1d0d0*/  ISETP.GE.U32.AND P1, PT, R0, 0x7ffffebb, PT ;  /* 0x7ffffebb0000780c */ /* 0x000fe40003f26070 */
        /* <DEDUP_REMOVED lines=21> */
[----:B------:R1:W-:Y:S04]  /*1d230*/  LDGSTS.E [R244+0x19200], [R114.64], !P6 ;  /* 0x1920000072f47fae */ /* 0x0003e8000f121848 */
[----:B------:R1:W-:Y:S01]  /*1d240*/  LDGSTS.E [R244+0x19280], [R112.64], !P6 ;  /* 0x1928000070f47fae */ /* 0x0003e2000f121848 */
[----:B------:R-:W-:-:S03]  /*1d250*/  ISETP.GE.U32.AND P1, PT, R0, 0x7ffffe9f, PT ;  /* 0x7ffffe9f0000780c */ /* 0x000fc60003f26070 */
[----:B------:R1:W-:Y:S01]  /*1d260*/  LDGSTS.E [R244+0x19300], [R110.64], !P6 ;  /* 0x193000006ef47fae */ /* 0x0003e2000f121848 */
[----:B------:R-:W-:-:S03]  /*1d270*/  IADD3 R0, R252, -0xe6, RZ ;  /* 0xffffff1afc007810 */ /* 0x000fc60007ffe0ff */
        /* <DEDUP_REMOVED lines=47> */
[----:B------:R-:W-:-:S03]  /*1d570*/  IMAD.WIDE R16, R2, 0x4, R16 ;  /* 0x0000000402107825 */ /* 0x000fc600078e0210 */
[----:B------:R1:W-:Y:S01]  /*1d580*/  LDGSTS.E [R244+0x1da80], [R40.64], !P5 ;  /* 0x1da8000028f47fae */ /* 0x0003e2000e921848 */
[----:B------:R-:W-:-:S03]  /*1d590*/  IMAD.WIDE R14, R2, 0x4, R14 ;  /* 0x00000004020e7825 */ /* 0x000fc600078e020e */
[----:B------:R1:W-:Y:S01]  /*1d5a0*/  LDGSTS.E [R244+0x1db00], [R38.64], !P5 ;  /* 0x1db0000026f47fae */ /* 0x0003e2000e921848 */
[----:B------:R-:W-:-:S03]  /*1d5b0*/  IMAD.WIDE R12, R2, 0x4, R12 ;  /* 0x00000004020c7825 */ /* 0x000fc600078e020c */
[----:B------:R1:W-:Y:S04]  /*1d5c0*/  LDGSTS.E [R244+0x1db80], [R36.64], !P5 ;  /* 0x1db8000024f47fae */ /* 0x0003e8000e921848 */
[----:B------:R1:W-:Y:S04]  /*1d5d0*/  LDGSTS.E [R244+0x1e200], [R34.64], !P0 ;  /* 0x1e20000022f47fae */ /* 0x0003e8000c121848 */
[----:B------:R1:W-:Y:S04]  /*1d5e0*/  LDGSTS.E [R244+0x1e280], [R32.64], !P0 ;  /* 0x1e28000020f47fae */ /* 0x0003e8000c121848 */
[----:B------:R1:W-:Y:S04]  /*1d5f0*/  LDGSTS.E [R244+0x1e300], [R30.64], !P0 ;  /* 0x1e3000001ef47fae */ /* 0x0003e8000c121848 */
[----:B------:R1:W-:Y:S01]  /*1d600*/  LDGSTS.E [R244+0x1e380], [R28.64], !P0 ;  /* 0x1e3800001cf47fae */ /* 0x0003e2000c121848 */
[----:B------:R-:W-:-:S03]  /*1d610*/  IMAD.WIDE R10, R2, 0x4, R10 ;  /* 0x00000004020a7825 */ /* 0x000fc600078e020a */
[----:B------:R1:W-:Y:S04]  /*1d620*/  LDGSTS.E [R244+0x1ea00], [R26.64], !P2 ;  /* 0x1ea000001af47fae */ /* 0x0003e8000d121848 */
[----:B------:R-:W-:Y:S01]  /*1d630*/  STL.64 [R1+0x14e0], R18 ;  /* 0x0014e01201007387 */ /* 0x000fe20000100a00 */
        /* <DEDUP_REMOVED lines=8> */
[----:B------:R-:W-:Y:S04]  /*1d6c0*/  STL.64 [R1+0x14f8], R12 ;  /* 0x0014f80c01007387 */ /* 0x000fe80000100a00 */
[----:B------:R1:W-:Y:S04]  /*1d6d0*/  LDGSTS.E [R244+0x1f200], [R18.64], !P3 ;  /* 0x1f20000012f47fae */ /* 0x0003e8000d921848 */
[----:B------:R-:W4:Y:S04]  /*1d6e0*/  LDL.LU.64 R226, [R1+0x448] ;  /* 0x0004480001e27983 */ /* 0x000f280000300a00 */
[----:B------:R1:W-:Y:S04]  /*1d6f0*/  LDGSTS.E [R244+0x1f280], [R16.64], !P3 ;  /* 0x1f28000010f47fae */ /* 0x0003e8000d921848 */
[----:B------:R-:W4:Y:S04]  /*1d700*/  LDL.LU.64 R228, [R1+0x440] ;  /* 0x0004400001e47983 */ /* 0x000f280000300a00 */
[----:B------:R1:W-:Y:S04]  /*1d710*/  LDGSTS.E [R244+0x1f300], [R14.64], !P3 ;  /* 0x1f3000000ef47fae */ /* 0x0003e8000d921848 */
[----:B------:R-:W4:Y:S04]  /*1d720*/  LDL.LU.64 R246, [R1+0x438] ;  /* 0x0004380001f67983 */ /* 0x000f280000300a00 */
[----:B------:R1:W-:Y:S04]  /*1d730*/  LDGSTS.E [R244+0x1f380], [R12.64], !P3 ;  /* 0x1f3800000cf47fae */ /* 0x0003e8000d921848 */
[----:B------:R-:W4:Y:S04]  /*1d740*/  LDL.LU.64 R232, [R1+0x430] ;  /* 0x0004300001e87983 */ /* 0x000f280000300a00 */
[----:B------:R2:W-:Y:S04]  /*1d750*/  STL.64 [R1+0x1520], R10 ;  /* 0x0015200a01007387 */ /* 0x0005e80000100a00 */
[----:B------:R2:W-:Y:S04]  /*1d760*/  LDGSTS.E [R244+0x1fa00], [R10.64], !P1 ;  /* 0x1fa000000af47fae */ /* 0x0005e8000c921848 */
[----:B------:R3:W-:Y:S04]  /*1d770*/  STL.64 [R1+0x1528], R8 ;  /* 0x0015280801007387 */ /* 0x0007e80000100a00 */
[----:B------:R1:W-:Y:S01]  /*1d780*/  STL.64 [R1+0x1530], R6 ;  /* 0x0015300601007387 */ /* 0x0003e20000100a00 */
[----:B--2---:R-:W-:-:S03]  /*1d790*/  IMAD.WIDE R10, R2, 0x4, R236 ;  /* 0x00000004020a7825 */ /* 0x004fc600078e02ec */
[----:B------:R2:W-:Y:S04]  /*1d7a0*/  STL.64 [R1+0x1538], R4 ;  /* 0x0015380401007387 */ /* 0x0005e80000100a00 */
[----:B------:R-:W4:Y:S04]  /*1d7b0*/  LDL.LU.64 R230, [R1+0x3e8] ;  /* 0x0003e80001e67983 */ /* 0x000f280000300a00 */
[----:B------:R-:W4:Y:S04]  /*1d7c0*/  LDL.LU.64 R234, [R1+0x3e0] ;  /* 0x0003e00001ea7983 */ /* 0x000f280000300a00 */
[----:B------:R3:W-:Y:S04]  /*1d7d0*/  LDGSTS.E [R244+0x1fa80], [R8.64], !P1 ;  /* 0x1fa8000008f47fae */ /* 0x0007e8000c921848 */
[----:B------:R4:W-:Y:S04]  /*1d7e0*/  STL.64 [R1+0x418], R10 ;  /* 0x0004180a01007387 */ /* 0x0009e80000100a00 */
[----:B------:R-:W4:Y:S01]  /*1d7f0*/  LDL.LU.64 R236, [R1+0x3d8] ;  /* 0x0003d80001ec7983 */ /* 0x000f220000300a00 */
[----:B---3--:R-:W-:Y:S01]  /*1d800*/  IMAD.WIDE R8, R2, 0x4, R238 ;  /* 0x0000000402087825 */ /* 0x008fe200078e02ee */
[----:B------:R-:W-:-:S02]  /*1d810*/  IADD3 R0, R252, -0x83, RZ ;  /* 0xffffff7dfc007810 */ /* 0x000fc40007ffe0ff */
[----:B------:R-:W4:Y:S02]  /*1d820*/  LDL.LU.64 R238, [R1+0x3d0] ;  /* 0x0003d00001ee7983 */ /* 0x000f240000300a00 */
[----:B------:R-:W-:Y:S02]  /*1d830*/  ISETP.GE.U32.AND P6, PT, R0, 0x7ffffefe, PT ;  /* 0x7ffffefe0000780c */ /* 0x000fe40003fc6070 */
[----:B------:R1:W-:Y:S01]  /*1d840*/  LDGSTS.E [R244+0x1fb00], [R6.64], !P1 ;  /* 0x1fb0000006f47fae */ /* 0x0003e2000c921848 */
[----:B------:R-:W-:-:S03]  /*1d850*/  IADD3 R0, R252, -0x87, RZ ;  /* 0xffffff79fc007810 */ /* 0x000fc60007ffe0ff */
[----:B------:R2:W-:Y:S01]  /*1d860*/  LDGSTS.E [R244+0x1fb80], [R4.64], !P1 ;  /* 0x1fb8000004f47fae */ /* 0x0005e2000c921848 */
[----:B------:R-:W-:-:S03]  /*1d870*/  ISETP.GE.U32.AND P4, PT, R0, 0x7ffffefa, PT ;  /* 0x7ffffefa0000780c */ /* 0x000fc60003f86070 */
[----:B------:R4:W-:Y:S01]  /*1d880*/  STL.64 [R1+0x410], R8 ;  /* 0x0004100801007387 */ /* 0x0009e20000100a00 */
[----:B-1----:R-:W-:-:S04]  /*1d890*/  IMAD.WIDE R6, R2, 0x4, R242 ;  /* 0x0000000402067825 */ /* 0x002fc800078e02f2 */
[----:B--2---:R-:W-:Y:S01]  /*1d8a0*/  IMAD.WIDE R4, R2, 0x4, R240 ;  /* 0x0000000402047825 */ /* 0x004fe200078e02f0 */
[----:B------:R1:W-:Y:S01]  /*1d8b0*/  STL.64 [R1+0x3f8], R6 ;  /* 0x0003f80601007387 */ /* 0x0003e20000100a00 */
[----:B------:R-:W-:-:S03]  /*1d8c0*/  LOP3.LUT R221, R245, 0x40, RZ, 0x3c, !PT ;  /* 0x00000040f5dd7812 */ /* 0x000fc600078e3cff */
[----:B------:R2:W-:Y:S04]  /*1d8d0*/  STL.64 [R1+0x3f0], R4 ;  /* 0x0003f00401007387 */ /* 0x0005e80000100a00 */
[----:B------:R-:W4:Y:S04]  /*1d8e0*/  LDL.LU.64 R244, [R1+0x388] ;  /* 0x0003880001f47983 */ /* 0x000f280000300a00 */
[----:B------:R4:W-:Y:S04]  /*1d8f0*/  LDGSTS.E [R221+0x10400], [R10.64], !P6 ;  /* 0x104000000add7fae */ /* 0x0009e8000f121848 */
[----:B------:R1:W-:Y:S04]  /*1d900*/  LDGSTS.E [R221+0x10480], [R8.64], !P6 ;  /* 0x1048000008dd7fae */ /* 0x0003e8000f121848 */
[----:B------:R-:W4:Y:S04]  /*1d910*/  LDL.LU.64 R242, [R1+0x380] ;  /* 0x0003800001f27983 */ /* 0x000f280000300a00 */
[----:B------:R1:W-:Y:S04]  /*1d920*/  LDGSTS.E [R221+0x10500], [R6.64], !P6 ;  /* 0x1050000006dd7fae */ /* 0x0003e8000f121848 */
[----:B------:R2:W-:Y:S04]  /*1d930*/  LDGSTS.E [R221+0x10580], [R4.64], !P6 ;  /* 0x1058000004dd7fae */ /* 0x0005e8000f121848 */
[----:B------:R-:W4:Y:S02]  /*1d940*/  LDL.LU.64 R240, [R1+0x378] ;  /* 0x0003780001f07983 */ /* 0x000f240000300a00 */
[----:B----4-:R-:W-:-:S05]  /*1d950*/  IMAD.WIDE R10, R2, 0x4, R226 ;  /* 0x00000004020a7825 */ /* 0x010fca00078e02e2 */
[----:B------:R4:W-:Y:S01]  /*1d960*/  LDGSTS.E [R221+0x10c00], [R10.64], !P4 ;  /* 0x10c000000add7fae */ /* 0x0009e2000e121848 */
[----:B-1----:R-:W-:-:S05]  /*1d970*/  IMAD.WIDE R8, R2, 0x4, R228 ;  /* 0x0000000402087825 */ /* 0x002fca00078e02e4 */
[----:B------:R1:W-:Y:S01]  /*1d980*/  LDGSTS.E [R221+0x10c80], [R8.64], !P4 ;  /* 0x10c8000008dd7fae */ /* 0x0003e2000e121848 */
[----:B------:R-:W-:-:S03]  /*1d990*/  IMAD.WIDE R6, R2, 0x4, R246 ;  /* 0x0000000402067825 */ /* 0x000fc600078e02f6 */
[----:B------:R-:W3:Y:S04]  /*1d9a0*/  LDL.LU.64 R246, [R1+0x370] ;  /* 0x0003700001f67983 */ /* 0x000ee80000300a00 */
[----:B------:R4:W-:Y:S01]  /*1d9b0*/  STL.64 [R1+0x3a8], R10 ;  /* 0x0003a80a01007387 */ /* 0x0009e20000100a00 */
[----:B--2---:R-:W-:-:S03]  /*1d9c0*/  IMAD.WIDE R4, R2, 0x4, R232 ;  /* 0x0000000402047825 */ /* 0x004fc600078e02e8 */
[----:B------:R1:W-:Y:S04]  /*1d9d0*/  STL.64 [R1+0x3a0], R8 ;  /* 0x0003a00801007387 */ /* 0x0003e80000100a00 */
[----:B------:R2:W-:Y:S04]  /*1d9e0*/  STL.64 [R1+0x398], R6 ;  /* 0x0003980601007387 */ /* 0x0005e80000100a00 */
[----:B------:R1:W-:Y:S04]  /*1d9f0*/  STL.64 [R1+0x390], R4 ;  /* 0x0003900401007387 */ /* 0x0003e80000100a00 */
[----:B------:R2:W-:Y:S04]  /*1da00*/  LDGSTS.E [R221+0x10d00], [R6.64], !P4 ;  /* 0x10d0000006dd7fae */ /* 0x0005e8000e121848 */
[----:B------:R-:W3:Y:S04]  /*1da10*/  LDL.LU.64 R226, [R1+0x328] ;  /* 0x0003280001e27983 */ /* 0x000ee80000300a00 */
[----:B------:R2:W-:Y:S01]  /*1da20*/  LDGSTS.E [R221+0x10d80], [R4.64], !P4 ;  /* 0x10d8000004dd7fae */ /* 0x0005e2000e121848 */
[----:B----4-:R-:W-:-:S03]  /*1da30*/  IMAD.WIDE R10, R2, 0x4, R230 ;  /* 0x00000004020a7825 */ /* 0x010fc600078e02e6 */
[----:B------:R-:W4:Y:S01]  /*1da40*/  LDL.LU.64 R228, [R1+0x320] ;  /* 0x0003200001e47983 */ /* 0x000f220000300a00 */
[----:B-1----:R-:W-:-:S03]  /*1da50*/  IMAD.WIDE R8, R2, 0x4, R234 ;  /* 0x0000000402087825 */ /* 0x002fc600078e02ea */
[----:B------:R-:W4:Y:S04]  /*1da60*/  LDL.LU.64 R232, [R1+0x318] ;  /* 0x0003180001e87983 */ /* 0x000f280000300a00 */
[----:B------:R-:W4:Y:S04]  /*1da70*/  LDL.LU.64 R234, [R1+0x4d0] ;  /* 0x0004d00001ea7983 */ /* 0x000f280000300a00 */
[----:B------:R1:W-:Y:S01]  /*1da80*/  STL.64 [R1+0x348], R10 ;  /* 0x0003480a01007387 */ /* 0x0003e20000100a00 */
[----:B--2---:R-:W-:-:S03]  /*1da90*/  IMAD.WIDE R6, R2, 0x4, R236 ;  /* 0x0000000402067825 */ /* 0x004fc600078e02ec */
[----:B------:R2:W-:Y:S01]  /*1daa0*/  STL.64 [R1+0x340], R8 ;  /* 0x0003400801007387 */ /* 0x0005e20000100a00 */
[----:B------:R-:W-:-:S03]  /*1dab0*/  IMAD.WIDE R4, R2, 0x4, R238 ;  /* 0x0000000402047825 */ /* 0x000fc600078e02ee */
[----:B------:R1:W-:Y:S04]  /*1dac0*/  STL.64 [R1+0x2f8], R6 ;  /* 0x0002f80601007387 */ /* 0x0003e80000100a00 */
[----:B------:R3:W-:Y:S04]  /*1dad0*/  STL.64 [R1+0x2f0], R4 ;  /* 0x0002f00401007387 */ /* 0x0007e80000100a00 */
[----:B------:R-:W4:Y:S04]  /*1dae0*/  LDL.LU.64 R236, [R1+0x4d8] ;  /* 0x0004d80001ec7983 */ /* 0x000f280000300a00 */
[----:B------:R-:W4:Y:S01]  /*1daf0*/  LDL.LU.64 R238, [R1+0x4e0] ;  /* 0x0004e00001ee7983 */ /* 0x000f220000300a00 */
[----:B------:R-:W-:-:S04]  /*1db00*/  IADD3 R0, R252, -0x8b, RZ ;  /* 0xffffff75fc007810 */ /* 0x000fc80007ffe0ff */
[----:B------:R-:W-:Y:S02]  /*1db10*/  ISETP.GE.U32.AND P5, PT, R0, 0x7ffffef6, PT ;  /* 0x7ffffef60000780c */ /* 0x000fe40003fa6070 */
[----:B------:R-:W-:-:S04]  /*1db20*/  IADD3 R0, R252, -0x8f, RZ ;  /* 0xffffff71fc007810 */ /* 0x000fc80007ffe0ff */
[----:B------:R-:W-:Y:S02]  /*1db30*/  ISETP.GE.U32.AND P0, PT, R0, 0x7ffffef2, PT ;  /* 0x7ffffef20000780c */ /* 0x000fe40003f06070 */
[----:B------:R-:W-:-:S05]  /*1db40*/  IADD3 R0, R252, -0x93, RZ ;  /* 0xffffff6dfc007810 */ /* 0x000fca0007ffe0ff */
[----:B------:R1:W-:Y:S04]  /*1db50*/  LDGSTS.E [R221+0x11400], [R10.64], !P5 ;  /* 0x114000000add7fae */ /* 0x0003e8000e921848 */
[----:B------:R2:W-:Y:S01]  /*1db60*/  LDGSTS.E [R221+0x11480], [R8.64], !P5 ;  /* 0x1148000008dd7fae */ /* 0x0005e2000e921848 */
[----:B------:R-:W-:-:S03]  /*1db70*/  ISETP.GE.U32.AND P2, PT, R0, 0x7ffffeee, PT ;  /* 0x7ffffeee0000780c */ /* 0x000fc60003f46070 */
[----:B------:R2:W-:Y:S01]  /*1db80*/  LDGSTS.E [R221+0x11500], [R6.64], !P5 ;  /* 0x1150000006dd7fae */ /* 0x0005e2000e921848 */
[----:B-1----:R-:W-:-:S03]  /*1db90*/  IMAD.WIDE R10, R2, 0x4, R244 ;  /* 0x00000004020a7825 */ /* 0x002fc600078e02f4 */
[----:B------:R3:W-:Y:S01]  /*1dba0*/  LDGSTS.E [R221+0x11580], [R4.64], !P5 ;  /* 0x1158000004dd7fae */ /* 0x0007e2000e921848 */
[----:B--2---:R-:W-:-:S03]  /*1dbb0*/  IMAD.WIDE R8, R2, 0x4, R242 ;  /* 0x0000000402087825 */ /* 0x004fc600078e02f2 */
[----:B------:R-:W4:Y:S04]  /*1dbc0*/  LDL.LU.64 R244, [R1+0x4e8] ;  /* 0x0004e80001f47983 */ /* 0x000f280000300a00 */
[----:B------:R1:W-:Y:S01]  /*1dbd0*/  STL.64 [R1+0x2e8], R10 ;  /* 0x0002e80a01007387 */ /* 0x0003e20000100a00 */
[----:B------:R-:W-:-:S03]  /*1dbe0*/  IMAD.WIDE R6, R2, 0x4, R240 ;  /* 0x0000000402067825 */ /* 0x000fc600078e02f0 */
[----:B------:R-:W4:Y:S04]  /*1dbf0*/  LDL.LU.64 R242, [R1+0x4f0] ;  /* 0x0004f00001f27983 */ /* 0x000f280000300a00 */
[----:B------:R4:W-:Y:S04]  /*1dc00*/  STL.64 [R1+0x2e0], R8 ;  /* 0x0002e00801007387 */ /* 0x0009e80000100a00 */
[----:B------:R1:W-:Y:S04]  /*1dc10*/  STL.64 [R1+0x2d8], R6 ;  /* 0x0002d80601007387 */ /* 0x0003e80000100a00 */
[----:B------:R1:W-:Y:S04]  /*1dc20*/  LDGSTS.E [R221+0x11c00], [R10.64], !P0 ;  /* 0x11c000000add7fae */ /* 0x0003e8000c121848 */
[----:B------:R4:W-:Y:S04]  /*1dc30*/  LDGSTS.E [R221+0x11c80], [R8.64], !P0 ;  /* 0x11c8000008dd7fae */ /* 0x0009e8000c121848 */
[----:B------:R1:W-:Y:S01]  /*1dc40*/  LDGSTS.E [R221+0x11d00], [R6.64], !P0 ;  /* 0x11d0000006dd7fae */ /* 0x0003e2000c121848 */
[----:B---3--:R-:W-:-:S05]  /*1dc50*/  IMAD.WIDE R4, R2, 0x4, R246 ;  /* 0x0000000402047825 */ /* 0x008fca00078e02f6 */
[----:B------:R3:W-:Y:S04]  /*1dc60*/  STL.64 [R1+0x2d0], R4 ;  /* 0x0002d00401007387 */ /* 0x0007e80000100a00 */
[----:B------:R-:W2:Y:S04]  /*1dc70*/  LDL.LU.64 R230, [R1+0x4f8] ;  /* 0x0004f80001e67983 */ /* 0x000ea80000300a00 */
[----:B------:R3:W-:Y:S04]  /*1dc80*/  LDGSTS.E [R221+0x11d80], [R4.64], !P0 ;  /* 0x11d8000004dd7fae */ /* 0x0007e8000c121848 */
[----:B------:R-:W2:Y:S04]  /*1dc90*/  LDL.LU.64 R240, [R1+0x500] ;  /* 0x0005000001f07983 */ /* 0x000ea80000300a00 */
[----:B------:R-:W2:Y:S01]  /*1dca0*/  LDL.LU.64 R246, [R1+0x508] ;  /* 0x0005080001f67983 */ /* 0x000ea20000300a00 */
[----:B-1----:R-:W-:-:S05]  /*1dcb0*/  IMAD.WIDE R10, R2, 0x4, R226 ;  /* 0x00000004020a7825 */ /* 0x002fca00078e02e2 */
[----:B------:R1:W-:Y:S01]  /*1dcc0*/  LDGSTS.E [R221+0x12400], [R10.64], !P2 ;  /* 0x124000000add7fae */ /* 0x0003e2000d121848 */
[----:B----4-:R-:W-:-:S04]  /*1dcd0*/  IMAD.WIDE R8, R2, 0x4, R228 ;  /* 0x0000000402087825 */ /* 0x010fc800078e02e4 */
[C---:B------:R-:W-:Y:S01]  /*1dce0*/  IMAD.WIDE R6, R2.reuse, 0x4, R232 ;  /* 0x0000000402067825 */ /* 0x040fe200078e02e8 */
[----:B------:R4:W-:Y:S03]  /*1dcf0*/  LDGSTS.E [R221+0x12480], [R8.64], !P2 ;  /* 0x1248000008dd7fae */ /* 0x0009e6000d121848 */
[C---:B---3--:R-:W-:Y:S01]  /*1dd00*/  IMAD.WIDE R4, R2.reuse, 0x4, R234 ;  /* 0x0000000402047825 */ /* 0x048fe200078e02ea */
[----:B------:R-:W3:Y:S04]  /*1dd10*/  LDL.LU.64 R232, [R1+0x510] ;  /* 0x0005100001e87983 */ /* 0x000ee80000300a00 */
[----:B------:R1:W-:Y:S04]  /*1dd20*/  STL.64 [R1+0x2b8], R10 ;  /* 0x0002b80a01007387 */ /* 0x0003e80000100a00 */
[----:B------:R4:W-:Y:S04]  /*1dd30*/  STL.64 [R1+0x2b0], R8 ;  /* 0x0002b00801007387 */ /* 0x0009e80000100a00 */
[----:B------:R4:W-:Y:S04]  /*1dd40*/  STL.64 [R1+0x208], R6 ;  /* 0x0002080601007387 */ /* 0x0009e80000100a00 */
[----:B------:R4:W-:Y:S04]  /*1dd50*/  STL.64 [R1+0x200], R4 ;  /* 0x0002000401007387 */ /* 0x0009e80000100a00 */
[----:B------:R-:W3:Y:S01]  /*1dd60*/  LDL.LU.64 R234, [R1+0x518] ;  /* 0x0005180001ea7983 */ /* 0x000ee20000300a00 */
[----:B-1----:R-:W-:-:S03]  /*1dd70*/  IMAD.WIDE R10, R2, 0x4, R236 ;  /* 0x00000004020a7825 */ /* 0x002fc600078e02ec */
[----:B------:R-:W3:Y:S01]  /*1dd80*/  LDL.LU.64 R228, [R1+0x520] ;  /* 0x0005200001e47983 */ /* 0x000ee20000300a00 */
[----:B----4-:R-:W-:-:S03]  /*1dd90*/  IMAD.WIDE R8, R2, 0x4, R238 ;  /* 0x0000000402087825 */ /* 0x010fc600078e02ee */
[----:B------:R-:W3:Y:S04]  /*1dda0*/  LDL.LU.64 R236, [R1+0x528] ;  /* 0x0005280001ec7983 */ /* 0x000ee80000300a00 */
[----:B------:R2:W-:Y:S04]  /*1ddb0*/  STL.64 [R1+0x1d8], R10 ;  /* 0x0001d80a01007387 */ /* 0x0005e80000100a00 */
[----:B------:R-:W3:Y:S01]  /*1ddc0*/  LDL.LU.64 R238, [R1+0x530] ;  /* 0x0005300001ee7983 */ /* 0x000ee20000300a00 */
[----:B------:R-:W-:-:S03]  /*1ddd0*/  IADD3 R0, R252, -0x97, RZ ;  /* 0xffffff69fc007810 */ /* 0x000fc60007ffe0ff */
[----:B------:R1:W-:Y:S01]  /*1dde0*/  LDGSTS.E [R221+0x12500], [R6.64], !P2 ;  /* 0x1250000006dd7fae */ /* 0x0003e2000d121848 */
[----:B------:R-:W-:Y:S02]  /*1ddf0*/  ISETP.GE.U32.AND P3, PT, R0, 0x7ffffeea, PT ;  /* 0x7ffffeea0000780c */ /* 0x000fe40003f66070 */
[----:B------:R-:W-:Y:S01]  /*1de00*/  IADD3 R0, R252, -0x9b, RZ ;  /* 0xffffff65fc007810 */ /* 0x000fe20007ffe0ff */
[----:B------:R1:W-:Y:S03]  /*1de10*/  LDGSTS.E [R221+0x12580], [R4.64], !P2 ;  /* 0x1258000004dd7fae */ /* 0x0003e6000d121848 */
[----:B------:R-:W-:Y:S01]  /*1de20*/  ISETP.GE.U32.AND P1, PT, R0, 0x7ffffee6, PT ;  /* 0x7ffffee60000780c */ /* 0x000fe20003f26070 */
[----:B------:R1:W-:Y:S06]  /*1de30*/  STL.64 [R1+0x1d0], R8 ;  /* 0x0001d00801007387 */ /* 0x0003ec0000100a00 */
[----:B------:R2:W-:Y:S04]  /*1de40*/  LDGSTS.E [R221+0x12c00], [R10.64], !P3 ;  /* 0x12c000000add7fae */ /* 0x0005e8000d921848 */
[----:B------:R2:W-:Y:S01]  /*1de50*/  LDGSTS.E [R221+0x12c80], [R8.64], !P3 ;  /* 0x12c8000008dd7fae */ /* 0x0005e2000d921848 */
[----:B-1----:R-:W-:-:S04]  /*1de60*/  IMAD.WIDE R6, R2, 0x4, R244 ;  /* 0x0000000402067825 */ /* 0x002fc800078e02f4 */
[C---:B------:R-:W-:Y:S01]  /*1de70*/  IMAD.WIDE R4, R2.reuse, 0x4, R242 ;  /* 0x0000000402047825 */ /* 0x040fe200078e02f2 */
[----:B------:R1:W-:Y:S04]  /*1de80*/  STL.64 [R1+0x1c8], R6 ;  /* 0x0001c80601007387 */ /* 0x0003e80000100a00 */
[----:B------:R3:W-:Y:S04]  /*1de90*/  STL.64 [R1+0x1c0], R4 ;  /* 0x0001c00401007387 */ /* 0x0007e80000100a00 */
[----:B------:R-:W3:Y:S04]  /*1dea0*/  LDL.LU.64 R244, [R1+0x538] ;  /* 0x0005380001f47983 */ /* 0x000ee80000300a00 */
[----:B------:R1:W-:Y:S04]  /*1deb0*/  LDGSTS.E [R221+0x12d00], [R6.64], !P3 ;  /* 0x12d0000006dd7fae */ /* 0x0003e8000d921848 */
[----:B------:R-:W3:Y:S04]  /*1dec0*/  LDL.LU.64 R242, [R1+0x540] ;  /* 0x0005400001f27983 */ /* 0x000ee80000300a00 */
[----:B------:R3:W-:Y:S01]  /*1ded0*/  LDGSTS.E [R221+0x12d80], [R4.64], !P3 ;  /* 0x12d8000004dd7fae */ /* 0x0007e2000d921848 */
[----:B--2---:R-:W-:-:S05]  /*1dee0*/  IMAD.WIDE R10, R2, 0x4, R230 ;  /* 0x00000004020a7825 */ /* 0x004fca00078e02e6 */
[----:B------:R2:W-:Y:S01]  /*1def0*/  LDGSTS.E [R221+0x13400], [R10.64], !P1 ;  /* 0x134000000add7fae */ /* 0x0005e2000c921848 */
[----:B------:R-:W-:-:S03]  /*1df00*/  IMAD.WIDE R8, R2, 0x4, R240 ;  /* 0x0000000402087825 */ /* 0x000fc600078e02f0 */
[----:B------:R-:W4:Y:S01]  /*1df10*/  LDL.LU.64 R240, [R1+0x548] ;  /* 0x0005480001f07983 */ /* 0x000f220000300a00 */
[----:B-1----:R-:W-:-:S03]  /*1df20*/  IMAD.WIDE R6, R2, 0x4, R246 ;  /* 0x0000000402067825 */ /* 0x002fc600078e02f6 */
[----:B------:R2:W-:Y:S04]  /*1df30*/  STL.64 [R1+0x188], R10 ;  /* 0x0001880a01007387 */ /* 0x0005e80000100a00 */
[----:B------:R-:W4:Y:S04]  /*1df40*/  LDL.LU.64 R246, [R1+0x550] ;  /* 0x0005500001f67983 */ /* 0x000f280000300a00 */
[----:B------:R1:W-:Y:S04]  /*1df50*/  STL.64 [R1+0x180], R8 ;  /* 0x0001800801007387 */ /* 0x0003e80000100a00 */
[----:B------:R1:W-:Y:S04]  /*1df60*/  STL.64 [R1+0x178], R6 ;  /* 0x0001780601007387 */ /* 0x0003e80000100a00 */
[----:B------:R1:W-:Y:S01]  /*1df70*/  LDGSTS.E [R221+0x13480], [R8.64], !P1 ;  /* 0x1348000008dd7fae */ /* 0x0003e2000c921848 */
[----:B---3--:R-:W-:-:S03]  /*1df80*/  IMAD.WIDE R4, R2, 0x4, R232 ;  /* 0x0000000402047825 */ /* 0x008fc600078e02e8 */
[----:B------:R3:W-:Y:S04]  /*1df90*/  LDGSTS.E [R221+0x13500], [R6.64], !P1 ;  /* 0x1350000006dd7fae */ /* 0x0007e8000c921848 */
[----:B------:R1:W-:Y:S04]  /*1dfa0*/  STL.64 [R1+0x170], R4 ;  /* 0x0001700401007387 */ /* 0x0003e80000100a00 */
[----:B------:R-:W4:Y:S04]  /*1dfb0*/  LDL.LU.64 R224, [R1+0x558] ;  /* 0x0005580001e07983 */ /* 0x000f280000300a00 */
[----:B------:R3:W-:Y:S04]  /*1dfc0*/  LDGSTS.E [R221+0x13580], [R4.64], !P1 ;  /* 0x1358000004dd7fae */ /* 0x0007e8000c921848 */
[----:B------:R-:W4:Y:S01]  /*1dfd0*/  LDL.LU.64 R230, [R1+0x560] ;  /* 0x0005600001e67983 */ /* 0x000f220000300a00 */
[----:B--2---:R-:W-:-:S03]  /*1dfe0*/  IMAD.WIDE R10, R2, 0x4, R234 ;  /* 0x00000004020a7825 */ /* 0x004fc600078e02ea */
[----:B------:R-:W2:Y:S01]  /*1dff0*/  LDL.LU.64 R232, [R1+0x568] ;  /* 0x0005680001e87983 */ /* 0x000ea20000300a00 */
[----:B-1----:R-:W-:-:S03]  /*1e000*/  IMAD.WIDE R8, R2, 0x4, R228 ;  /* 0x0000000402087825 */ /* 0x002fc600078e02e4 */
[----:B------:R1:W-:Y:S01]  /*1e010*/  STL.64 [R1+0x148], R10 ;  /* 0x0001480a01007387 */ /* 0x0003e20000100a00 */
[----:B---3--:R-:W-:-:S03]  /*1e020*/  IMAD.WIDE R6, R2, 0x4, R236 ;  /* 0x0000000402067825 */ /* 0x008fc600078e02ec */
[----:B------:R-:W3:Y:S01]  /*1e030*/  LDL.LU.64 R234, [R1+0x570] ;  /* 0x0005700001ea7983 */ /* 0x000ee20000300a00 */
[----:B------:R-:W-:-:S03]  /*1e040*/  IMAD.WIDE R4, R2, 0x4, R238 ;  /* 0x0000000402047825 */ /* 0x000fc600078e02ee */
[----:B------:R1:W-:Y:S04]  /*1e050*/  STL.64 [R1+0x140], R8 ;  /* 0x0001400801007387 */ /* 0x0003e80000100a00 */
[----:B------:R4:W-:Y:S04]  /*1e060*/  STL.64 [R1+0x138], R6 ;  /* 0x0001380601007387 */ /* 0x0009e80000100a00 */
[----:B------:R1:W-:Y:S04]  /*1e070*/  STL.64 [R1+0x130], R4 ;  /* 0x0001300401007387 */ /* 0x0003e80000100a00 */
[----:B------:R-:W3:Y:S01]  /*1e080*/  LDL.LU.64 R238, [R1+0x578] ;  /* 0x0005780001ee7983 */ /* 0x000ee20000300a00 */
[----:B------:R-:W-:-:S03]  /*1e090*/  IADD3 R0, R252, -0x9f, RZ ;  /* 0xffffff61fc007810 */ /* 0x000fc60007ffe0ff */
[----:B------:R-:W3:Y:S01]  /*1e0a0*/  LDL.LU.64 R226, [R1+0x580] ;  /* 0x0005800001e27983 */ /* 0x000ee20000300a00 */
[----:B------:R-:W-:Y:S02]  /*1e0b0*/  ISETP.GE.U32.AND P6, PT, R0, 0x7ffffee2, PT ;  /* 0x7ffffee20000780c */ /* 0x000fe40003fc6070 */
[----:B------:R-:W-:Y:S01]  /*1e0c0*/  IADD3 R0, R252, -0xa3, RZ ;  /* 0xffffff5dfc007810 */ /* 0x000fe20007ffe0ff */
[----:B------:R-:W3:Y:S03]  /*1e0d0*/  LDL.LU.64 R228, [R1+0x588] ;  /* 0x0005880001e47983 */ /* 0x000ee60000300a00 */
[----:B------:R-:W-:Y:S02]  /*1e0e0*/  ISETP.GE.U32.AND P4, PT, R0, 0x7ffffede, PT ;  /* 0x7ffffede0000780c */ /* 0x000fe40003f86070 */
[----:B------:R-:W-:-:S05]  /*1e0f0*/  IADD3 R0, R252, -0xa7, RZ ;  /* 0xffffff59fc007810 */ /* 0x000fca0007ffe0ff */
[----:B------:R1:W-:Y:S01]  /*1e100*/  LDGSTS.E [R221+0x13c00], [R10.64], !P6 ;  /* 0x13c000000add7fae */ /* 0x0003e2000f121848 */
[----:B------:R-:W-:-:S03]  /*1e110*/  ISETP.GE.U32.AND P5, PT, R0, 0x7ffffeda, PT ;  /* 0x7ffffeda0000780c */ /* 0x000fc60003fa6070 */
[----:B------:R1:W-:Y:S04]  /*1e120*/  LDGSTS.E [R221+0x13c80], [R8.64], !P6 ;  /* 0x13c8000008dd7fae */ /* 0x0003e8000f121848 */
[----:B------:R4:W-:Y:S01]  /*1e130*/  LDGSTS.E [R221+0x13d00], [R6.64], !P6 ;  /* 0x13d0000006dd7fae */ /* 0x0009e2000f121848 */
[----:B-1----:R-:W-:-:S03]  /*1e140*/  IMAD.WIDE R10, R2, 0x4, R244 ;  /* 0x00000004020a7825 */ /* 0x002fc600078e02f4 */
[----:B------:R1:W-:Y:S04]  /*1e150*/  LDGSTS.E [R221+0x13d80], [R4.64], !P6 ;  /* 0x13d8000004dd7fae */ /* 0x0003e8000f121848 */
[----:B------:R1:W-:Y:S01]  /*1e160*/  STL.64 [R1+0xf8], R10 ;  /* 0x0000f80a01007387 */ /* 0x0003e20000100a00 */
[----:B------:R-:W-:-:S03]  /*1e170*/  IMAD.WIDE R8, R2, 0x4, R242 ;  /* 0x0000000402087825 */ /* 0x000fc600078e02f2 */
[----:B------:R-:W3:Y:S04]  /*1e180*/  LDL.LU.64 R236, [R1+0x590] ;  /* 0x0005900001ec7983 */ /* 0x000ee80000300a00 */
[----:B------:R1:W-:Y:S04]  /*1e190*/  STL.64 [R1+0xf0], R8 ;  /* 0x0000f00801007387 */ /* 0x0003e80000100a00 */
[----:B------:R1:W-:Y:S04]  /*1e1a0*/  LDGSTS.E [R221+0x14400], [R10.64], !P4 ;  /* 0x144000000add7fae */ /* 0x0003e8000e121848 */
[----:B------:R1:W-:Y:S01]  /*1e1b0*/  LDGSTS.E [R221+0x14480], [R8.64], !P4 ;  /* 0x1448000008dd7fae */ /* 0x0003e2000e121848 */
[----:B----4-:R-:W-:-:S04]  /*1e1c0*/  IMAD.WIDE R6, R2, 0x4, R240 ;  /* 0x0000000402067825 */ /* 0x010fc800078e02f0 */
[C---:B-1----:R-:W-:Y:S01]  /*1e1d0*/  IMAD.WIDE R4, R2.reuse, 0x4, R246 ;  /* 0x0000000402047825 */ /* 0x042fe200078e02f6 */
[----:B------:R2:W-:Y:S04]  /*1e1e0*/  STL.64 [R1+0xe8], R6 ;  /* 0x0000e80601007387 */ /* 0x0005e80000100a00 */
[----:B------:R3:W-:Y:S04]  /*1e1f0*/  STL.64 [R1+0xe0], R4 ;  /* 0x0000e00401007387 */ /* 0x0007e80000100a00 */
[----:B------:R-:W4:Y:S04]  /*1e200*/  LDL.LU.64 R246, [R1+0x598] ;  /* 0x0005980001f67983 */ /* 0x000f280000300a00 */
[----:B------:R2:W-:Y:S04]  /*1e210*/  LDGSTS.E [R221+0x14500], [R6.64], !P4 ;  /* 0x1450000006dd7fae */ /* 0x0005e8000e121848 */
[----:B------:R-:W4:Y:S04]  /*1e220*/  LDL.LU.64 R244, [R1+0x5a0] ;  /* 0x0005a00001f47983 */ /* 0x000f280000300a00 */
[----:B------:R3:W-:Y:S01]  /*1e230*/  LDGSTS.E [R221+0x14580], [R4.64], !P4 ;  /* 0x1458000004dd7fae */ /* 0x0007e2000e121848 */
[----:B------:R-:W-:-:S03]  /*1e240*/  IMAD.WIDE R10, R2, 0x4, R224 ;  /* 0x00000004020a7825 */ /* 0x000fc600078e02e0 */
[----:B------:R-:W4:Y:S04]  /*1e250*/  LDL.LU.64 R242, [R1+0x5a8] ;  /* 0x0005a80001f27983 */ /* 0x000f280000300a00 */
[----:B------:R-:W4:Y:S01]  /*1e260*/  LDL.LU.64 R240, [R1+0x5b0] ;  /* 0x0005b00001f07983 */ /* 0x000f220000300a00 */
[----:B------:R-:W-:-:S03]  /*1e270*/  IMAD.WIDE R8, R2, 0x4, R230 ;  /* 0x0000000402087825 */ /* 0x000fc600078e02e6 */
[----:B------:R1:W-:Y:S01]  /*1e280*/  STL.64 [R1+0xa8], R10 ;  /* 0x0000a80a01007387 */ /* 0x0003e20000100a00 */
[----:B--2---:R-:W-:-:S03]  /*1e290*/  IMAD.WIDE R6, R2, 0x4, R232 ;  /* 0x0000000402067825 */ /* 0x004fc600078e02e8 */
[----:B------:R2:W-:Y:S04]  /*1e2a0*/  STL.64 [R1+0xa0], R8 ;  /* 0x0000a00801007387 */ /* 0x0005e80000100a00 */
[----:B------:R1:W-:Y:S01]  /*1e2b0*/  LDGSTS.E [R221+0x14c00], [R10.64], !P5 ;  /* 0x14c000000add7fae */ /* 0x0003e2000e921848 */
[----:B---3--:R-:W-:-:S03]  /*1e2c0*/  IMAD.WIDE R4, R2, 0x4, R234 ;  /* 0x0000000402047825 */ /* 0x008fc600078e02ea */
[----:B------:R3:W-:Y:S04]  /*1e2d0*/  STL.64 [R1+0x78], R6 ;  /* 0x0000780601007387 */ /* 0x0007e80000100a00 */
[----:B------:R1:W-:Y:S04]  /*1e2e0*/  STL.64 [R1+0x70], R4 ;  /* 0x0000700401007387 */ /* 0x0003e80000100a00 */
[----:B------:R-:W4:Y:S04]  /*1e2f0*/  LDL.LU.64 R230, [R1+0x5b8] ;  /* 0x0005b80001e67983 */ /* 0x000f280000300a00 */
[----:B------:R-:W4:Y:S04]  /*1e300*/  LDL.LU.64 R232, [R1+0x5c0] ;  /* 0x0005c00001e87983 */ /* 0x000f280000300a00 */
[----:B------:R-:W4:Y:S01]  /*1e310*/  LDL.LU.64 R234, [R1+0x5c8] ;  /* 0x0005c80001ea7983 */ /* 0x000f220000300a00 */
[----:B-1----:R-:W-:-:S03]  /*1e320*/  IMAD.WIDE R10, R2, 0x4, R238 ;  /* 0x00000004020a7825 */ /* 0x002fc600078e02ee */
[----:B------:R2:W-:Y:S04]  /*1e330*/  LDGSTS.E [R221+0x14c80], [R8.64], !P5 ;  /* 0x14c8000008dd7fae */ /* 0x0005e8000e921848 */
[----:B------:R1:W-:Y:S04]  /*1e340*/  STL.64 [R1+0x48], R10 ;  /* 0x0000480a01007387 */ /* 0x0003e80000100a00 */
[----:B------:R-:W4:Y:S04]  /*1e350*/  LDL.LU.64 R238, [R1+0x5d0] ;  /* 0x0005d00001ee7983 */ /* 0x000f280000300a00 */
[----:B------:R3:W-:Y:S01]  /*1e360*/  LDGSTS.E [R221+0x14d00], [R6.64], !P5 ;  /* 0x14d0000006dd7fae */ /* 0x0007e2000e921848 */
[----:B--2---:R-:W-:-:S03]  /*1e370*/  IMAD.WIDE R8, R2, 0x4, R226 ;  /* 0x0000000402087825 */ /* 0x004fc600078e02e2 */
[----:B------:R2:W-:Y:S04]  /*1e380*/  LDGSTS.E [R221+0x14d80], [R4.64], !P5 ;  /* 0x14d8000004dd7fae */ /* 0x0005e8000e921848 */
[----:B------:R1:W-:Y:S01]  /*1e390*/  STL.64 [R1+0x40], R8 ;  /* 0x0000400801007387 */ /* 0x0003e20000100a00 */
[----:B---3--:R-:W-:-:S05]  /*1e3a0*/  IMAD.WIDE R6, R2, 0x4, R228 ;  /* 0x0000000402067825 */ /* 0x008fca00078e02e4 */
[----:B------:R3:W-:Y:S01]  /*1e3b0*/  STL.64 [R1+0x38], R6 ;  /* 0x0000380601007387 */ /* 0x0007e20000100a00 */
[----:B--2---:R-:W-:-:S05]  /*1e3c0*/  IMAD.WIDE R4, R2, 0x4, R236 ;  /* 0x0000000402047825 */ /* 0x004fca00078e02ec */
[----:B------:R2:W-:Y:S04]  /*1e3d0*/  STL.64 [R1+0x30], R4 ;  /* 0x0000300401007387 */ /* 0x0005e80000100a00 */
[----:B------:R-:W2:Y:S04]  /*1e3e0*/  LDL.LU.64 R210, [R1+0x5d8] ;  /* 0x0005d80001d27983 */ /* 0x000ea80000300a00 */
[----:B------:R-:W3:Y:S04]  /*1e3f0*/  LDL.LU.64 R212, [R1+0x5e0] ;  /* 0x0005e00001d47983 */ /* 0x000ee80000300a00 */
[----:B------:R-:W3:Y:S04]  /*1e400*/  LDL.LU.64 R214, [R1+0x5e8] ;  /* 0x0005e80001d67983 */ /* 0x000ee80000300a00 */
[----:B------:R-:W3:Y:S01]  /*1e410*/  LDL.LU.64 R236, [R1+0x5f0] ;  /* 0x0005f00001ec7983 */ /* 0x000ee20000300a00 */
[----:B----4-:R-:W-:-:S04]  /*1e420*/  IMAD.WIDE R246, R2, 0x4, R246 ;  /* 0x0000000402f67825 */ /* 0x010fc800078e02f6 */
[C---:B------:R-:W-:Y:S01]  /*1e430*/  IMAD.WIDE R244, R2.reuse, 0x4, R244 ;  /* 0x0000000402f47825 */ /* 0x040fe200078e02f4 */
[----:B------:R-:W-:Y:S03]  /*1e440*/  STL.64 [R1+0x37f0], R246 ;  /* 0x0037f0f601007387 */ /* 0x000fe60000100a00 */
[C---:B------:R-:W-:Y:S01]  /*1e450*/  IMAD.WIDE R242, R2.reuse, 0x4, R242 ;  /* 0x0000000402f27825 */ /* 0x040fe200078e02f2 */
[----:B------:R-:W-:Y:S03]  /*1e460*/  STL.64 [R1+0x37f8], R244 ;  /* 0x0037f8f401007387 */ /* 0x000fe60000100a00 */
[C---:B------:R-:W-:Y:S01]  /*1e470*/  IMAD.WIDE R240, R2.reuse, 0x4, R240 ;  /* 0x0000000402f07825 */ /* 0x040fe200078e02f0 */
[----:B------:R-:W-:Y:S04]  /*1e480*/  STL.64 [R1+0x3800], R242 ;  /* 0x003800f201007387 */ /* 0x000fe80000100a00 */
[----:B------:R-:W-:Y:S04]  /*1e490*/  STL.64 [R1+0x3808], R240 ;  /* 0x003808f001007387 */ /* 0x000fe80000100a00 */
[----:B------:R-:W4:Y:S01]  /*1e4a0*/  LDL.LU.64 R222, [R1+0x5f8] ;  /* 0x0005f80001de7983 */ /* 0x000f220000300a00 */
[----:B------:R-:W-:-:S03]  /*1e4b0*/  IMAD.WIDE R228, R2, 0x4, R232 ;  /* 0x0000000402e47825 */ /* 0x000fc600078e02e8 */
[----:B------:R-:W4:Y:S01]  /*1e4c0*/  LDL.LU.64 R232, [R1+0x600] ;  /* 0x0006000001e87983 */ /* 0x000f220000300a00 */
[----:B------:R-:W-:-:S03]  /*1e4d0*/  IMAD.WIDE R226, R2, 0x4, R234 ;  /* 0x0000000402e27825 */ /* 0x000fc600078e02ea */
[----:B------:R-:W4:Y:S01]  /*1e4e0*/  LDL.LU.64 R234, [R1+0x608] ;  /* 0x0006080001ea7983 */ /* 0x000f220000300a00 */
[----:B------:R-:W-:-:S03]  /*1e4f0*/  IMAD.WIDE R224, R2, 0x4, R238 ;  /* 0x0000000402e07825 */ /* 0x000fc600078e02ee */
[----:B------:R-:W4:Y:S01]  /*1e500*/  LDL.LU.64 R238, [R1+0x610] ;  /* 0x0006100001ee7983 */ /* 0x000f220000300a00 */
[----:B------:R-:W-:-:S05]  /*1e510*/  IMAD.WIDE R230, R2, 0x4, R230 ;  /* 0x0000000402e67825 */ /* 0x000fca00078e02e6 */
[----:B------:R-:W-:Y:S04]  /*1e520*/  STL.64 [R1+0x3810], R230 ;  /* 0x003810e601007387 */ /* 0x000fe80000100a00 */
[----:B------:R-:W-:Y:S04]  /*1e530*/  STL.64 [R1+0x3818], R228 ;  /* 0x003818e401007387 */ /* 0x000fe80000100a00 */
[----:B------:R-:W-:Y:S04]  /*1e540*/  STL.64 [R1+0x3820], R226 ;  /* 0x003820e201007387 */ /* 0x000fe80000100a00 */
[----:B------:R-:W-:Y:S04]  /*1e550*/  STL.64 [R1+0x3828], R224 ;  /* 0x003828e001007387 */ /* 0x000fe80000100a00 */
[----:B------:R-:W1:Y:S04]  /*1e560*/  LDL.LU.64 R206, [R1+0x830] ;  /* 0x0008300001ce7983 */ /* 0x000e680000300a00 */
[----:B------:R-:W4:Y:S01]  /*1e570*/  LDL.LU.64 R208, [R1+0x828] ;  /* 0x0008280001d07983 */ /* 0x000f220000300a00 */
[----:B--2---:R-:W-:-:S04]  /*1e580*/  IMAD.WIDE R202, R2, 0x4, R210 ;  /* 0x0000000402ca7825 */ /* 0x004fc800078e02d2 */
[----:B---3--:R-:W-:-:S04]  /*1e590*/  IMAD.WIDE R200, R2, 0x4, R212 ;  /* 0x0000000402c87825 */ /* 0x008fc800078e02d4 */
[C---:B------:R-:W-:Y:S02]  /*1e5a0*/  IMAD.WIDE R196, R2.reuse, 0x4, R236 ;  /* 0x0000000402c47825 */ /* 0x040fe400078e02ec */
[----:B------:R-:W2:Y:S02]  /*1e5b0*/  LDL.LU.64 R236, [R1+0x820] ;  /* 0x0008200001ec7983 */ /* 0x000ea40000300a00 */
[C---:B------:R-:W-:Y:S02]  /*1e5c0*/  IMAD.WIDE R198, R2.reuse, 0x4, R214 ;  /* 0x0000000402c67825 */ /* 0x040fe400078e02d6 */
[----:B------:R-:W3:Y:S04]  /*1e5d0*/  LDL.LU.64 R210, [R1+0x818] ;  /* 0x0008180001d27983 */ /* 0x000ee80000300a00 */
[----:B------:R-:W-:Y:S04]  /*1e5e0*/  STL.64 [R1+0x3830], R202 ;  /* 0x003830ca01007387 */ /* 0x000fe80000100a00 */
[----:B------:R-:W-:Y:S04]  /*1e5f0*/  STL.64 [R1+0x3838], R200 ;  /* 0x003838c801007387 */ /* 0x000fe80000100a00 */
[----:B------:R-:W-:Y:S04]  /*1e600*/  STL.64 [R1+0x3840], R198 ;  /* 0x003840c601007387 */ /* 0x000fe80000100a00 */
[----:B------:R-:W-:Y:S04]  /*1e610*/  STL.64 [R1+0x3848], R196 ;  /* 0x003848c401007387 */ /* 0x000fe80000100a00 */
[----:B------:R-:W3:Y:S01]  /*1e620*/  LDL.LU.64 R212, [R1+0x810] ;  /* 0x0008100001d47983 */ /* 0x000ee20000300a00 */
[----:B----4-:R-:W-:-:S04]  /*1e630*/  IMAD.WIDE R186, R2, 0x4, R222 ;  /* 0x0000000402ba7825 */ /* 0x010fc800078e02de */
[----:B------:R-:W-:-:S04]  /*1e640*/  IMAD.WIDE R184, R2, 0x4, R232 ;  /* 0x0000000402b87825 */ /* 0x000fc800078e02e8 */
[----:B------:R-:W-:-:S04]  /*1e650*/  IMAD.WIDE R174, R2, 0x4, R234 ;  /* 0x0000000402ae7825 */ /* 0x000fc800078e02ea */
[----:B------:R-:W-:Y:S02]  /*1e660*/  IMAD.WIDE R172, R2, 0x4, R238 ;  /* 0x0000000402ac7825 */ /* 0x000fe400078e02ee */
[----:B------:R-:W4:Y:S04]  /*1e670*/  LDL.LU.64 R238, [R1+0x808] ;  /* 0x0008080001ee7983 */ /* 0x000f280000300a00 */
[----:B------:R-:W4:Y:S04]  /*1e680*/  LDL.LU.64 R214, [R1+0x800] ;  /* 0x0008000001d67983 */ /* 0x000f280000300a00 */
[----:B------:R-:W4:Y:S04]  /*1e690*/  LDL.LU.64 R222, [R1+0x7f8] ;  /* 0x0007f80001de7983 */ /* 0x000f280000300a00 */
[----:B------:R-:W4:Y:S04]  /*1e6a0*/  LDL.LU.64 R232, [R1+0x7f0] ;  /* 0x0007f00001e87983 */ /* 0x000f280000300a00 */
[----:B------:R-:W4:Y:S01]  /*1e6b0*/  LDL.LU.64 R234, [R1+0x7e8] ;  /* 0x0007e80001ea7983 */ /* 0x000f220000300a00 */
[----:B------:R-:W-:-:S04]  /*1e6c0*/  IADD3 R0, R252, -0xab, RZ ;  /* 0xffffff55fc007810 */ /* 0x000fc80007ffe0ff */
[----:B------:R-:W-:Y:S02]  /*1e6d0*/  ISETP.GE.U32.AND P0, PT, R0, 0x7ffffed6, PT ;  /* 0x7ffffed60000780c */ /* 0x000fe40003f06070 */
[----:B------:R-:W-:-:S04]  /*1e6e0*/  IADD3 R0, R252, -0xaf, RZ ;  /* 0xffffff51fc007810 */ /* 0x000fc80007ffe0ff */
        /* <DEDUP_REMOVED lines=11> */
[----:B------:R-:W-:Y:S01]  /*1e7a0*/  IADD3 R0, R252, -0xbf, RZ ;  /* 0xffffff41fc007810 */ /* 0x000fe20007ffe0ff */
[----:B-1----:R-:W-:-:S02]  /*1e7b0*/  IMAD.WIDE R10, R2, 0x4, R206 ;  /* 0x00000004020a7825 */ /* 0x002fc400078e02ce */
[----:B------:R-:W-:Y:S01]  /*1e7c0*/  STL.64 [R1+0x3850], R186 ;  /* 0x003850ba01007387 */ /* 0x000fe20000100a00 */
[----:B------:R-:W-:Y:S01]  /*1e7d0*/  ISETP.GE.U32.AND P4, PT, R0, 0x7ffffec2, PT ;  /* 0x7ffffec20000780c */ /* 0x000fe20003f86070 */
[C---:B--2---:R-:W-:Y:S02]  /*1e7e0*/  IMAD.WIDE R8, R2.reuse, 0x4, R208 ;  /* 0x0000000402087825 */ /* 0x044fe400078e02d0 */
[----:B------:R1:W-:Y:S04]  /*1e7f0*/  LDGSTS.E [R221+0x15c00], [R246.64], !P2 ;  /* 0x15c00000f6dd7fae */ /* 0x0003e8000d121848 */
[----:B------:R-:W-:Y:S01]  /*1e800*/  STL.64 [R1+0x3858], R184 ;  /* 0x003858b801007387 */ /* 0x000fe20000100a00 */
[----:B------:R-:W-:-:S03]  /*1e810*/  IMAD.WIDE R6, R2, 0x4, R236 ;  /* 0x0000000402067825 */ /* 0x000fc600078e02ec */
[----:B------:R1:W-:Y:S04]  /*1e820*/  LDGSTS.E [R221+0x15c80], [R244.64], !P2 ;  /* 0x15c80000f4dd7fae */ /* 0x0003e8000d121848 */
[----:B------:R-:W-:Y:S04]  /*1e830*/  STL.64 [R1+0x3860], R174 ;  /* 0x003860ae01007387 */ /* 0x000fe80000100a00 */
[----:B------:R1:W-:Y:S04]  /*1e840*/  LDGSTS.E [R221+0x15d00], [R242.64], !P2 ;  /* 0x15d00000f2dd7fae */ /* 0x0003e8000d121848 */
[----:B------:R-:W-:Y:S04]  /*1e850*/  STL.64 [R1+0x3868], R172 ;  /* 0x003868ac01007387 */ /* 0x000fe80000100a00 */
[----:B------:R1:W-:Y:S04]  /*1e860*/  LDGSTS.E [R221+0x15d80], [R240.64], !P2 ;  /* 0x15d80000f0dd7fae */ /* 0x0003e8000d121848 */
[----:B------:R-:W2:Y:S04]  /*1e870*/  LDL.LU.64 R208, [R1+0x7e0] ;  /* 0x0007e00001d07983 */ /* 0x000ea80000300a00 */
[----:B------:R1:W-:Y:S04]  /*1e880*/  LDGSTS.E [R221+0x16400], [R230.64], !P3 ;  /* 0x16400000e6dd7fae */ /* 0x0003e8000d921848 */
[----:B------:R1:W-:Y:S04]  /*1e890*/  STL.64 [R1+0x3e0], R10 ;  /* 0x0003e00a01007387 */ /* 0x0003e80000100a00 */
[----:B------:R1:W-:Y:S04]  /*1e8a0*/  LDGSTS.E [R221+0x16480], [R228.64], !P3 ;  /* 0x16480000e4dd7fae */ /* 0x0003e8000d921848 */
[----:B------:R-:W2:Y:S04]  /*1e8b0*/  LDL.LU.64 R236, [R1+0x7d8] ;  /* 0x0007d80001ec7983 */ /* 0x000ea80000300a00 */
[----:B------:R1:W-:Y:S01]  /*1e8c0*/  LDGSTS.E [R221+0x16500], [R226.64], !P3 ;  /* 0x16500000e2dd7fae */ /* 0x0003e2000d921848 */
[----:B------:R-:W-:-:S03]  /*1e8d0*/  IADD3 R0, R252, -0xc3, RZ ;  /* 0xffffff3dfc007810 */ /* 0x000fc60007ffe0ff */
[----:B------:R1:W-:Y:S01]  /*1e8e0*/  LDGSTS.E [R221+0x16580], [R224.64], !P3 ;  /* 0x16580000e0dd7fae */ /* 0x0003e2000d921848 */
[----:B---3--:R-:W-:-:S03]  /*1e8f0*/  IMAD.WIDE R4, R2, 0x4, R210 ;  /* 0x0000000402047825 */ /* 0x008fc600078e02d2 */
[----:B------:R3:W-:Y:S04]  /*1e900*/  LDGSTS.E [R221+0x16c00], [R202.64], !P1 ;  /* 0x16c00000cadd7fae */ /* 0x0007e8000c921848 */
[----:B------:R3:W-:Y:S04]  /*1e910*/  LDGSTS.E [R221+0x16c80], [R200.64], !P1 ;  /* 0x16c80000c8dd7fae */ /* 0x0007e8000c921848 */
[----:B------:R3:W-:Y:S01]  /*1e920*/  LDGSTS.E [R221+0x16d00], [R198.64], !P1 ;  /* 0x16d00000c6dd7fae */ /* 0x0007e2000c921848 */
[----:B------:R-:W-:-:S03]  /*1e930*/  ISETP.GE.U32.AND P5, PT, R0, 0x7ffffebe, PT ;  /* 0x7ffffebe0000780c */ /* 0x000fc60003fa6070 */
[----:B------:R3:W-:Y:S04]  /*1e940*/  LDGSTS.E [R221+0x16d80], [R196.64], !P1 ;  /* 0x16d80000c4dd7fae */ /* 0x0007e8000c921848 */
[----:B------:R3:W-:Y:S04]  /*1e950*/  LDGSTS.E [R221+0x17400], [R186.64], !P6 ;  /* 0x17400000badd7fae */ /* 0x0007e8000f121848 */
[----:B------:R3:W-:Y:S04]  /*1e960*/  LDGSTS.E [R221+0x17480], [R184.64], !P6 ;  /* 0x17480000b8dd7fae */ /* 0x0007e8000f121848 */
[----:B------:R4:W-:Y:S04]  /*1e970*/  STL.64 [R1+0x3e8], R8 ;  /* 0x0003e80801007387 */ /* 0x0009e80000100a00 */
[----:B------:R3:W-:Y:S04]  /*1e980*/  LDGSTS.E [R221+0x17500], [R174.64], !P6 ;  /* 0x17500000aedd7fae */ /* 0x0007e8000f121848 */
[----:B------:R1:W-:Y:S04]  /*1e990*/  STL.64 [R1+0x4a0], R6 ;  /* 0x0004a00601007387 */ /* 0x0003e80000100a00 */
[----:B------:R3:W-:Y:S04]  /*1e9a0*/  LDGSTS.E [R221+0x17580], [R172.64], !P6 ;  /* 0x17580000acdd7fae */ /* 0x0007e8000f121848 */
[----:B------:R1:W-:Y:S04]  /*1e9b0*/  STL.64 [R1+0x4a8], R4 ;  /* 0x0004a80401007387 */ /* 0x0003e80000100a00 */
[----:B------:R1:W-:Y:S04]  /*1e9c0*/  LDGSTS.E [R221+0x17c00], [R10.64], !P4 ;  /* 0x17c000000add7fae */ /* 0x0003e8000e121848 */
[----:B------:R-:W3:Y:S04]  /*1e9d0*/  LDL.LU.64 R206, [R1+0x7d0] ;  /* 0x0007d00001ce7983 */ /* 0x000ee80000300a00 */
[----:B------:R4:W-:Y:S04]  /*1e9e0*/  LDGSTS.E [R221+0x17c80], [R8.64], !P4 ;  /* 0x17c8000008dd7fae */ /* 0x0009e8000e121848 */
[----:B------:R-:W3:Y:S01]  /*1e9f0*/  LDL.LU.64 R210, [R1+0x7c8] ;  /* 0x0007c80001d27983 */ /* 0x000ee20000300a00 */
[----:B-1----:R-:W-:-:S03]  /*1ea00*/  IMAD.WIDE R10, R2, 0x4, R212 ;  /* 0x00000004020a7825 */ /* 0x002fc600078e02d4 */
[----:B------:R-:W3:Y:S04]  /*1ea10*/  LDL.LU.64 R212, [R1+0x7c0] ;  /* 0x0007c00001d47983 */ /* 0x000ee80000300a00 */
[----:B------:R1:W-:Y:S04]  /*1ea20*/  LDGSTS.E [R221+0x17d00], [R6.64], !P4 ;  /* 0x17d0000006dd7fae */ /* 0x0003e8000e121848 */
[----:B------:R1:W-:Y:S04]  /*1ea30*/  LDGSTS.E [R221+0x17d80], [R4.64], !P4 ;  /* 0x17d8000004dd7fae */ /* 0x0003e8000e121848 */
[----:B------:R1:W-:Y:S01]  /*1ea40*/  LDGSTS.E [R221+0x18400], [R10.64], !P5 ;  /* 0x184000000add7fae */ /* 0x0003e2000e921848 */
[----:B----4-:R-:W-:-:S03]  /*1ea50*/  IMAD.WIDE R8, R2, 0x4, R238 ;  /* 0x0000000402087825 */ /* 0x010fc600078e02ee */
[----:B------:R-:W4:Y:S01]  /*1ea60*/  LDL.LU.64 R238, [R1+0x7b8] ;  /* 0x0007b80001ee7983 */ /* 0x000f220000300a00 */
[----:B-1----:R-:W-:-:S03]  /*1ea70*/  IMAD.WIDE R6, R2, 0x4, R214 ;  /* 0x0000000402067825 */ /* 0x002fc600078e02d6 */
[----:B------:R1:W-:Y:S01]  /*1ea80*/  STL.64 [R1+0x4f0], R10 ;  /* 0x0004f00a01007387 */ /* 0x0003e20000100a00 */
[----:B------:R-:W-:-:S03]  /*1ea90*/  IMAD.WIDE R4, R2, 0x4, R222 ;  /* 0x0000000402047825 */ /* 0x000fc600078e02de */
[----:B------:R1:W-:Y:S04]  /*1eaa0*/  STL.64 [R1+0x4f8], R8 ;  /* 0x0004f80801007387 */ /* 0x0003e80000100a00 */
[----:B------:R2:W-:Y:S04]  /*1eab0*/  STL.64 [R1+0x500], R6 ;  /* 0x0005000601007387 */ /* 0x0005e80000100a00 */
[----:B------:R2:W-:Y:S01]  /*1eac0*/  STL.64 [R1+0x508], R4 ;  /* 0x0005080401007387 */ /* 0x0005e20000100a00 */
[----:B-1----:R-:W-:-:S03]  /*1ead0*/  IMAD.WIDE R10, R2, 0x4, R232 ;  /* 0x00000004020a7825 */ /* 0x002fc600078e02e8 */
[----:B------:R-:W4:Y:S04]  /*1eae0*/  LDL.LU.64 R214, [R1+0x7b0] ;  /* 0x0007b00001d67983 */ /* 0x000f280000300a00 */
[----:B------:R1:W-:Y:S04]  /*1eaf0*/  LDGSTS.E [R221+0x18480], [R8.64], !P5 ;  /* 0x1848000008dd7fae */ /* 0x0003e8000e921848 */
[----:B------:R-:W4:Y:S04]  /*1eb00*/  LDL.LU.64 R222, [R1+0x7a8] ;  /* 0x0007a80001de7983 */ /* 0x000f280000300a00 */
[----:B------:R-:W4:Y:S01]  /*1eb10*/  LDL.LU.64 R232, [R1+0x7a0] ;  /* 0x0007a00001e87983 */ /* 0x000f220000300a00 */
[----:B-1----:R-:W-:Y:S01]  /*1eb20*/  IMAD.WIDE R8, R2, 0x4, R234 ;  /* 0x0000000402087825 */ /* 0x002fe200078e02ea */
[----:B------:R-:W-:-:S02]  /*1eb30*/  IADD3 R0, R252, -0xc7, RZ ;  /* 0xffffff39fc007810 */ /* 0x000fc40007ffe0ff */
[----:B------:R-:W4:Y:S02]  /*1eb40*/  LDL.LU.64 R234, [R1+0x798] ;  /* 0x0007980001ea7983 */ /* 0x000f240000300a00 */
[----:B------:R-:W-:Y:S02]  /*1eb50*/  ISETP.GE.U32.AND P0, PT, R0, 0x7ffffeba, PT ;  /* 0x7ffffeba0000780c */ /* 0x000fe40003f06070 */
[----:B------:R2:W-:Y:S04]  /*1eb60*/  LDGSTS.E [R221+0x18500], [R6.64], !P5 ;  /* 0x1850000006dd7fae */ /* 0x0005e8000e921848 */
[----:B------:R1:W-:Y:S01]  /*1eb70*/  LDGSTS.E [R221+0x18580], [R4.64], !P5 ;  /* 0x1858000004dd7fae */ /* 0x0003e2000e921848 */
[----:B------:R-:W-:-:S03]  /*1eb80*/  IADD3 R0, R252, -0xcb, RZ ;  /* 0xffffff35fc007810 */ /* 0x000fc60007ffe0ff */
[----:B------:R3:W-:Y:S04]  /*1eb90*/  STL.64 [R1+0x540], R10 ;  /* 0x0005400a01007387 */ /* 0x0007e80000100a00 */
[----:B------:R1:W-:Y:S01]  /*1eba0*/  STL.64 [R1+0x548], R8 ;  /* 0x0005480801007387 */ /* 0x0003e20000100a00 */
[----:B------:R-:W-:-:S03]  /*1ebb0*/  ISETP.GE.U32.AND P2, PT, R0, 0x7ffffeb6, PT ;  /* 0x7ffffeb60000780c */ /* 0x000fc60003f46070 */
[----:B------:R3:W-:Y:S04]  /*1ebc0*/  LDGSTS.E [R221+0x18c00], [R10.64], !P0 ;  /* 0x18c000000add7fae */ /* 0x0007e8000c121848 */
[----:B------:R1:W-:Y:S01]  /*1ebd0*/  LDGSTS.E [R221+0x18c80], [R8.64], !P0 ;  /* 0x18c8000008dd7fae */ /* 0x0003e2000c121848 */
[----:B--2---:R-:W-:-:S05]  /*1ebe0*/  IMAD.WIDE R6, R2, 0x4, R208 ;  /* 0x0000000402067825 */ /* 0x004fca00078e02d0 */
[----:B------:R2:W-:Y:S04]  /*1ebf0*/  STL.64 [R1+0x570], R6 ;  /* 0x0005700601007387 */ /* 0x0005e80000100a00 */
[----:B------:R2:W-:Y:S01]  /*1ec00*/  LDGSTS.E [R221+0x18d00], [R6.64], !P0 ;  /* 0x18d0000006dd7fae */ /* 0x0005e2000c121848 */
[----:B-1----:R-:W-:-:S05]  /*1ec10*/  IMAD.WIDE R4, R2, 0x4, R236 ;  /* 0x0000000402047825 */ /* 0x002fca00078e02ec */
[----:B------:R4:W-:Y:S04]  /*1ec20*/  STL.64 [R1+0x578], R4 ;  /* 0x0005780401007387 */ /* 0x0009e80000100a00 */
[----:B------:R-:W4:Y:S04]  /*1ec30*/  LDL.LU.64 R204, [R1+0x790] ;  /* 0x0007900001cc7983 */ /* 0x000f280000300a00 */
[----:B------:R-:W4:Y:S04]  /*1ec40*/  LDL.LU.64 R208, [R1+0x788] ;  /* 0x0007880001d07983 */ /* 0x000f280000300a00 */
[----:B------:R-:W4:Y:S04]  /*1ec50*/  LDL.LU.64 R236, [R1+0x780] ;  /* 0x0007800001ec7983 */ /* 0x000f280000300a00 */
[----:B------:R4:W-:Y:S01]  /*1ec60*/  LDGSTS.E [R221+0x18d80], [R4.64], !P0 ;  /* 0x18d8000004dd7fae */ /* 0x0009e2000c121848 */
[----:B---3--:R-:W-:-:S05]  /*1ec70*/  IMAD.WIDE R10, R2, 0x4, R206 ;  /* 0x00000004020a7825 */ /* 0x008fca00078e02ce */
[----:B------:R1:W-:Y:S01]  /*1ec80*/  LDGSTS.E [R221+0x19400], [R10.64], !P2 ;  /* 0x194000000add7fae */ /* 0x0003e2000d121848 */
[----:B------:R-:W-:-:S03]  /*1ec90*/  IMAD.WIDE R8, R2, 0x4, R210 ;  /* 0x0000000402087825 */ /* 0x000fc600078e02d2 */
[----:B------:R-:W4:Y:S01]  /*1eca0*/  LDL.LU.64 R210, [R1+0x778] ;  /* 0x0007780001d27983 */ /* 0x000f220000300a00 */
[----:B--2---:R-:W-:-:S03]  /*1ecb0*/  IMAD.WIDE R6, R2, 0x4, R212 ;  /* 0x0000000402067825 */ /* 0x004fc600078e02d4 */
[----:B------:R1:W-:Y:S04]  /*1ecc0*/  STL.64 [R1+0x600], R10 ;  /* 0x0006000a01007387 */ /* 0x0003e80000100a00 */
[----:B------:R2:W-:Y:S04]  /*1ecd0*/  STL.64 [R1+0x608], R8 ;  /* 0x0006080801007387 */ /* 0x0005e80000100a00 */
[----:B------:R1:W-:Y:S04]  /*1ece0*/  STL.64 [R1+0xf10], R6 ;  /* 0x000f100601007387 */ /* 0x0003e80000100a00 */
[----:B------:R2:W-:Y:S04]  /*1ecf0*/  LDGSTS.E [R221+0x19480], [R8.64], !P2 ;  /* 0x1948000008dd7fae */ /* 0x0005e8000d121848 */
[----:B------:R1:W-:Y:S01]  /*1ed00*/  LDGSTS.E [R221+0x19500], [R6.64], !P2 ;  /* 0x1950000006dd7fae */ /* 0x0003e2000d121848 */
[----:B----4-:R-:W-:-:S05]  /*1ed10*/  IMAD.WIDE R4, R2, 0x4, R238 ;  /* 0x0000000402047825 */ /* 0x010fca00078e02ee */
[----:B------:R4:W-:Y:S04]  /*1ed20*/  STL.64 [R1+0xf18], R4 ;  /* 0x000f180401007387 */ /* 0x0009e80000100a00 */
[----:B------:R-:W3:Y:S04]  /*1ed30*/  LDL.LU.64 R206, [R1+0x770] ;  /* 0x0007700001ce7983 */ /* 0x000ee80000300a00 */
[----:B------:R-:W3:Y:S04]  /*1ed40*/  LDL.LU.64 R238, [R1+0x768] ;  /* 0x0007680001ee7983 */ /* 0x000ee80000300a00 */
[----:B------:R-:W3:Y:S01]  /*1ed50*/  LDL.LU.64 R212, [R1+0x760] ;  /* 0x0007600001d47983 */ /* 0x000ee20000300a00 */
[----:B-1----:R-:W-:-:S03]  /*1ed60*/  IMAD.WIDE R10, R2, 0x4, R214 ;  /* 0x00000004020a7825 */ /* 0x002fc600078e02d6 */
[----:B------:R4:W-:Y:S04]  /*1ed70*/  LDGSTS.E [R221+0x19580], [R4.64], !P2 ;  /* 0x1958000004dd7fae */ /* 0x0009e8000d121848 */
[----:B------:R-:W3:Y:S01]  /*1ed80*/  LDL.LU.64 R214, [R1+0x758] ;  /* 0x0007580001d67983 */ /* 0x000ee20000300a00 */
[----:B--2---:R-:W-:-:S03]  /*1ed90*/  IMAD.WIDE R8, R2, 0x4, R222 ;  /* 0x0000000402087825 */ /* 0x004fc600078e02de */
[----:B------:R1:W-:Y:S01]  /*1eda0*/  STL.64 [R1+0xf60], R10 ;  /* 0x000f600a01007387 */ /* 0x0003e20000100a00 */
[----:B------:R-:W-:-:S03]  /*1edb0*/  IMAD.WIDE R6, R2, 0x4, R232 ;  /* 0x0000000402067825 */ /* 0x000fc600078e02e8 */
[----:B------:R2:W-:Y:S01]  /*1edc0*/  STL.64 [R1+0xf68], R8 ;  /* 0x000f680801007387 */ /* 0x0005e20000100a00 */
[----:B----4-:R-:W-:-:S03]  /*1edd0*/  IMAD.WIDE R4, R2, 0x4, R234 ;  /* 0x0000000402047825 */ /* 0x010fc600078e02ea */
[----:B------:R4:W-:Y:S04]  /*1ede0*/  STL.64 [R1+0xf70], R6 ;  /* 0x000f700601007387 */ /* 0x0009e80000100a00 */
[----:B------:R1:W-:Y:S04]  /*1edf0*/  STL.64 [R1+0xf78], R4 ;  /* 0x000f780401007387 */ /* 0x0003e80000100a00 */
[----:B------:R-:W3:Y:S04]  /*1ee00*/  LDL.LU.64 R222, [R1+0x750] ;  /* 0x0007500001de7983 */ /* 0x000ee80000300a00 */
[----:B------:R-:W3:Y:S01]  /*1ee10*/  LDL.LU.64 R232, [R1+0x748] ;  /* 0x0007480001e87983 */ /* 0x000ee20000300a00 */
[----:B------:R-:W-:-:S03]  /*1ee20*/  IADD3 R0, R252, -0xcf, RZ ;  /* 0xffffff31fc007810 */ /* 0x000fc60007ffe0ff */
[----:B------:R-:W3:Y:S01]  /*1ee30*/  LDL.LU.64 R234, [R1+0x740] ;  /* 0x0007400001ea7983 */ /* 0x000ee20000300a00 */
[----:B------:R-:W-:Y:S02]  /*1ee40*/  ISETP.GE.U32.AND P3, PT, R0, 0x7ffffeb2, PT ;  /* 0x7ffffeb20000780c */ /* 0x000fe40003f66070 */
[----:B------:R-:W-:-:S04]  /*1ee50*/  IADD3 R0, R252, -0xd3, RZ ;  /* 0xffffff2dfc007810 */ /* 0x000fc80007ffe0ff */
[----:B------:R-:W-:-:S07]  /*1ee60*/  ISETP.GE.U32.AND P1, PT, R0, 0x7ffffeae, PT ;  /* 0x7ffffeae0000780c */ /* 0x000fce0003f26070 */
[----:B------:R1:W-:Y:S04]  /*1ee70*/  LDGSTS.E [R221+0x19c00], [R10.64], !P3 ;  /* 0x19c000000add7fae */ /* 0x0003e8000d921848 */
[----:B------:R2:W-:Y:S04]  /*1ee80*/  LDGSTS.E [R221+0x19c80], [R8.64], !P3 ;  /* 0x19c8000008dd7fae */ /* 0x0005e8000d921848 */
[----:B------:R4:W-:Y:S01]  /*1ee90*/  LDGSTS.E [R221+0x19d00], [R6.64], !P3 ;  /* 0x19d0000006dd7fae */ /* 0x0009e2000d921848 */
[----:B------:R-:W-:-:S03]  /*1eea0*/  IADD3 R0, R252, -0xd7, RZ ;  /* 0xffffff29fc007810 */ /* 0x000fc60007ffe0ff */
[----:B------:R1:W-:Y:S01]  /*1eeb0*/  LDGSTS.E [R221+0x19d80], [R4.64], !P3 ;  /* 0x19d8000004dd7fae */ /* 0x0003e2000d921848 */
[----:B------:R-:W-:Y:S01]  /*1eec0*/  ISETP.GE.U32.AND P6, PT, R0, 0x7ffffeaa, PT ;  /* 0x7ffffeaa0000780c */ /* 0x000fe20003fc6070 */
[----:B-1----:R-:W-:-:S04]  /*1eed0*/  IMAD.WIDE R10, R2, 0x4, R204 ;  /* 0x00000004020a7825 */ /* 0x002fc800078e02cc */
[C---:B--2---:R-:W-:Y:S01]  /*1eee0*/  IMAD.WIDE R8, R2.reuse, 0x4, R208 ;  /* 0x0000000402087825 */ /* 0x044fe200078e02d0 */
[----:B------:R3:W-:Y:S03]  /*1eef0*/  LDGSTS.E [R221+0x1a400], [R10.64], !P1 ;  /* 0x1a4000000add7fae */ /* 0x0007e6000c921848 */
[C---:B----4-:R-:W-:Y:S01]  /*1ef00*/  IMAD.WIDE R6, R2.reuse, 0x4, R236 ;  /* 0x0000000402067825 */ /* 0x050fe200078e02ec */
[----:B------:R1:W-:Y:S04]  /*1ef10*/  LDGSTS.E [R221+0x1a480], [R8.64], !P1 ;  /* 0x1a48000008dd7fae */ /* 0x0003e8000c921848 */
[----:B------:R-:W2:Y:S04]  /*1ef20*/  LDL.LU.64 R236, [R1+0x738] ;  /* 0x0007380001ec7983 */ /* 0x000ea80000300a00 */
[----:B------:R3:W-:Y:S04]  /*1ef30*/  STL.64 [R1+0xfc0], R10 ;  /* 0x000fc00a01007387 */ /* 0x0007e80000100a00 */
[----:B------:R1:W-:Y:S04]  /*1ef40*/  STL.64 [R1+0xfc8], R8 ;  /* 0x000fc80801007387 */ /* 0x0003e80000100a00 */
[----:B------:R4:W-:Y:S04]  /*1ef50*/  STL.64 [R1+0xfd0], R6 ;  /* 0x000fd00601007387 */ /* 0x0009e80000100a00 */
[----:B------:R4:W-:Y:S01]  /*1ef60*/  LDGSTS.E [R221+0x1a500], [R6.64], !P1 ;  /* 0x1a50000006dd7fae */ /* 0x0009e2000c921848 */
[----:B------:R-:W-:-:S05]  /*1ef70*/  IMAD.WIDE R4, R2, 0x4, R210 ;  /* 0x0000000402047825 */ /* 0x000fca00078e02d2 */
[----:B------:R1:W-:Y:S04]  /*1ef80*/  STL.64 [R1+0xfd8], R4 ;  /* 0x000fd80401007387 */ /* 0x0003e80000100a00 */
[----:B------:R-:W2:Y:S04]  /*1ef90*/  LDL.LU.64 R204, [R1+0x730] ;  /* 0x0007300001cc7983 */ /* 0x000ea80000300a00 */
[----:B------:R1:W-:Y:S04]  /*1efa0*/  LDGSTS.E [R221+0x1a580], [R4.64], !P1 ;  /* 0x1a58000004dd7fae */ /* 0x0003e8000c921848 */
[----:B------:R-:W2:Y:S04]  /*1efb0*/  LDL.LU.64 R208, [R1+0x728] ;  /* 0x0007280001d07983 */ /* 0x000ea80000300a00 */
[----:B------:R-:W2:Y:S01]  /*1efc0*/  LDL.LU.64 R210, [R1+0x720] ;  /* 0x0007200001d27983 */ /* 0x000ea20000300a00 */
[----:B---3--:R-:W-:-:S04]  /*1efd0*/  IMAD.WIDE R10, R2, 0x4, R206 ;  /* 0x00000004020a7825 */ /* 0x008fc800078e02ce */
[C---:B-1----:R-:W-:Y:S01]  /*1efe0*/  IMAD.WIDE R8, R2.reuse, 0x4, R238 ;  /* 0x0000000402087825 */ /* 0x042fe200078e02ee */
[----:B------:R1:W-:Y:S03]  /*1eff0*/  LDGSTS.E [R221+0x1ac00], [R10.64], !P6 ;  /* 0x1ac000000add7fae */ /* 0x0003e6000f121848 */
[C---:B----4-:R-:W-:Y:S01]  /*1f000*/  IMAD.WIDE R6, R2.reuse, 0x4, R212 ;  /* 0x0000000402067825 */ /* 0x050fe200078e02d4 */
[----:B------:R-:W3:Y:S04]  /*1f010*/  LDL.LU.64 R238, [R1+0x718] ;  /* 0x0007180001ee7983 */ /* 0x000ee80000300a00 */
[----:B------:R1:W-:Y:S01]  /*1f020*/  STL.64 [R1+0x1020], R10 ;  /* 0x0010200a01007387 */ /* 0x0003e20000100a00 */
[----:B------:R-:W-:-:S03]  /*1f030*/  IMAD.WIDE R4, R2, 0x4, R214 ;  /* 0x0000000402047825 */ /* 0x000fc600078e02d6 */
[----:B------:R4:W-:Y:S04]  /*1f040*/  STL.64 [R1+0x1028], R8 ;  /* 0x0010280801007387 */ /* 0x0009e80000100a00 */
[----:B------:R1:W-:Y:S04]  /*1f050*/  STL.64 [R1+0x1030], R6 ;  /* 0x0010300601007387 */ /* 0x0003e80000100a00 */
[----:B------:R2:W-:Y:S04]  /*1f060*/  STL.64 [R1+0x1038], R4 ;  /* 0x0010380401007387 */ /* 0x0005e80000100a00 */
[----:B------:R-:W3:Y:S04]  /*1f070*/  LDL.LU.64 R212, [R1+0x710] ;  /* 0x0007100001d47983 */ /* 0x000ee80000300a00 */
[----:B------:R-:W3:Y:S04]  /*1f080*/  LDL.LU.64 R214, [R1+0x708] ;  /* 0x0007080001d67983 */ /* 0x000ee80000300a00 */
[----:B------:R4:W-:Y:S01]  /*1f090*/  LDGSTS.E [R221+0x1ac80], [R8.64], !P6 ;  /* 0x1ac8000008dd7fae */ /* 0x0009e2000f121848 */
[----:B-1----:R-:W-:-:S03]  /*1f0a0*/  IMAD.WIDE R10, R2, 0x4, R222 ;  /* 0x00000004020a7825 */ /* 0x002fc600078e02de */
[----:B------:R-:W3:Y:S04]  /*1f0b0*/  LDL.LU.64 R222, [R1+0x700] ;  /* 0x0007000001de7983 */ /* 0x000ee80000300a00 */
[----:B------:R1:W-:Y:S01]  /*1f0c0*/  STL.64 [R1+0x10a0], R10 ;  /* 0x0010a00a01007387 */ /* 0x0003e20000100a00 */
[----:B----4-:R-:W-:Y:S01]  /*1f0d0*/  IMAD.WIDE R8, R2, 0x4, R232 ;  /* 0x0000000402087825 */ /* 0x010fe200078e02e8 */
[----:B------:R-:W-:Y:S02]  /*1f0e0*/  IADD3 R0, R252, -0xdb, RZ ;  /* 0xffffff25fc007810 */ /* 0x000fe40007ffe0ff */
[----:B------:R-:W4:Y:S02]  /*1f0f0*/  LDL.LU.64 R232, [R1+0x6f8] ;  /* 0x0006f80001e87983 */ /* 0x000f240000300a00 */
[----:B------:R-:W-:-:S02]  /*1f100*/  ISETP.GE.U32.AND P4, PT, R0, 0x7ffffea6, PT ;  /* 0x7ffffea60000780c */ /* 0x000fc40003f86070 */
[----:B------:R1:W-:Y:S01]  /*1f110*/  LDGSTS.E [R221+0x1ad00], [R6.64], !P6 ;  /* 0x1ad0000006dd7fae */ /* 0x0003e2000f121848 */
[----:B------:R-:W-:-:S03]  /*1f120*/  IADD3 R0, R252, -0xdf, RZ ;  /* 0xffffff21fc007810 */ /* 0x000fc60007ffe0ff */
[----:B------:R2:W-:Y:S01]  /*1f130*/  LDGSTS.E [R221+0x1ad80], [R4.64], !P6 ;  /* 0x1ad8000004dd7fae */ /* 0x0005e2000f121848 */
[----:B------:R-:W-:-:S03]  /*1f140*/  ISETP.GE.U32.AND P5, PT, R0, 0x7ffffea2, PT ;  /* 0x7ffffea20000780c */ /* 0x000fc60003fa6070 */
[----:B------:R2:W-:Y:S01]  /*1f150*/  STL.64 [R1+0x10a8], R8 ;  /* 0x0010a80801007387 */ /* 0x0005e20000100a00 */
[----:B-1----:R-:W-:-:S03]  /*1f160*/  IMAD.WIDE R6, R2, 0x4, R234 ;  /* 0x0000000402067825 */ /* 0x002fc600078e02ea */
[----:B------:R1:W-:Y:S04]  /*1f170*/  LDGSTS.E [R221+0x1b400], [R10.64], !P4 ;  /* 0x1b4000000add7fae */ /* 0x0003e8000e121848 */
[----:B------:R1:W-:Y:S04]  /*1f180*/  STL.64 [R1+0x10b0], R6 ;  /* 0x0010b00601007387 */ /* 0x0003e80000100a00 */
[----:B------:R1:W-:Y:S04]  /*1f190*/  LDGSTS.E [R221+0x1b480], [R8.64], !P4 ;  /* 0x1b48000008dd7fae */ /* 0x0003e8000e121848 */
[----:B------:R1:W-:Y:S01]  /*1f1a0*/  LDGSTS.E [R221+0x1b500], [R6.64], !P4 ;  /* 0x1b50000006dd7fae */ /* 0x0003e2000e121848 */
[----:B--2---:R-:W-:-:S05]  /*1f1b0*/  IMAD.WIDE R4, R2, 0x4, R236 ;  /* 0x0000000402047825 */ /* 0x004fca00078e02ec */
[----:B------:R3:W-:Y:S04]  /*1f1c0*/  STL.64 [R1+0x10b8], R4 ;  /* 0x0010b80401007387 */ /* 0x0007e80000100a00 */
[----:B------:R-:W2:Y:S04]  /*1f1d0*/  LDL.LU.64 R206, [R1+0x6f0] ;  /* 0x0006f00001ce7983 */ /* 0x000ea80000300a00 */
[----:B------:R-:W2:Y:S04]  /*1f1e0*/  LDL.LU.64 R234, [R1+0x6e8] ;  /* 0x0006e80001ea7983 */ /* 0x000ea80000300a00 */
[----:B------:R-:W2:Y:S04]  /*1f1f0*/  LDL.LU.64 R236, [R1+0x6e0] ;  /* 0x0006e00001ec7983 */ /* 0x000ea80000300a00 */
[----:B------:R3:W-:Y:S01]  /*1f200*/  LDGSTS.E [R221+0x1b580], [R4.64], !P4 ;  /* 0x1b58000004dd7fae */ /* 0x0007e2000e121848 */
[----:B-1----:R-:W-:-:S05]  /*1f210*/  IMAD.WIDE R10, R2, 0x4, R204 ;  /* 0x00000004020a7825 */ /* 0x002fca00078e02cc */
[----:B------:R1:W-:Y:S01]  /*1f220*/  LDGSTS.E [R221+0x1bc00], [R10.64], !P5 ;  /* 0x1bc000000add7fae */ /* 0x0003e2000e921848 */
[----:B------:R-:W-:-:S04]  /*1f230*/  IMAD.WIDE R8, R2, 0x4, R208 ;  /* 0x0000000402087825 */ /* 0x000fc800078e02d0 */
[C---:B------:R-:W-:Y:S01]  /*1f240*/  IMAD.WIDE R6, R2.reuse, 0x4, R210 ;  /* 0x0000000402067825 */ /* 0x040fe200078e02d2 */
[----:B------:R1:W-:Y:S04]  /*1f250*/  LDGSTS.E [R221+0x1bc80], [R8.64], !P5 ;  /* 0x1bc8000008dd7fae */ /* 0x0003e8000e921848 */
[----:B------:R-:W2:Y:S04]  /*1f260*/  LDL.LU.64 R210, [R1+0x6d8] ;  /* 0x0006d80001d27983 */ /* 0x000ea80000300a00 */
[----:B------:R1:W-:Y:S04]  /*1f270*/  STL.64 [R1+0x1100], R10 ;  /* 0x0011000a01007387 */ /* 0x0003e80000100a00 */
[----:B------:R1:W-:Y:S04]  /*1f280*/  STL.64 [R1+0x1108], R8 ;  /* 0x0011080801007387 */ /* 0x0003e80000100a00 */
[----:B------:R1:W-:Y:S04]  /*1f290*/  STL.64 [R1+0x1110], R6 ;  /* 0x0011100601007387 */ /* 0x0003e80000100a00 */
[----:B------:R1:W-:Y:S01]  /*1f2a0*/  LDGSTS.E [R221+0x1bd00], [R6.64], !P5 ;  /* 0x1bd0000006dd7fae */ /* 0x0003e2000e921848 */
[----:B---3--:R-:W-:-:S05]  /*1f2b0*/  IMAD.WIDE R4, R2, 0x4, R238 ;  /* 0x0000000402047825 */ /* 0x008fca00078e02ee */
[----:B------:R4:W-:Y:S04]  /*1f2c0*/  STL.64 [R1+0x1118], R4 ;  /* 0x0011180401007387 */ /* 0x0009e80000100a00 */
[----:B------:R-:W3:Y:S04]  /*1f2d0*/  LDL.LU.64 R238, [R1+0x6d0] ;  /* 0x0006d00001ee7983 */ /* 0x000ee80000300a00 */
[----:B------:R-:W3:Y:S04]  /*1f2e0*/  LDL.LU.64 R208, [R1+0x6c8] ;  /* 0x0006c80001d07983 */ /* 0x000ee80000300a00 */
[----:B------:R4:W-:Y:S01]  /*1f2f0*/  LDGSTS.E [R221+0x1bd80], [R4.64], !P5 ;  /* 0x1bd8000004dd7fae */ /* 0x0009e2000e921848 */
[----:B-1----:R-:W-:-:S03]  /*1f300*/  IMAD.WIDE R10, R2, 0x4, R212 ;  /* 0x00000004020a7825 */ /* 0x002fc600078e02d4 */
[----:B------:R-:W3:Y:S01]  /*1f310*/  LDL.LU.64 R212, [R1+0x6c0] ;  /* 0x0006c00001d47983 */ /* 0x000ee20000300a00 */
[----:B------:R-:W-:-:S03]  /*1f320*/  IMAD.WIDE R8, R2, 0x4, R214 ;  /* 0x0000000402087825 */ /* 0x000fc600078e02d6 */
[----:B------:R2:W-:Y:S04]  /*1f330*/  STL.64 [R1+0x1160], R10 ;  /* 0x0011600a01007387 */ /* 0x0005e80000100a00 */
[----:B------:R-:W3:Y:S01]  /*1f340*/  LDL.LU.64 R214, [R1+0x6b8] ;  /* 0x0006b80001d67983 */ /* 0x000ee20000300a00 */
[----:B------:R-:W-:-:S03]  /*1f350*/  IMAD.WIDE R6, R2, 0x4, R222 ;  /* 0x0000000402067825 */ /* 0x000fc600078e02de */
[----:B------:R1:W-:Y:S04]  /*1f360*/  STL.64 [R1+0x1168], R8 ;  /* 0x0011680801007387 */ /* 0x0003e80000100a00 */
[----:B------:R1:W-:Y:S01]  /*1f370*/  STL.64 [R1+0x1170], R6 ;  /* 0x0011700601007387 */ /* 0x0003e20000100a00 */
[----:B----4-:R-:W-:-:S05]  /*1f380*/  IMAD.WIDE R4, R2, 0x4, R232 ;  /* 0x0000000402047825 */ /* 0x010fca00078e02e8 */
[----:B------:R4:W-:Y:S04]  /*1f390*/  STL.64 [R1+0x1178], R4 ;  /* 0x0011780401007387 */ /* 0x0009e80000100a00 */
        /* <DEDUP_REMOVED lines=12> */
[----:B--2---:R-:W-:-:S04]  /*1f460*/  IMAD.WIDE R10, R2, 0x4, R206 ;  /* 0x00000004020a7825 */ /* 0x004fc800078e02ce */
[C---:B-1----:R-:W-:Y:S01]  /*1f470*/  IMAD.WIDE R8, R2.reuse, 0x4, R234 ;  /* 0x0000000402087825 */ /* 0x042fe200078e02ea */
[----:B------:R3:W-:Y:S03]  /*1f480*/  LDGSTS.E [R221+0x1cc00], [R10.64], !P2 ;  /* 0x1cc000000add7fae */ /* 0x0007e6000d121848 */
[C---:B------:R-:W-:Y:S01]  /*1f490*/  IMAD.WIDE R6, R2.reuse, 0x4, R236 ;  /* 0x0000000402067825 */ /* 0x040fe200078e02ec */
[----:B------:R-:W2:Y:S04]  /*1f4a0*/  LDL.LU.64 R234, [R1+0x6a0] ;  /* 0x0006a00001ea7983 */ /* 0x000ea80000300a00 */
[----:B------:R3:W-:Y:S04]  /*1f4b0*/  STL.64 [R1+0x11c0], R10 ;  /* 0x0011c00a01007387 */ /* 0x0007e80000100a00 */
[----:B------:R-:W2:Y:S04]  /*1f4c0*/  LDL.LU.64 R236, [R1+0x698] ;  /* 0x0006980001ec7983 */ /* 0x000ea80000300a00 */
[----:B------:R1:W-:Y:S04]  /*1f4d0*/  STL.64 [R1+0x11c8], R8 ;  /* 0x0011c80801007387 */ /* 0x0003e80000100a00 */
[----:B------:R1:W-:Y:S04]  /*1f4e0*/  STL.64 [R1+0x11d0], R6 ;  /* 0x0011d00601007387 */ /* 0x0003e80000100a00 */
[----:B------:R1:W-:Y:S04]  /*1f4f0*/  LDGSTS.E [R221+0x1cc80], [R8.64], !P2 ;  /* 0x1cc8000008dd7fae */ /* 0x0003e8000d121848 */
[----:B------:R1:W-:Y:S01]  /*1f500*/  LDGSTS.E [R221+0x1cd00], [R6.64], !P2 ;  /* 0x1cd0000006dd7fae */ /* 0x0003e2000d121848 */
[----:B----4-:R-:W-:-:S05]  /*1f510*/  IMAD.WIDE R4, R2, 0x4, R210 ;  /* 0x0000000402047825 */ /* 0x010fca00078e02d2 */
[----:B------:R4:W-:Y:S04]  /*1f520*/  STL.64 [R1+0x11d8], R4 ;  /* 0x0011d80401007387 */ /* 0x0009e80000100a00 */
[----:B------:R-:W2:Y:S04]  /*1f530*/  LDL.LU.64 R194, [R1+0x690] ;  /* 0x0006900001c27983 */ /* 0x000ea80000300a00 */
[----:B------:R4:W-:Y:S04]  /*1f540*/  LDGSTS.E [R221+0x1cd80], [R4.64], !P2 ;  /* 0x1cd8000004dd7fae */ /* 0x0009e8000d121848 */
[----:B------:R-:W2:Y:S04]  /*1f550*/  LDL.LU.64 R204, [R1+0x688] ;  /* 0x0006880001cc7983 */ /* 0x000ea80000300a00 */
[----:B------:R-:W2:Y:S01]  /*1f560*/  LDL.LU.64 R210, [R1+0x680] ;  /* 0x0006800001d27983 */ /* 0x000ea20000300a00 */
[----:B---3--:R-:W-:-:S04]  /*1f570*/  IMAD.WIDE R10, R2, 0x4, R238 ;  /* 0x00000004020a7825 */ /* 0x008fc800078e02ee */
[C---:B-1----:R-:W-:Y:S01]  /*1f580*/  IMAD.WIDE R8, R2.reuse, 0x4, R208 ;  /* 0x0000000402087825 */ /* 0x042fe200078e02d0 */
[----:B------:R1:W-:Y:S04]  /*1f590*/  STL.64 [R1+0x1220], R10 ;  /* 0x0012200a01007387 */ /* 0x0003e80000100a00 */
[----:B------:R-:W3:Y:S01]  /*1f5a0*/  LDL.LU.64 R238, [R1+0x678] ;  /* 0x0006780001ee7983 */ /* 0x000ee20000300a00 */
[----:B------:R-:W-:-:S03]  /*1f5b0*/  IMAD.WIDE R6, R2, 0x4, R212 ;  /* 0x0000000402067825 */ /* 0x000fc600078e02d4 */
[----:B------:R1:W-:Y:S01]  /*1f5c0*/  STL.64 [R1+0x1228], R8 ;  /* 0x0012280801007387 */ /* 0x0003e20000100a00 */
[----:B----4-:R-:W-:-:S03]  /*1f5d0*/  IMAD.WIDE R4, R2, 0x4, R214 ;  /* 0x0000000402047825 */ /* 0x010fc600078e02d6 */
[----:B------:R2:W-:Y:S04]  /*1f5e0*/  STL.64 [R1+0x1230], R6 ;  /* 0x0012300601007387 */ /* 0x0005e80000100a00 */
[----:B------:R4:W-:Y:S04]  /*1f5f0*/  STL.64 [R1+0x1238], R4 ;  /* 0x0012380401007387 */ /* 0x0009e80000100a00 */
[----:B------:R-:W3:Y:S04]  /*1f600*/  LDL.LU.64 R214, [R1+0x670] ;  /* 0x0006700001d67983 */ /* 0x000ee80000300a00 */
[----:B------:R1:W-:Y:S04]  /*1f610*/  LDGSTS.E [R221+0x1d400], [R10.64], !P3 ;  /* 0x1d4000000add7fae */ /* 0x0003e8000d921848 */
[----:B------:R4:W-:Y:S04]  /*1f620*/  LDGSTS.E [R221+0x1d480], [R8.64], !P3 ;  /* 0x1d48000008dd7fae */ /* 0x0009e8000d921848 */
[----:B------:R-:W3:Y:S01]  /*1f630*/  LDL.LU.64 R212, [R1+0x668] ;  /* 0x0006680001d47983 */ /* 0x000ee20000300a00 */
[----:B-1----:R-:W-:Y:S01]  /*1f640*/  IMAD.WIDE R10, R2, 0x4, R222 ;  /* 0x00000004020a7825 */ /* 0x002fe200078e02de */
[----:B------:R-:W-:-:S02]  /*1f650*/  IADD3 R0, R252, -0xef, RZ ;  /* 0xffffff11fc007810 */ /* 0x000fc40007ffe0ff */
[----:B------:R-:W3:Y:S01]  /*1f660*/  LDL.LU.64 R222, [R1+0x660] ;  /* 0x0006600001de7983 */ /* 0x000ee20000300a00 */
[----:B----4-:R-:W-:-:S03]  /*1f670*/  IMAD.WIDE R8, R2, 0x4, R232 ;  /* 0x0000000402087825 */ /* 0x010fc600078e02e8 */
[----:B------:R-:W4:Y:S01]  /*1f680*/  LDL.LU.64 R232, [R1+0x658] ;  /* 0x0006580001e87983 */ /* 0x000f220000300a00 */
[----:B------:R-:W-:-:S03]  /*1f690*/  ISETP.GE.U32.AND P1, PT, R0, 0x7ffffe92, PT ;  /* 0x7ffffe920000780c */ /* 0x000fc60003f26070 */
[----:B------:R2:W-:Y:S01]  /*1f6a0*/  LDGSTS.E [R221+0x1d500], [R6.64], !P3 ;  /* 0x1d50000006dd7fae */ /* 0x0005e2000d921848 */
[----:B------:R-:W-:-:S03]  /*1f6b0*/  IADD3 R0, R252, -0xf3, RZ ;  /* 0xffffff0dfc007810 */ /* 0x000fc60007ffe0ff */
[----:B------:R1:W-:Y:S04]  /*1f6c0*/  LDGSTS.E [R221+0x1d580], [R4.64], !P3 ;  /* 0x1d58000004dd7fae */ /* 0x0003e8000d921848 */
[----:B------:R1:W-:Y:S01]  /*1f6d0*/  STL.64 [R1+0x1280], R10 ;  /* 0x0012800a01007387 */ /* 0x0003e20000100a00 */
[----:B------:R-:W-:-:S03]  /*1f6e0*/  ISETP.GE.U32.AND P6, PT, R0, 0x7ffffe8e, PT ;  /* 0x7ffffe8e0000780c */ /* 0x000fc60003fc6070 */
[----:B------:R1:W-:Y:S04]  /*1f6f0*/  STL.64 [R1+0x1288], R8 ;  /* 0x0012880801007387 */ /* 0x0003e80000100a00 */
[----:B------:R1:W-:Y:S04]  /*1f700*/  LDGSTS.E [R221+0x1dc00], [R10.64], !P1 ;  /* 0x1dc000000add7fae */ /* 0x0003e8000c921848 */
[----:B------:R1:W-:Y:S01]  /*1f710*/  LDGSTS.E [R221+0x1dc80], [R8.64], !P1 ;  /* 0x1dc8000008dd7fae */ /* 0x0003e2000c921848 */
[----:B--2---:R-:W-:-:S04]  /*1f720*/  IMAD.WIDE R6, R2, 0x4, R234 ;  /* 0x0000000402067825 */ /* 0x004fc800078e02ea */
[C---:B-1----:R-:W-:Y:S01]  /*1f730*/  IMAD.WIDE R4, R2.reuse, 0x4, R236 ;  /* 0x0000000402047825 */ /* 0x042fe200078e02ec */
[----:B------:R1:W-:Y:S04]  /*1f740*/  STL.64 [R1+0x1290], R6 ;  /* 0x0012900601007387 */ /* 0x0003e80000100a00 */
[----:B------:R3:W-:Y:S04]  /*1f750*/  STL.64 [R1+0x1298], R4 ;  /* 0x0012980401007387 */ /* 0x0007e80000100a00 */
[----:B------:R-:W2:Y:S04]  /*1f760*/  LDL.LU.64 R206, [R1+0x650] ;  /* 0x0006500001ce7983 */ /* 0x000ea80000300a00 */
[----:B------:R-:W2:Y:S04]  /*1f770*/  LDL.LU.64 R208, [R1+0x648] ;  /* 0x0006480001d07983 */ /* 0x000ea80000300a00 */
[----:B------:R-:W2:Y:S04]  /*1f780*/  LDL.LU.64 R234, [R1+0x640] ;  /* 0x0006400001ea7983 */ /* 0x000ea80000300a00 */
[----:B------:R-:W2:Y:S04]  /*1f790*/  LDL.LU.64 R236, [R1+0x638] ;  /* 0x0006380001ec7983 */ /* 0x000ea80000300a00 */
[----:B------:R1:W-:Y:S04]  /*1f7a0*/  LDGSTS.E [R221+0x1dd00], [R6.64], !P1 ;  /* 0x1dd0000006dd7fae */ /* 0x0003e8000c921848 */
[----:B------:R3:W-:Y:S01]  /*1f7b0*/  LDGSTS.E [R221+0x1dd80], [R4.64], !P1 ;  /* 0x1dd8000004dd7fae */ /* 0x0007e2000c921848 */
[----:B------:R-:W-:-:S04]  /*1f7c0*/  IMAD.WIDE R10, R2, 0x4, R194 ;  /* 0x00000004020a7825 */ /* 0x000fc800078e02c2 */
[C---:B------:R-:W-:Y:S01]  /*1f7d0*/  IMAD.WIDE R8, R2.reuse, 0x4, R204 ;  /* 0x0000000402087825 */ /* 0x040fe200078e02cc */
[----:B------:R3:W-:Y:S03]  /*1f7e0*/  STL.64 [R1+0x12e0], R10 ;  /* 0x0012e00a01007387 */ /* 0x0007e60000100a00 */
[C---:B-1----:R-:W-:Y:S01]  /*1f7f0*/  IMAD.WIDE R6, R2.reuse, 0x4, R210 ;  /* 0x0000000402067825 */ /* 0x042fe200078e02d2 */
[----:B------:R1:W-:Y:S04]  /*1f800*/  STL.64 [R1+0x12e8], R8 ;  /* 0x0012e80801007387 */ /* 0x0003e80000100a00 */
[----:B------:R1:W-:Y:S04]  /*1f810*/  LDGSTS.E [R221+0x1e400], [R10.64], !P6 ;  /* 0x1e4000000add7fae */ /* 0x0003e8000f121848 */
[----:B------:R1:W-:Y:S04]  /*1f820*/  STL.64 [R1+0x12f0], R6 ;  /* 0x0012f00601007387 */ /* 0x0003e80000100a00 */
[----:B------:R1:W-:Y:S04]  /*1f830*/  LDGSTS.E [R221+0x1e480], [R8.64], !P6 ;  /* 0x1e48000008dd7fae */ /* 0x0003e8000f121848 */
[----:B------:R1:W-:Y:S01]  /*1f840*/  LDGSTS.E [R221+0x1e500], [R6.64], !P6 ;  /* 0x1e50000006dd7fae */ /* 0x0003e2000f121848 */
[----:B---3--:R-:W-:-:S05]  /*1f850*/  IMAD.WIDE R4, R2, 0x4, R238 ;  /* 0x0000000402047825 */ /* 0x008fca00078e02ee */
[----:B------:R4:W-:Y:S04]  /*1f860*/  STL.64 [R1+0x12f8], R4 ;  /* 0x0012f80401007387 */ /* 0x0009e80000100a00 */
[----:B------:R-:W3:Y:S04]  /*1f870*/  LDL.LU.64 R238, [R1+0x630] ;  /* 0x0006300001ee7983 */ /* 0x000ee80000300a00 */
[----:B------:R4:W-:Y:S04]  /*1f880*/  LDGSTS.E [R221+0x1e580], [R4.64], !P6 ;  /* 0x1e58000004dd7fae */ /* 0x0009e8000f121848 */
[----:B------:R-:W3:Y:S01]  /*1f890*/  LDL.LU.64 R210, [R1+0x628] ;  /* 0x0006280001d27983 */ /* 0x000ee20000300a00 */
[----:B-1----:R-:W-:-:S03]  /*1f8a0*/  IMAD.WIDE R10, R2, 0x4, R214 ;  /* 0x00000004020a7825 */ /* 0x002fc600078e02d6 */
[----:B------:R-:W3:Y:S04]  /*1f8b0*/  LDL.LU.64 R214, [R1+0x620] ;  /* 0x0006200001d67983 */ /* 0x000ee80000300a00 */
[----:B------:R2:W-:Y:S01]  /*1f8c0*/  STL.64 [R1+0x1340], R10 ;  /* 0x0013400a01007387 */ /* 0x0005e20000100a00 */
[----:B------:R-:W-:-:S03]  /*1f8d0*/  IMAD.WIDE R8, R2, 0x4, R212 ;  /* 0x0000000402087825 */ /* 0x000fc600078e02d4 */
[----:B------:R-:W3:Y:S01]  /*1f8e0*/  LDL.LU.64 R212, [R1+0x618] ;  /* 0x0006180001d47983 */ /* 0x000ee20000300a00 */
[----:B------:R-:W-:-:S03]  /*1f8f0*/  IMAD.WIDE R6, R2, 0x4, R222 ;  /* 0x0000000402067825 */ /* 0x000fc600078e02de */
[----:B------:R1:W-:Y:S01]  /*1f900*/  STL.64 [R1+0x1348], R8 ;  /* 0x0013480801007387 */ /* 0x0003e20000100a00 */
[----:B----4-:R-:W-:-:S03]  /*1f910*/  IMAD.WIDE R4, R2, 0x4, R232 ;  /* 0x0000000402047825 */ /* 0x010fc600078e02e8 */
[----:B------:R4:W-:Y:S04]  /*1f920*/  STL.64 [R1+0x1350], R6 ;  /* 0x0013500601007387 */ /* 0x0009e80000100a00 */
[----:B------:R1:W-:Y:S04]  /*1f930*/  STL.64 [R1+0x1358], R4 ;  /* 0x0013580401007387 */ /* 0x0003e80000100a00 */
[----:B------:R-:W3:Y:S01]  /*1f940*/  LDL.LU.64 R222, [R1+0x838] ;  /* 0x0008380001de7983 */ /* 0x000ee20000300a00 */
[----:B------:R-:W-:-:S03]  /*1f950*/  IADD3 R0, R252, -0xf7, RZ ;  /* 0xffffff09fc007810 */ /* 0x000fc60007ffe0ff */
[----:B------:R-:W3:Y:S01]  /*1f960*/  LDL.LU.64 R232, [R1+0x840] ;  /* 0x0008400001e87983 */ /* 0x000ee20000300a00 */
[----:B------:R-:W-:Y:S02]  /*1f970*/  ISETP.GE.U32.AND P4, PT, R0, 0x7ffffe8a, PT ;  /* 0x7ffffe8a0000780c */ /* 0x000fe40003f86070 */
[----:B------:R-:W-:-:S04]  /*1f980*/  IADD3 R0, R252, -0xfb, RZ ;  /* 0xffffff05fc007810 */ /* 0x000fc80007ffe0ff */
[----:B------:R-:W-:-:S07]  /*1f990*/  ISETP.GE.U32.AND P5, PT, R0, 0x7ffffe86, PT ;  /* 0x7ffffe860000780c */ /* 0x000fce0003fa6070 */
[----:B------:R2:W-:Y:S04]  /*1f9a0*/  LDGSTS.E [R221+0x1ec00], [R10.64], !P4 ;  /* 0x1ec000000add7fae */ /* 0x0005e8000e121848 */
[----:B------:R1:W-:Y:S01]  /*1f9b0*/  LDGSTS.E [R221+0x1ec80], [R8.64], !P4 ;  /* 0x1ec8000008dd7fae */ /* 0x0003e2000e121848 */
[----:B------:R-:W-:-:S03]  /*1f9c0*/  IADD3 R0, R252, -0xff, RZ ;  /* 0xffffff01fc007810 */ /* 0x000fc60007ffe0ff */
[----:B------:R4:W-:Y:S04]  /*1f9d0*/  LDGSTS.E [R221+0x1ed00], [R6.64], !P4 ;  /* 0x1ed0000006dd7fae */ /* 0x0009e8000e121848 */
[----:B------:R1:W-:Y:S01]  /*1f9e0*/  LDGSTS.E [R221+0x1ed80], [R4.64], !P4 ;  /* 0x1ed8000004dd7fae */ /* 0x0003e2000e121848 */
[----:B------:R-:W-:Y:S01]  /*1f9f0*/  ISETP.GE.U32.AND P0, PT, R0, 0x7ffffe82, PT ;  /* 0x7ffffe820000780c */ /* 0x000fe20003f06070 */
[----:B--2---:R-:W-:-:S04]  /*1fa00*/  IMAD.WIDE R10, R2, 0x4, R206 ;  /* 0x00000004020a7825 */ /* 0x004fc800078e02ce */
[C---:B-1----:R-:W-:Y:S01]  /*1fa10*/  IMAD.WIDE R8, R2.reuse, 0x4, R208 ;  /* 0x0000000402087825 */ /* 0x042fe200078e02d0 */
[----:B------:R3:W-:Y:S03]  /*1fa20*/  STL.64 [R1+0x13a0], R10 ;  /* 0x0013a00a01007387 */ /* 0x0007e60000100a00 */
[C---:B----4-:R-:W-:Y:S01]  /*1fa30*/  IMAD.WIDE R6, R2.reuse, 0x4, R234 ;  /* 0x0000000402067825 */ /* 0x050fe200078e02ea */
[----:B------:R3:W-:Y:S03]  /*1fa40*/  LDGSTS.E [R221+0x1f400], [R10.64], !P5 ;  /* 0x1f4000000add7fae */ /* 0x0007e6000e921848 */
[C---:B------:R-:W-:Y:S01]  /*1fa50*/  IMAD.WIDE R4, R2.reuse, 0x4, R236 ;  /* 0x0000000402047825 */ /* 0x040fe200078e02ec */
[----:B------:R-:W2:Y:S04]  /*1fa60*/  LDL.LU.64 R234, [R1+0x848] ;  /* 0x0008480001ea7983 */ /* 0x000ea80000300a00 */
[----:B------:R1:W-:Y:S04]  /*1fa70*/  STL.64 [R1+0x13a8], R8 ;  /* 0x0013a80801007387 */ /* 0x0003e80000100a00 */
[----:B------:R-:W4:Y:S04]  /*1fa80*/  LDL.LU.64 R236, [R1+0x850] ;  /* 0x0008500001ec7983 */ /* 0x000f280000300a00 */
[----:B------:R1:W-:Y:S04]  /*1fa90*/  STL.64 [R1+0x13b0], R6 ;  /* 0x0013b00601007387 */ /* 0x0003e80000100a00 */
[----:B------:R1:W-:Y:S04]  /*1faa0*/  STL.64 [R1+0x13b8], R4 ;  /* 0x0013b80401007387 */ /* 0x0003e80000100a00 */
[----:B------:R-:W4:Y:S04]  /*1fab0*/  LDL.LU.64 R206, [R1+0x858] ;  /* 0x0008580001ce7983 */ /* 0x000f280000300a00 */
[----:B------:R-:W4:Y:S04]  /*1fac0*/  LDL.LU.64 R208, [R1+0x860] ;  /* 0x0008600001d07983 */ /* 0x000f280000300a00 */
[----:B------:R1:W-:Y:S04]  /*1fad0*/  LDGSTS.E [R221+0x1f480], [R8.64], !P5 ;  /* 0x1f48000008dd7fae */ /* 0x0003e8000e921848 */
[----:B------:R1:W-:Y:S04]  /*1fae0*/  LDGSTS.E [R221+0x1f500], [R6.64], !P5 ;  /* 0x1f50000006dd7fae */ /* 0x0003e8000e921848 */
[----:B------:R1:W-:Y:S01]  /*1faf0*/  LDGSTS.E [R221+0x1f580], [R4.64], !P5 ;  /* 0x1f58000004dd7fae */ /* 0x0003e2000e921848 */
[----:B---3--:R-:W-:-:S03]  /*1fb00*/  IMAD.WIDE R10, R2, 0x4, R238 ;  /* 0x00000004020a7825 */ /* 0x008fc600078e02ee */
[----:B------:R-:W3:Y:S01]  /*1fb10*/  LDL.LU.64 R238, [R1+0x868] ;  /* 0x0008680001ee7983 */ /* 0x000ee20000300a00 */
[----:B-1----:R-:W-:-:S03]  /*1fb20*/  IMAD.WIDE R8, R2, 0x4, R210 ;  /* 0x0000000402087825 */ /* 0x002fc600078e02d2 */
[----:B------:R1:W-:Y:S04]  /*1fb30*/  STL.64 [R1+0x1400], R10 ;  /* 0x0014000a01007387 */ /* 0x0003e80000100a00 */
[----:B------:R1:W-:Y:S01]  /*1fb40*/  LDGSTS.E [R221+0x1fc00], [R10.64], !P0 ;  /* 0x1fc000000add7fae */ /* 0x0003e2000c121848 */
[----:B------:R-:W-:-:S03]  /*1fb50*/  IMAD.WIDE R6, R2, 0x4, R214 ;  /* 0x0000000402067825 */ /* 0x000fc600078e02d6 */
[----:B------:R-:W3:Y:S04]  /*1fb60*/  LDL.LU.64 R214, [R1+0x870] ;  /* 0x0008700001d67983 */ /* 0x000ee80000300a00 */
[----:B------:R1:W-:Y:S01]  /*1fb70*/  STL.64 [R1+0x1408], R8 ;  /* 0x0014080801007387 */ /* 0x0003e20000100a00 */
[----:B------:R-:W-:-:S03]  /*1fb80*/  IMAD.WIDE R4, R2, 0x4, R212 ;  /* 0x0000000402047825 */ /* 0x000fc600078e02d4 */
[----:B------:R2:W-:Y:S04]  /*1fb90*/  STL.64 [R1+0x1410], R6 ;  /* 0x0014100601007387 */ /* 0x0005e80000100a00 */
[----:B------:R1:W-:Y:S04]  /*1fba0*/  LDGSTS.E [R221+0x1fc80], [R8.64], !P0 ;  /* 0x1fc8000008dd7fae */ /* 0x0003e8000c121848 */
[----:B------:R4:W-:Y:S04]  /*1fbb0*/  STL.64 [R1+0x1418], R4 ;  /* 0x0014180401007387 */ /* 0x0009e80000100a00 */
[----:B------:R1:W-:Y:S02]  /*1fbc0*/  LDGSTS.E [R221+0x1fd00], [R6.64], !P0 ;  /* 0x1fd0000006dd7fae */ /* 0x0003e4000c121848 */
[----:B-1----:R-:W-:-:S02]  /*1fbd0*/  IMAD.WIDE R10, R2, 0x4, R222 ;  /* 0x00000004020a7825 */ /* 0x002fc400078e02de */
[----:B------:R1:W-:Y:S04]  /*1fbe0*/  LDGSTS.E [R221+0x1fd80], [R4.64], !P0 ;  /* 0x1fd8000004dd7fae */ /* 0x0003e8000c121848 */
[----:B------:R-:W3:Y:S04]  /*1fbf0*/  LDL.LU.64 R210, [R1+0x878] ;  /* 0x0008780001d27983 */ /* 0x000ee80000300a00 */
[----:B-1----:R-:W3:Y:S04]  /*1fc00*/  LDL.LU.64 R220, [R1+0x880] ;  /* 0x0008800001dc7983 */ /* 0x002ee80000300a00 */
[----:B------:R1:W-:Y:S04]  /*1fc10*/  STL.64 [R1+0x2a8], R10 ;  /* 0x0002a80a01007387 */ /* 0x0003e80000100a00 */
[----:B------:R-:W3:Y:S04]  /*1fc20*/  LDL.LU.64 R212, [R1+0x888] ;  /* 0x0008880001d47983 */ /* 0x000ee80000300a00 */
[----:B------:R-:W3:Y:S01]  /*1fc30*/  LDL.LU.64 R222, [R1+0x890] ;  /* 0x0008900001de7983 */ /* 0x000ee20000300a00 */
[----:B------:R-:W-:-:S04]  /*1fc40*/  IADD3 R0, R252, -0x84, RZ ;  /* 0xffffff7cfc007810 */ /* 0x000fc80007ffe0ff */
[----:B------:R-:W-:Y:S01]  /*1fc50*/  ISETP.GE.U32.AND P2, PT, R0, 0x7ffffefd, PT ;  /* 0x7ffffefd0000780c */ /* 0x000fe20003f46070 */
[----:B------:R-:W-:Y:S01]  /*1fc60*/  IMAD.WIDE R8, R2, 0x4, R232 ;  /* 0x0000000402087825 */ /* 0x000fe200078e02e8 */
[----:B------:R-:W-:Y:S02]  /*1fc70*/  IADD3 R0, R252, -0x88, RZ ;  /* 0xffffff78fc007810 */ /* 0x000fe40007ffe0ff */
[----:B------:R-:W-:Y:S02]  /*1fc80*/  LOP3.LUT R218, R219, 0x60, RZ, 0x3c, !PT ;  /* 0x00000060dbda7812 */ /* 0x000fe400078e3cff */
[----:B------:R1:W-:Y:S01]  /*1fc90*/  STL.64 [R1+0x2a0], R8 ;  /* 0x0002a00801007387 */ /* 0x0003e20000100a00 */
[----:B------:R-:W-:-:S06]  /*1fca0*/  ISETP.GE.U32.AND P3, PT, R0, 0x7ffffef9, PT ;  /* 0x7ffffef90000780c */ /* 0x000fcc0003f66070 */
[----:B------:R1:W-:Y:S04]  /*1fcb0*/  LDGSTS.E [R218+0x10600], [R10.64], !P2 ;  /* 0x106000000ada7fae */ /* 0x0003e8000d121848 */
[----:B------:R1:W-:Y:S01]  /*1fcc0*/  LDGSTS.E [R218+0x10680], [R8.64], !P2 ;  /* 0x1068000008da7fae */ /* 0x0003e2000d121848 */
[----:B--2---:R-:W-:-:S04]  /*1fcd0*/  IMAD.WIDE R6, R2, 0x4, R234 ;  /* 0x0000000402067825 */ /* 0x004fc800078e02ea */
[C---:B----4-:R-:W-:Y:S01]  /*1fce0*/  IMAD.WIDE R4, R2.reuse, 0x4, R236 ;  /* 0x0000000402047825 */ /* 0x050fe200078e02ec */
[----:B------:R3:W-:Y:S04]  /*1fcf0*/  STL.64 [R1+0x298], R6 ;  /* 0x0002980601007387 */ /* 0x0007e80000100a00 */
[----:B------:R2:W-:Y:S04]  /*1fd00*/  STL.64 [R1+0x290], R4 ;  /* 0x0002900401007387 */ /* 0x0005e80000100a00 */
[----:B------:R-:W4:Y:S04]  /*1fd10*/  LDL.LU.64 R232, [R1+0x898] ;  /* 0x0008980001e87983 */ /* 0x000f280000300a00 */
[----:B------:R3:W-:Y:S01]  /*1fd20*/  LDGSTS.E [R218+0x10700], [R6.64], !P2 ;  /* 0x1070000006da7fae */ /* 0x0007e2000d121848 */
[----:B-1----:R-:W-:-:S03]  /*1fd30*/  IMAD.WIDE R10, R2, 0x4, R206 ;  /* 0x00000004020a7825 */ /* 0x002fc600078e02ce */
[----:B------:R-:W4:Y:S01]  /*1fd40*/  LDL.LU.64 R234, [R1+0x8a0] ;  /* 0x0008a00001ea7983 */ /* 0x000f220000300a00 */
[----:B------:R-:W-:-:S03]  /*1fd50*/  IMAD.WIDE R8, R2, 0x4, R208 ;  /* 0x0000000402087825 */ /* 0x000fc600078e02d0 */
[----:B------:R-:W4:Y:S04]  /*1fd60*/  LDL.LU.64 R236, [R1+0x8a8] ;  /* 0x0008a80001ec7983 */ /* 0x000f280000300a00 */
[----:B------:R2:W-:Y:S04]  /*1fd70*/  LDGSTS.E [R218+0x10780], [R4.64], !P2 ;  /* 0x1078000004da7fae */ /* 0x0005e8000d121848 */
[----:B------:R1:W-:Y:S04]  /*1fd80*/  LDGSTS.E [R218+0x10e00], [R10.64], !P3 ;  /* 0x10e000000ada7fae */ /* 0x0003e8000d921848 */
[----:B------:R1:W-:Y:S01]  /*1fd90*/  LDGSTS.E [R218+0x10e80], [R8.64], !P3 ;  /* 0x10e8000008da7fae */ /* 0x0003e2000d921848 */
[----:B---3--:R-:W-:-:S03]  /*1fda0*/  IMAD.WIDE R6, R2, 0x4, R238 ;  /* 0x0000000402067825 */ /* 0x008fc600078e02ee */
[----:B------:R-:W3:Y:S04]  /*1fdb0*/  LDL.LU.64 R238, [R1+0x8b0] ;  /* 0x0008b00001ee7983 */ /* 0x000ee80000300a00 */
[----:B------:R1:W-:Y:S04]  /*1fdc0*/  STL.64 [R1+0x278], R10 ;  /* 0x0002780a01007387 */ /* 0x0003e80000100a00 */
[----:B------:R1:W-:Y:S01]  /*1fdd0*/  STL.64 [R1+0x270], R8 ;  /* 0x0002700801007387 */ /* 0x0003e20000100a00 */
[----:B--2---:R-:W-:-:S03]  /*1fde0*/  IMAD.WIDE R4, R2, 0x4, R214 ;  /* 0x0000000402047825 */ /* 0x004fc600078e02d6 */
[----:B------:R2:W-:Y:S04]  /*1fdf0*/  STL.64 [R1+0x268], R6 ;  /* 0x0002680601007387 */ /* 0x0005e80000100a00 */
[----:B------:R1:W-:Y:S04]  /*1fe00*/  STL.64 [R1+0x260], R4 ;  /* 0x0002600401007387 */ /* 0x0003e80000100a00 */
[----:B------:R2:W-:Y:S04]  /*1fe10*/  LDGSTS.E [R218+0x10f00], [R6.64], !P3 ;  /* 0x10f0000006da7fae */ /* 0x0005e8000d921848 */
[----:B------:R-:W3:Y:S04]  /*1fe20*/  LDL.LU.64 R206, [R1+0x8b8] ;  /* 0x0008b80001ce7983 */ /* 0x000ee80000300a00 */
[----:B------:R1:W-:Y:S04]  /*1fe30*/  LDGSTS.E [R218+0x10f80], [R4.64], !P3 ;  /* 0x10f8000004da7fae */ /* 0x0003e8000d921848 */
[----:B------:R-:W3:Y:S04]  /*1fe40*/  LDL.LU.64 R208, [R1+0x8c0] ;  /* 0x0008c00001d07983 */ /* 0x000ee80000300a00 */
[----:B------:R-:W3:Y:S01]  /*1fe50*/  LDL.LU.64 R214, [R1+0x8c8] ;  /* 0x0008c80001d67983 */ /* 0x000ee20000300a00 */
[----:B-1----:R-:W-:-:S04]  /*1fe60*/  IMAD.WIDE R10, R2, 0x4, R210 ;  /* 0x00000004020a7825 */ /* 0x002fc800078e02d2 */
[C---:B------:R-:W-:Y:S02]  /*1fe70*/  IMAD.WIDE R8, R2.reuse, 0x4, R220 ;  /* 0x0000000402087825 */ /* 0x040fe400078e02dc */
[----:B------:R-:W3:Y:S02]  /*1fe80*/  LDL.LU.64 R220, [R1+0x8d0] ;  /* 0x0008d00001dc7983 */ /* 0x000ee40000300a00 */
[C---:B--2---:R-:W-:Y:S02]  /*1fe90*/  IMAD.WIDE R6, R2.reuse, 0x4, R212 ;  /* 0x0000000402067825 */ /* 0x044fe400078e02d4 */
[----:B------:R4:W-:Y:S02]  /*1fea0*/  STL.64 [R1+0x258], R10 ;  /* 0x0002580a01007387 */ /* 0x0009e40000100a00 */
[----:B------:R-:W-:Y:S02]  /*1feb0*/  IMAD.WIDE R4, R2, 0x4, R222 ;  /* 0x0000000402047825 */ /* 0x000fe400078e02de */
[----:B------:R1:W-:Y:S04]  /*1fec0*/  STL.64 [R1+0x250], R8 ;  /* 0x0002500801007387 */ /* 0x0003e80000100a00 */
[----:B------:R2:W-:Y:S04]  /*1fed0*/  STL.64 [R1+0x248], R6 ;  /* 0x0002480601007387 */ /* 0x0005e80000100a00 */
[----:B------:R3:W-:Y:S04]  /*1fee0*/  STL.64 [R1+0x240], R4 ;  /* 0x0002400401007387 */ /* 0x0007e80000100a00 */
[----:B------:R-:W3:Y:S04]  /*1fef0*/  LDL.LU.64 R210, [R1+0x8d8] ;  /* 0x0008d80001d27983 */ /* 0x000ee80000300a00 */
[----:B------:R-:W3:Y:S01]  /*1ff00*/  LDL.LU.64 R222, [R1+0x8e0] ;  /* 0x0008e00001de7983 */ /* 0x000ee20000300a00 */
[----:B------:R-:W-:-:S04]  /*1ff10*/  IADD3 R0, R252, -0x8c, RZ ;  /* 0xffffff74fc007810 */ /* 0x000fc80007ffe0ff */
[----:B------:R-:W-:Y:S02]  /*1ff20*/  ISETP.GE.U32.AND P1, PT, R0, 0x7ffffef5, PT ;  /* 0x7ffffef50000780c */ /* 0x000fe40003f26070 */
[----:B------:R-:W-:-:S04]  /*1ff30*/  IADD3 R0, R252, -0x90, RZ ;  /* 0xffffff70fc007810 */ /* 0x000fc80007ffe0ff */
[----:B------:R-:W-:-:S07]  /*1ff40*/  ISETP.GE.U32.AND P6, PT, R0, 0x7ffffef1, PT ;  /* 0x7ffffef10000780c */ /* 0x000fce0003fc6070 */
[----:B------:R4:W-:Y:S01]  /*1ff50*/  LDGSTS.E [R218+0x11600], [R10.64], !P1 ;  /* 0x116000000ada7fae */ /* 0x0009e2000c921848 */
[----:B------:R-:W-:-:S03]  /*1ff60*/  IADD3 R0, R252, -0x94, RZ ;  /* 0xffffff6cfc007810 */ /* 0x000fc60007ffe0ff */
[----:B------:R1:W-:Y:S04]  /*1ff70*/  LDGSTS.E [R218+0x11680], [R8.64], !P1 ;  /* 0x1168000008da7fae */ /* 0x0003e8000c921848 */
[----:B------:R2:W-:Y:S04]  /*1ff80*/  LDGSTS.E [R218+0x11700], [R6.64], !P1 ;  /* 0x1170000006da7fae */ /* 0x0005e8000c921848 */
[----:B------:R3:W-:Y:S01]  /*1ff90*/  LDGSTS.E [R218+0x11780], [R4.64], !P1 ;  /* 0x1178000004da7fae */ /* 0x0007e2000c921848 */
[----:B------:R-:W-:Y:S01]  /*1ffa0*/  ISETP.GE.U32.AND P4, PT, R0, 0x7ffffeed, PT ;  /* 0x7ffffeed0000780c */ /* 0x000fe20003f86070 */
[----:B----4-:R-:W-:-:S02]  /*1ffb0*/  IMAD.WIDE R10, R2, 0x4, R232 ;  /* 0x00000004020a7825 */ /* 0x010fc400078e02e8 */
[----:B------:R-:W3:Y:S04]  /*1ffc0*/  LDL.LU.64 R232, [R1+0x8e8] ;  /* 0x0008e80001e87983 */ /* 0x000ee80000300a00 */
[----:B------:R3:W-:Y:S01]  /*1ffd0*/  STL.64 [R1+0x238], R10 ;  /* 0x0002380a01007387 */ /* 0x0007e20000100a00 */
[----:B-1----:R-:W-:-:S03]  /*1ffe0*/  IMAD.WIDE R8, R2, 0x4, R234 ;  /* 0x0000000402087825 */ /* 0x002fc600078e02ea */
[----:B------:R-:W3:Y:S01]  /*1fff0*/  LDL.LU.64 R234, [R1+0x8f0] ;  /* 0x0008f00001ea7983 */ /* 0x000ee20000300a00 */
[----:B--2---:R-:W-:-:S03]  /*20000*/  IMAD.WIDE R6, R2, 0x4, R236 ;  /* 0x0000000402067825 */ /* 0x004fc600078e02ec */
[----:B------:R1:W-:Y:S04]  /*20010*/  STL.64 [R1+0x230], R8 ;  /* 0x0002300801007387 */ /* 0x0003e80000100a00 */
[----:B------:R2:W-:Y:S04]  /*20020*/  STL.64 [R1+0x228], R6 ;  /* 0x0002280601007387 */ /* 0x0005e80000100a00 */
[----:B------:R1:W-:Y:S04]  /*20030*/  LDGSTS.E [R218+0x11e00], [R10.64], !P6 ;  /* 0x11e000000ada7fae */ /* 0x0003e8000f121848 */
[----:B------:R1:W-:Y:S04]  /*20040*/  LDGSTS.E [R218+0x11e80], [R8.64], !P6 ;  /* 0x11e8000008da7fae */ /* 0x0003e8000f121848 */
[----:B------:R2:W-:Y:S01]  /*20050*/  LDGSTS.E [R218+0x11f00], [R6.64], !P6 ;  /* 0x11f0000006da7fae */ /* 0x0005e2000f121848 */
[----:B---3--:R-:W-:-:S05]  /*20060*/  IMAD.WIDE R4, R2, 0x4, R238 ;  /* 0x0000000402047825 */ /* 0x008fca00078e02ee */
[----:B------:R3:W-:Y:S04]  /*20070*/  STL.64 [R1+0x220], R4 ;  /* 0x0002200401007387 */ /* 0x0007e80000100a00 */
[----:B------:R-:W4:Y:S04]  /*20080*/  LDL.LU.64 R212, [R1+0x8f8] ;  /* 0x0008f80001d47983 */ /* 0x000f280000300a00 */
[----:B------:R-:W4:Y:S04]  /*20090*/  LDL.LU.64 R236, [R1+0x900] ;  /* 0x0009000001ec7983 */ /* 0x000f280000300a00 */
[----:B------:R-:W4:Y:S04]  /*200a0*/  LDL.LU.64 R238, [R1+0x908] ;  /* 0x0009080001ee7983 */ /* 0x000f280000300a00 */
[----:B------:R3:W-:Y:S01]  /*200b0*/  LDGSTS.E [R218+0x11f80], [R4.64], !P6 ;  /* 0x11f8000004da7fae */ /* 0x0007e2000f121848 */
[----:B-1----:R-:W-:-:S05]  /*200c0*/  IMAD.WIDE R10, R2, 0x4, R206 ;  /* 0x00000004020a7825 */ /* 0x002fca00078e02ce */
[----:B------:R1:W-:Y:S01]  /*200d0*/  LDGSTS.E [R218+0x12600], [R10.64], !P4 ;  /* 0x126000000ada7fae */ /* 0x0003e2000e121848 */
[----:B------:R-:W-:-:S04]  /*200e0*/  IMAD.WIDE R8, R2, 0x4, R208 ;  /* 0x0000000402087825 */ /* 0x000fc800078e02d0 */
[C---:B--2---:R-:W-:Y:S01]  /*200f0*/  IMAD.WIDE R6, R2.reuse, 0x4, R214 ;  /* 0x0000000402067825 */ /* 0x044fe200078e02d6 */
[----:B------:R2:W-:Y:S04]  /*20100*/  LDGSTS.E [R218+0x12680], [R8.64], !P4 ;  /* 0x1268000008da7fae */ /* 0x0005e8000e121848 */
[----:B------:R-:W4:Y:S04]  /*20110*/  LDL.LU.64 R214, [R1+0x910] ;  /* 0x0009100001d67983 */ /* 0x000f280000300a00 */
[----:B------:R1:W-:Y:S04]  /*20120*/  STL.64 [R1+0x1f8], R10 ;  /* 0x0001f80a01007387 */ /* 0x0003e80000100a00 */
[----:B------:R2:W-:Y:S01]  /*20130*/  STL.64 [R1+0x1f0], R8 ;  /* 0x0001f00801007387 */ /* 0x0005e20000100a00 */
[----:B---3--:R-:W-:-:S03]  /*20140*/  IMAD.WIDE R4, R2, 0x4, R220 ;  /* 0x0000000402047825 */ /* 0x008fc600078e02dc */
[----:B------:R3:W-:Y:S04]  /*20150*/  STL.64 [R1+0x1e8], R6 ;  /* 0x0001e80601007387 */ /* 0x0007e80000100a00 */
[----:B------:R1:W-:Y:S04]  /*20160*/  STL.64 [R1+0x1e0], R4 ;  /* 0x0001e00401007387 */ /* 0x0003e80000100a00 */
[----:B------:R-:W4:Y:S04]  /*20170*/  LDL.LU.64 R220, [R1+0x918] ;  /* 0x0009180001dc7983 */ /* 0x000f280000300a00 */
[----:B------:R-:W4:Y:S01]  /*20180*/  LDL.LU.64 R208, [R1+0x920] ;  /* 0x0009200001d07983 */ /* 0x000f220000300a00 */
[----:B------:R-:W-:-:S03]  /*20190*/  IADD3 R0, R252, -0x98, RZ ;  /* 0xffffff68fc007810 */ /* 0x000fc60007ffe0ff */
[----:B------:R3:W-:Y:S01]  /*201a0*/  LDGSTS.E [R218+0x12700], [R6.64], !P4 ;  /* 0x1270000006da7fae */ /* 0x0007e2000e121848 */
[----:B-1----:R-:W-:-:S04]  /*201b0*/  IMAD.WIDE R10, R2, 0x4, R210 ;  /* 0x00000004020a7825 */ /* 0x002fc800078e02d2 */
[----:B--2---:R-:W-:Y:S01]  /*201c0*/  IMAD.WIDE R8, R2, 0x4, R222 ;  /* 0x0000000402087825 */ /* 0x004fe200078e02de */
[----:B------:R-:W4:Y:S04]  /*201d0*/  LDL.LU.64 R210, [R1+0x928] ;  /* 0x0009280001d27983 */ /* 0x000f280000300a00 */
[----:B------:R4:W-:Y:S04]  /*201e0*/  STL.64 [R1+0x1b8], R10 ;  /* 0x0001b80a01007387 */ /* 0x0009e80000100a00 */
[----:B------:R-:W4:Y:S01]  /*201f0*/  LDL.LU.64 R222, [R1+0x930] ;  /* 0x0009300001de7983 */ /* 0x000f220000300a00 */
[----:B------:R-:W-:-:S02]  /*20200*/  ISETP.GE.U32.AND P5, PT, R0, 0x7ffffee9, PT ;  /* 0x7ffffee90000780c */ /* 0x000fc40003fa6070 */
[----:B------:R-:W-:Y:S01]  /*20210*/  IADD3 R0, R252, -0x9c, RZ ;  /* 0xffffff64fc007810 */ /* 0x000fe20007ffe0ff */
[----:B------:R1:W-:Y:S03]  /*20220*/  LDGSTS.E [R218+0x12780], [R4.64], !P4 ;  /* 0x1278000004da7fae */ /* 0x0003e6000e121848 */
[----:B------:R-:W-:Y:S01]  /*20230*/  ISETP.GE.U32.AND P0, PT, R0, 0x7ffffee5, PT ;  /* 0x7ffffee50000780c */ /* 0x000fe20003f06070 */
[----:B------:R1:W-:Y:S06]  /*20240*/  STL.64 [R1+0x1b0], R8 ;  /* 0x0001b00801007387 */ /* 0x0003ec0000100a00 */
[----:B------:R4:W-:Y:S04]  /*20250*/  LDGSTS.E [R218+0x12e00], [R10.64], !P5 ;  /* 0x12e000000ada7fae */ /* 0x0009e8000e921848 */
[----:B------:R1:W-:Y:S01]  /*20260*/  LDGSTS.E [R218+0x12e80], [R8.64], !P5 ;  /* 0x12e8000008da7fae */ /* 0x0003e2000e921848 */
[----:B---3--:R-:W-:-:S04]  /*20270*/  IMAD.WIDE R6, R2, 0x4, R232 ;  /* 0x0000000402067825 */ /* 0x008fc800078e02e8 */
[C---:B-1----:R-:W-:Y:S01]  /*20280*/  IMAD.WIDE R4, R2.reuse, 0x4, R234 ;  /* 0x0000000402047825 */ /* 0x042fe200078e02ea */
[----:B------:R1:W-:Y:S04]  /*20290*/  STL.64 [R1+0x198], R6 ;  /* 0x0001980601007387 */ /* 0x0003e80000100a00 */
[----:B------:R3:W-:Y:S04]  /*202a0*/  STL.64 [R1+0x190], R4 ;  /* 0x0001900401007387 */ /* 0x0007e80000100a00 */
[----:B------:R-:W4:Y:S04]  /*202b0*/  LDL.LU.64 R232, [R1+0x938] ;  /* 0x0009380001e87983 */ /* 0x000f280000300a00 */
[----:B------:R-:W4:Y:S04]  /*202c0*/  LDL.LU.64 R234, [R1+0x940] ;  /* 0x0009400001ea7983 */ /* 0x000f280000300a00 */
[----:B------:R1:W-:Y:S04]  /*202d0*/  LDGSTS.E [R218+0x12f00], [R6.64], !P5 ;  /* 0x12f0000006da7fae */ /* 0x0003e8000e921848 */
[----:B------:R3:W-:Y:S01]  /*202e0*/  LDGSTS.E [R218+0x12f80], [R4.64], !P5 ;  /* 0x12f8000004da7fae */ /* 0x0007e2000e921848 */
[----:B----4-:R-:W-:-:S04]  /*202f0*/  IMAD.WIDE R10, R2, 0x4, R212 ;  /* 0x00000004020a7825 */ /* 0x010fc800078e02d4 */
[C---:B------:R-:W-:Y:S01]  /*20300*/  IMAD.WIDE R8, R2.reuse, 0x4, R236 ;  /* 0x0000000402087825 */ /* 0x040fe200078e02ec */
[----:B------:R4:W-:Y:S03]  /*20310*/  LDGSTS.E [R218+0x13600], [R10.64], !P0 ;  /* 0x136000000ada7fae */ /* 0x0009e6000c121848 */
[C---:B-1----:R-:W-:Y:S01]  /*20320*/  IMAD.WIDE R6, R2.reuse, 0x4, R238 ;  /* 0x0000000402067825 */ /* 0x042fe200078e02ee */
[----:B------:R-:W2:Y:S04]  /*20330*/  LDL.LU.64 R236, [R1+0x948] ;  /* 0x0009480001ec7983 */ /* 0x000ea80000300a00 */
[----:B------:R4:W-:Y:S04]  /*20340*/  STL.64 [R1+0x168], R10 ;  /* 0x0001680a01007387 */ /* 0x0009e80000100a00 */
[----:B------:R-:W2:Y:S04]  /*20350*/  LDL.LU.64 R238, [R1+0x950] ;  /* 0x0009500001ee7983 */ /* 0x000ea80000300a00 */
[----:B------:R1:W-:Y:S04]  /*20360*/  STL.64 [R1+0x160], R8 ;  /* 0x0001600801007387 */ /* 0x0003e80000100a00 */
[----:B------:R1:W-:Y:S04]  /*20370*/  STL.64 [R1+0x158], R6 ;  /* 0x0001580601007387 */ /* 0x0003e80000100a00 */
[----:B------:R1:W-:Y:S04]  /*20380*/  LDGSTS.E [R218+0x13680], [R8.64], !P0 ;  /* 0x1368000008da7fae */ /* 0x0003e8000c121848 */
[----:B------:R1:W-:Y:S01]  /*20390*/  LDGSTS.E [R218+0x13700], [R6.64], !P0 ;  /* 0x1370000006da7fae */ /* 0x0003e2000c121848 */
[----:B---3--:R-:W-:-:S05]  /*203a0*/  IMAD.WIDE R4, R2, 0x4, R214 ;  /* 0x0000000402047825 */ /* 0x008fca00078e02d6 */
[----:B------:R3:W-:Y:S04]  /*203b0*/  STL.64 [R1+0x150], R4 ;  /* 0x0001500401007387 */ /* 0x0007e80000100a00 */
[----:B------:R-:W2:Y:S04]  /*203c0*/  LDL.LU.64 R204, [R1+0x958] ;  /* 0x0009580001cc7983 */ /* 0x000ea80000300a00 */
[----:B------:R-:W2:Y:S04]  /*203d0*/  LDL.LU.64 R212, [R1+0x960] ;  /* 0x0009600001d47983 */ /* 0x000ea80000300a00 */
[----:B------:R3:W-:Y:S01]  /*203e0*/  LDGSTS.E [R218+0x13780], [R4.64], !P0 ;  /* 0x1378000004da7fae */ /* 0x0007e2000c121848 */
[----:B----4-:R-:W-:-:S03]  /*203f0*/  IMAD.WIDE R10, R2, 0x4, R220 ;  /* 0x00000004020a7825 */ /* 0x010fc600078e02dc */
[----:B------:R-:W4:Y:S01]  /*20400*/  LDL.LU.64 R214, [R1+0x968] ;  /* 0x0009680001d67983 */ /* 0x000f220000300a00 */
[----:B-1----:R-:W-:-:S03]  /*20410*/  IMAD.WIDE R8, R2, 0x4, R208 ;  /* 0x0000000402087825 */ /* 0x002fc600078e02d0 */
[----:B------:R1:W-:Y:S04]  /*20420*/  STL.64 [R1+0x128], R10 ;  /* 0x0001280a01007387 */ /* 0x0003e80000100a00 */
[----:B------:R-:W4:Y:S04]  /*20430*/  LDL.LU.64 R220, [R1+0xaa8] ;  /* 0x000aa80001dc7983 */ /* 0x000f280000300a00 */
[----:B------:R1:W-:Y:S01]  /*20440*/  STL.64 [R1+0x120], R8 ;  /* 0x0001200801007387 */ /* 0x0003e20000100a00 */
[----:B------:R-:W-:-:S04]  /*20450*/  IMAD.WIDE R6, R2, 0x4, R210 ;  /* 0x0000000402067825 */ /* 0x000fc800078e02d2 */
[----:B---3--:R-:W-:Y:S01]  /*20460*/  IMAD.WIDE R4, R2, 0x4, R222 ;  /* 0x0000000402047825 */ /* 0x008fe200078e02de */
[----:B------:R2:W-:Y:S04]  /*20470*/  STL.64 [R1+0x118], R6 ;  /* 0x0001180601007387 */ /* 0x0005e80000100a00 */
[----:B------:R3:W-:Y:S04]  /*20480*/  STL.64 [R1+0x110], R4 ;  /* 0x0001100401007387 */ /* 0x0007e80000100a00 */
[----:B------:R-:W4:Y:S01]  /*20490*/  LDL.LU.64 R222, [R1+0xab0] ;  /* 0x000ab00001de7983 */ /* 0x000f220000300a00 */
[----:B------:R-:W-:-:S03]  /*204a0*/  IADD3 R0, R252, -0xa0, RZ ;  /* 0xffffff60fc007810 */ /* 0x000fc60007ffe0ff */
[----:B------:R-:W4:Y:S01]  /*204b0*/  LDL.LU.64 R206, [R1+0xab8] ;  /* 0x000ab80001ce7983 */ /* 0x000f220000300a00 */
[----:B------:R-:W-:Y:S02]  /*204c0*/  ISETP.GE.U32.AND P2, PT, R0, 0x7ffffee1, PT ;  /* 0x7ffffee10000780c */ /* 0x000fe40003f46070 */
[----:B------:R-:W-:Y:S01]  /*204d0*/  IADD3 R0, R252, -0xa4, RZ ;  /* 0xffffff5cfc007810 */ /* 0x000fe20007ffe0ff */
[----:B------:R-:W4:Y:S03]  /*204e0*/  LDL.LU.64 R208, [R1+0xac0] ;  /* 0x000ac00001d07983 */ /* 0x000f260000300a00 */
[----:B------:R-:W-:-:S07]  /*204f0*/  ISETP.GE.U32.AND P3, PT, R0, 0x7ffffedd, PT ;  /* 0x7ffffedd0000780c */ /* 0x000fce0003f66070 */
[----:B------:R1:W-:Y:S01]  /*20500*/  LDGSTS.E [R218+0x13e00], [R10.64], !P2 ;  /* 0x13e000000ada7fae */ /* 0x0003e2000d121848 */
[----:B------:R-:W-:-:S03]  /*20510*/  IADD3 R0, R252, -0xa8, RZ ;  /* 0xffffff58fc007810 */ /* 0x000fc60007ffe0ff */
[----:B------:R1:W-:Y:S04]  /*20520*/  LDGSTS.E [R218+0x13e80], [R8.64], !P2 ;  /* 0x13e8000008da7fae */ /* 0x0003e8000d121848 */
[----:B------:R2:W-:Y:S04]  /*20530*/  LDGSTS.E [R218+0x13f00], [R6.64], !P2 ;  /* 0x13f0000006da7fae */ /* 0x0005e8000d121848 */
[----:B------:R3:W-:Y:S01]  /*20540*/  LDGSTS.E [R218+0x13f80], [R4.64], !P2 ;  /* 0x13f8000004da7fae */ /* 0x0007e2000d121848 */
[----:B------:R-:W-:Y:S01]  /*20550*/  ISETP.GE.U32.AND P1, PT, R0, 0x7ffffed9, PT ;  /* 0x7ffffed90000780c */ /* 0x000fe20003f26070 */
[----:B-1----:R-:W-:-:S04]  /*20560*/  IMAD.WIDE R10, R2, 0x4, R232 ;  /* 0x00000004020a7825 */ /* 0x002fc800078e02e8 */
[C---:B------:R-:W-:Y:S01]  /*20570*/  IMAD.WIDE R8, R2.reuse, 0x4, R234 ;  /* 0x0000000402087825 */ /* 0x040fe200078e02ea */
[----:B------:R1:W-:Y:S04]  /*20580*/  STL.64 [R1+0xd8], R10 ;  /* 0x0000d80a01007387 */ /* 0x0003e80000100a00 */
[----:B------:R-:W4:Y:S04]  /*20590*/  LDL.LU.64 R210, [R1+0xac8] ;  /* 0x000ac80001d27983 */ /* 0x000f280000300a00 */
[----:B------:R1:W-:Y:S04]  /*205a0*/  STL.64 [R1+0xd0], R8 ;  /* 0x0000d00801007387 */ /* 0x0003e80000100a00 */
[----:B------:R1:W-:Y:S04]  /*205b0*/  LDGSTS.E [R218+0x14600], [R10.64], !P3 ;  /* 0x146000000ada7fae */ /* 0x0003e8000d921848 */
[----:B------:R1:W-:Y:S01]  /*205c0*/  LDGSTS.E [R218+0x14680], [R8.64], !P3 ;  /* 0x1468000008da7fae */ /* 0x0003e2000d921848 */
[----:B--2---:R-:W-:-:S04]  /*205d0*/  IMAD.WIDE R6, R2, 0x4, R236 ;  /* 0x0000000402067825 */ /* 0x004fc800078e02ec */
[C---:B---3--:R-:W-:Y:S01]  /*205e0*/  IMAD.WIDE R4, R2.reuse, 0x4, R238 ;  /* 0x0000000402047825 */ /* 0x048fe200078e02ee */
[----:B------:R4:W-:Y:S04]  /*205f0*/  STL.64 [R1+0xc8], R6 ;  /* 0x0000c80601007387 */ /* 0x0009e80000100a00 */
[----:B------:R2:W-:Y:S04]  /*20600*/  STL.64 [R1+0xc0], R4 ;  /* 0x0000c00401007387 */ /* 0x0005e80000100a00 */
[----:B------:R-:W3:Y:S04]  /*20610*/  LDL.LU.64 R238, [R1+0xad0] ;  /* 0x000ad00001ee7983 */ /* 0x000ee80000300a00 */
[----:B------:R-:W3:Y:S04]  /*20620*/  LDL.LU.64 R236, [R1+0xad8] ;  /* 0x000ad80001ec7983 */ /* 0x000ee80000300a00 */
[----:B------:R-:W3:Y:S04]  /*20630*/  LDL.LU.64 R234, [R1+0xae0] ;  /* 0x000ae00001ea7983 */ /* 0x000ee80000300a00 */
[----:B------:R-:W3:Y:S04]  /*20640*/  LDL.LU.64 R232, [R1+0xae8] ;  /* 0x000ae80001e87983 */ /* 0x000ee80000300a00 */
[----:B------:R4:W-:Y:S01]  /*20650*/  LDGSTS.E [R218+0x14700], [R6.64], !P3 ;  /* 0x1470000006da7fae */ /* 0x0009e2000d921848 */
[----:B-1----:R-:W-:-:S03]  /*20660*/  IMAD.WIDE R10, R2, 0x4, R204 ;  /* 0x00000004020a7825 */ /* 0x002fc600078e02cc */
[----:B------:R2:W-:Y:S01]  /*20670*/  LDGSTS.E [R218+0x14780], [R4.64], !P3 ;  /* 0x1478000004da7fae */ /* 0x0005e2000d921848 */
[----:B------:R-:W-:-:S03]  /*20680*/  IMAD.WIDE R8, R2, 0x4, R212 ;  /* 0x0000000402087825 */ /* 0x000fc600078e02d4 */
[----:B------:R1:W-:Y:S01]  /*20690*/  STL.64 [R1+0x68], R10 ;  /* 0x0000680a01007387 */ /* 0x0003e20000100a00 */
[----:B----4-:R-:W-:-:S03]  /*206a0*/  IMAD.WIDE R6, R2, 0x4, R214 ;  /* 0x0000000402067825 */ /* 0x010fc600078e02d6 */
[----:B------:R4:W-:Y:S04]  /*206b0*/  STL.64 [R1+0x60], R8 ;  /* 0x0000600801007387 */ /* 0x0009e80000100a00 */
[----:B------:R1:W-:Y:S01]  /*206c0*/  LDGSTS.E [R218+0x14e00], [R10.64], !P1 ;  /* 0x14e000000ada7fae */ /* 0x0003e2000c921848 */
[----:B--2---:R-:W-:-:S03]  /*206d0*/  IMAD.WIDE R4, R2, 0x4, R220 ;  /* 0x0000000402047825 */ /* 0x004fc600078e02dc */
[----:B------:R2:W-:Y:S04]  /*206e0*/  STL.64 [R1+0x58], R6 ;  /* 0x0000580601007387 */ /* 0x0005e80000100a00 */
[----:B------:R1:W-:Y:S04]  /*206f0*/  STL.64 [R1+0x50], R4 ;  /* 0x0000500401007387 */ /* 0x0003e80000100a00 */
[----:B------:R4:W-:Y:S04]  /*20700*/  LDGSTS.E [R218+0x14e80], [R8.64], !P1 ;  /* 0x14e8000008da7fae */ /* 0x0009e8000c921848 */
[----:B------:R2:W-:Y:S04]  /*20710*/  LDGSTS.E [R218+0x14f00], [R6.64], !P1 ;  /* 0x14f0000006da7fae */ /* 0x0005e8000c921848 */
[----:B------:R2:W-:Y:S01]  /*20720*/  LDGSTS.E [R218+0x14f80], [R4.64], !P1 ;  /* 0x14f8000004da7fae */ /* 0x0005e2000c921848 */
[----:B-1----:R-:W-:-:S03]  /*20730*/  IMAD.WIDE R10, R2, 0x4, R222 ;  /* 0x00000004020a7825 */ /* 0x002fc600078e02de */
[----:B------:R-:W3:Y:S04]  /*20740*/  LDL.LU.64 R222, [R1+0xaf0] ;  /* 0x000af00001de7983 */ /* 0x000ee80000300a00 */
[----:B------:R-:W3:Y:S04]  /*20750*/  LDL.LU.64 R220, [R1+0xaf8] ;  /* 0x000af80001dc7983 */ /* 0x000ee80000300a00 */
[----:B------:R-:W3:Y:S04]  /*20760*/  LDL.LU.64 R212, [R1+0xb00] ;  /* 0x000b000001d47983 */ /* 0x000ee80000300a00 */
[----:B------:R1:W-:Y:S04]  /*20770*/  STL.64 [R1+0x18], R10 ;  /* 0x0000180a01007387 */ /* 0x0003e80000100a00 */
[----:B------:R-:W3:Y:S01]  /*20780*/  LDL.LU.64 R214, [R1+0xb08] ;  /* 0x000b080001d67983 */ /* 0x000ee20000300a00 */
[----:B----4-:R-:W-:-:S04]  /*20790*/  IMAD.WIDE R8, R2, 0x4, R206 ;  /* 0x0000000402087825 */ /* 0x010fc800078e02ce */
[C---:B--2---:R-:W-:Y:S01]  /*207a0*/  IMAD.WIDE R6, R2.reuse, 0x4, R208 ;  /* 0x0000000402067825 */ /* 0x044fe200078e02d0 */
[----:B------:R2:W-:Y:S04]  /*207b0*/  STL.64 [R1+0x10], R8 ;  /* 0x0000100801007387 */ /* 0x0005e80000100a00 */
[----:B------:R4:W-:Y:S01]  /*207c0*/  STL.64 [R1+0x8], R6 ;  /* 0x0000080601007387 */ /* 0x0009e20000100a00 */
[----:B------:R-:W-:-:S05]  /*207d0*/  IMAD.WIDE R4, R2, 0x4, R210 ;  /* 0x0000000402047825 */ /* 0x000fca00078e02d2 */
[----:B------:R1:W-:Y:S04]  /*207e0*/  STL.64 [R1], R4 ;  /* 0x0000000401007387 */ /* 0x0003e80000100a00 */
[----:B------:R-:W2:Y:S04]  /*207f0*/  LDL.LU.64 R194, [R1+0xb10] ;  /* 0x000b100001c27983 */ /* 0x000ea80000300a00 */
[----:B------:R-:W4:Y:S04]  /*20800*/  LDL.LU.64 R192, [R1+0xb18] ;  /* 0x000b180001c07983 */ /* 0x000f280000300a00 */
[----:B------:R-:W4:Y:S04]  /*20810*/  LDL.LU.64 R190, [R1+0xb20] ;  /* 0x000b200001be7983 */ /* 0x000f280000300a00 */
[----:B------:R-:W4:Y:S01]  /*20820*/  LDL.LU.64 R188, [R1+0xb28] ;  /* 0x000b280001bc7983 */ /* 0x000f220000300a00 */
[----:B---3--:R-:W-:-:S04]  /*20830*/  IMAD.WIDE R238, R2, 0x4, R238 ;  /* 0x0000000402ee7825 */ /* 0x008fc800078e02ee */
[C---:B------:R-:W-:Y:S01]  /*20840*/  IMAD.WIDE R236, R2.reuse, 0x4, R236 ;  /* 0x0000000402ec7825 */ /* 0x040fe200078e02ec */
[----:B------:R-:W-:Y:S03]  /*20850*/  STL.64 [R1+0x3870], R238 ;  /* 0x003870ee01007387 */ /* 0x000fe60000100a00 */
[C---:B------:R-:W-:Y:S01]  /*20860*/  IMAD.WIDE R234, R2.reuse, 0x4, R234 ;  /* 0x0000000402ea7825 */ /* 0x040fe200078e02ea */
[----:B------:R-:W-:Y:S03]  /*20870*/  STL.64 [R1+0x3878], R236 ;  /* 0x003878ec01007387 */ /* 0x000fe60000100a00 */
[C---:B------:R-:W-:Y:S01]  /*20880*/  IMAD.WIDE R232, R2.reuse, 0x4, R232 ;  /* 0x0000000402e87825 */ /* 0x040fe200078e02e8 */
[----:B------:R-:W-:Y:S04]  /*20890*/  STL.64 [R1+0x3880], R234 ;  /* 0x003880ea01007387 */ /* 0x000fe80000100a00 */
[----:B------:R-:W-:Y:S04]  /*208a0*/  STL.64 [R1+0x3888], R232 ;  /* 0x003888e801007387 */ /* 0x000fe80000100a00 */
[----:B------:R-:W3:Y:S04]  /*208b0*/  LDL.LU.64 R208, [R1+0xb30] ;  /* 0x000b300001d07983 */ /* 0x000ee80000300a00 */
[----:B------:R-:W3:Y:S01]  /*208c0*/  LDL.LU.64 R210, [R1+0xb38] ;  /* 0x000b380001d27983 */ /* 0x000ee20000300a00 */
[----:B------:R-:W-:-:S03]  /*208d0*/  IMAD.WIDE R206, R2, 0x4, R212 ;  /* 0x0000000402ce7825 */ /* 0x000fc600078e02d4 */
[----:B------:R-:W3:Y:S01]  /*208e0*/  LDL.LU.64 R212, [R1+0xb40] ;  /* 0x000b400001d47983 */ /* 0x000ee20000300a00 */
[----:B------:R-:W-:-:S03]  /*208f0*/  IMAD.WIDE R204, R2, 0x4, R214 ;  /* 0x0000000402cc7825 */ /* 0x000fc600078e02d6 */
[----:B------:R-:W3:Y:S01]  /*20900*/  LDL.LU.64 R214, [R1+0xb48] ;  /* 0x000b480001d67983 */ /* 0x000ee20000300a00 */
[----:B------:R-:W-:-:S04]  /*20910*/  IMAD.WIDE R222, R2, 0x4, R222 ;  /* 0x0000000402de7825 */ /* 0x000fc800078e02de */
[C---:B------:R-:W-:Y:S01]  /*20920*/  IMAD.WIDE R220, R2.reuse, 0x4, R220 ;  /* 0x0000000402dc7825 */ /* 0x040fe200078e02dc */
[----:B------:R-:W-:Y:S04]  /*20930*/  STL.64 [R1+0x3890], R222 ;  /* 0x003890de01007387 */ /* 0x000fe80000100a00 */
[----:B------:R-:W-:Y:S04]  /*20940*/  STL.64 [R1+0x3898], R220 ;  /* 0x003898dc01007387 */ /* 0x000fe80000100a00 */
[----:B------:R-:W-:Y:S04]  /*20950*/  STL.64 [R1+0x38a0], R206 ;  /* 0x0038a0ce01007387 */ /* 0x000fe80000100a00 */
[----:B------:R-:W-:Y:S04]  /*20960*/  STL.64 [R1+0x38a8], R204 ;  /* 0x0038a8cc01007387 */ /* 0x000fe80000100a00 */
[----:B------:R-:W3:Y:S04]  /*20970*/  LDL.LU.64 R176, [R1+0xb50] ;  /* 0x000b500001b07983 */ /* 0x000ee80000300a00 */
[----:B------:R-:W3:Y:S04]  /*20980*/  LDL.LU.64 R178, [R1+0xb58] ;  /* 0x000b580001b27983 */ /* 0x000ee80000300a00 */
[----:B------:R-:W3:Y:S04]  /*20990*/  LDL.LU.64 R180, [R1+0xb60] ;  /* 0x000b600001b47983 */ /* 0x000ee80000300a00 */
[----:B------:R-:W3:Y:S01]  /*209a0*/  LDL.LU.64 R182, [R1+0xb68] ;  /* 0x000b680001b67983 */ /* 0x000ee20000300a00 */
[----:B--2---:R-:W-:-:S04]  /*209b0*/  IMAD.WIDE R194, R2, 0x4, R194 ;  /* 0x0000000402c27825 */ /* 0x004fc800078e02c2 */
[C---:B----4-:R-:W-:Y:S01]  /*209c0*/  IMAD.WIDE R192, R2.reuse, 0x4, R192 ;  /* 0x0000000402c07825 */ /* 0x050fe200078e02c0 */
[----:B------:R-:W-:Y:S03]  /*209d0*/  STL.64 [R1+0x38b0], R194 ;  /* 0x0038b0c201007387 */ /* 0x000fe60000100a00 */
[C---:B------:R-:W-:Y:S01]  /*209e0*/  IMAD.WIDE R190, R2.reuse, 0x4, R190 ;  /* 0x0000000402be7825 */ /* 0x040fe200078e02be */
[----:B------:R-:W-:Y:S03]  /*209f0*/  STL.64 [R1+0x38b8], R192 ;  /* 0x0038b8c001007387 */ /* 0x000fe60000100a00 */
[C---:B------:R-:W-:Y:S01]  /*20a00*/  IMAD.WIDE R188, R2.reuse, 0x4, R188 ;  /* 0x0000000402bc7825 */ /* 0x040fe200078e02bc */
[----:B------:R-:W-:Y:S04]  /*20a10*/  STL.64 [R1+0x38c0], R190 ;  /* 0x0038c0be01007387 */ /* 0x000fe80000100a00 */
[----:B------:R-:W-:Y:S01]  /*20a20*/  STL.64 [R1+0x38c8], R188 ;  /* 0x0038c8bc01007387 */ /* 0x000fe20000100a00 */
[----:B---3--:R-:W-:-:S03]  /*20a30*/  IMAD.WIDE R150, R2, 0x4, R208 ;  /* 0x0000000402967825 */ /* 0x008fc600078e02d0 */
[----:B------:R-:W2:Y:S01]  /*20a40*/  LDL.LU.64 R208, [R1+0xb70] ;  /* 0x000b700001d07983 */ /* 0x000ea20000300a00 */
[----:B------:R-:W-:-:S03]  /*20a50*/  IMAD.WIDE R148, R2, 0x4, R210 ;  /* 0x0000000402947825 */ /* 0x000fc600078e02d2 */
[----:B------:R-:W3:Y:S01]  /*20a60*/  LDL.LU.64 R210, [R1+0xb78] ;  /* 0x000b780001d27983 */ /* 0x000ee20000300a00 */
[----:B------:R-:W-:-:S03]  /*20a70*/  IMAD.WIDE R46, R2, 0x4, R212 ;  /* 0x00000004022e7825 */ /* 0x000fc600078e02d4 */
[----:B------:R-:W4:Y:S01]  /*20a80*/  LDL.LU.64 R212, [R1+0xb80] ;  /* 0x000b800001d47983 */ /* 0x000f220000300a00 */
[----:B------:R-:W-:-:S03]  /*20a90*/  IMAD.WIDE R44, R2, 0x4, R214 ;  /* 0x00000004022c7825 */ /* 0x000fc600078e02d6 */
[----:B------:R-:W4:Y:S04]  /*20aa0*/  LDL.LU.64 R214, [R1+0xb88] ;  /* 0x000b880001d67983 */ /* 0x000f280000300a00 */
[----:B------:R-:W-:Y:S04]  /*20ab0*/  STL.64 [R1+0x38d0], R150 ;  /* 0x0038d09601007387 */ /* 0x000fe80000100a00 */
[----:B------:R-:W-:Y:S04]  /*20ac0*/  STL.64 [R1+0x38d8], R148 ;  /* 0x0038d89401007387 */ /* 0x000fe80000100a00 */
[----:B------:R-:W-:Y:S04]  /*20ad0*/  STL.64 [R1+0x38e0], R46 ;  /* 0x0038e02e01007387 */ /* 0x000fe80000100a00 */
[----:B------:R-:W-:Y:S01]  /*20ae0*/  STL.64 [R1+0x38e8], R44 ;  /* 0x0038e82c01007387 */ /* 0x000fe20000100a00 */
[----:B------:R-:W-:-:S03]  /*20af0*/  IMAD.WIDE R42, R2, 0x4, R176 ;  /* 0x00000004022a7825 */ /* 0x000fc600078e02b0 */
[----:B------:R-:W4:Y:S01]  /*20b00*/  LDL.LU.64 R176, [R1+0xb90] ;  /* 0x000b900001b07983 */ /* 0x000f220000300a00 */
[----:B------:R-:W-:-:S03]  /*20b10*/  IMAD.WIDE R40, R2, 0x4, R178 ;  /* 0x0000000402287825 */ /* 0x000fc600078e02b2 */
[----:B------:R-:W4:Y:S01]  /*20b20*/  LDL.LU.64 R178, [R1+0xb98] ;  /* 0x000b980001b27983 */ /* 0x000f220000300a00 */
        /* <DEDUP_REMOVED lines=8> */
[----:B--2---:R-:W-:-:S03]  /*20bb0*/  IMAD.WIDE R34, R2, 0x4, R208 ;  /* 0x0000000402227825 */ /* 0x004fc600078e02d0 */
[----:B------:R-:W1:Y:S01]  /*20bc0*/  LDL.LU.64 R208, [R1+0xbb0] ;  /* 0x000bb00001d07983 */ /* 0x000e620000300a00 */
[----:B---3--:R-:W-:-:S03]  /*20bd0*/  IMAD.WIDE R32, R2, 0x4, R210 ;  /* 0x0000000402207825 */ /* 0x008fc600078e02d2 */
[----:B------:R-:W2:Y:S01]  /*20be0*/  LDL.LU.64 R210, [R1+0xbb8] ;  /* 0x000bb80001d27983 */ /* 0x000ea20000300a00 */
[----:B----4-:R-:W-:-:S03]  /*20bf0*/  IMAD.WIDE R22, R2, 0x4, R212 ;  /* 0x0000000402167825 */ /* 0x010fc600078e02d4 */
[----:B------:R-:W3:Y:S01]  /*20c00*/  LDL.LU.64 R212, [R1+0xbc0] ;  /* 0x000bc00001d47983 */ /* 0x000ee20000300a00 */
[----:B------:R-:W-:-:S03]  /*20c10*/  IMAD.WIDE R20, R2, 0x4, R214 ;  /* 0x0000000402147825 */ /* 0x000fc600078e02d6 */
[----:B------:R-:W3:Y:S01]  /*20c20*/  LDL.LU.64 R214, [R1+0xbc8] ;  /* 0x000bc80001d67983 */ /* 0x000ee20000300a00 */
[----:B------:R-:W-:-:S03]  /*20c30*/  IADD3 R0, R252, -0xac, RZ ;  /* 0xffffff54fc007810 */ /* 0x000fc60007ffe0ff */
[----:B------:R-:W-:Y:S01]  /*20c40*/  STL.64 [R1+0x3910], R34 ;  /* 0x0039102201007387 */ /* 0x000fe20000100a00 */
[----:B------:R-:W-:-:S03]  /*20c50*/  ISETP.GE.U32.AND P6, PT, R0, 0x7ffffed5, PT ;  /* 0x7ffffed50000780c */ /* 0x000fc60003fc6070 */
[----:B------:R-:W-:Y:S04]  /*20c60*/  STL.64 [R1+0x3918], R32 ;  /* 0x0039182001007387 */ /* 0x000fe80000100a00 */
[----:B------:R-:W-:Y:S04]  /*20c70*/  STL.64 [R1+0x3920], R22 ;  /* 0x0039201601007387 */ /* 0x000fe80000100a00 */
[----:B------:R-:W-:Y:S04]  /*20c80*/  STL.64 [R1+0x3928], R20 ;  /* 0x0039281401007387 */ /* 0x000fe80000100a00 */
[----:B------:R-:W3:Y:S01]  /*20c90*/  LDL.LU.64 R170, [R1+0xcf0] ;  /* 0x000cf00001aa7983 */ /* 0x000ee20000300a00 */
[----:B------:R-:W-:-:S03]  /*20ca0*/  IMAD.WIDE R18, R2, 0x4, R176 ;  /* 0x0000000402127825 */ /* 0x000fc600078e02b0 */
[----:B------:R-:W3:Y:S01]  /*20cb0*/  LDL.LU.64 R176, [R1+0xce0] ;  /* 0x000ce00001b07983 */ /* 0x000ee20000300a00 */
[----:B------:R-:W-:-:S03]  /*20cc0*/  IMAD.WIDE R16, R2, 0x4, R178 ;  /* 0x0000000402107825 */ /* 0x000fc600078e02b2 */
[----:B------:R-:W3:Y:S01]  /*20cd0*/  LDL.LU.64 R178, [R1+0xcd8] ;  /* 0x000cd80001b27983 */ /* 0x000ee20000300a00 */
[----:B------:R-:W-:-:S03]  /*20ce0*/  IMAD.WIDE R14, R2, 0x4, R180 ;  /* 0x00000004020e7825 */ /* 0x000fc600078e02b4 */
[----:B------:R-:W3:Y:S01]  /*20cf0*/  LDL.LU.64 R180, [R1+0xcd0] ;  /* 0x000cd00001b47983 */ /* 0x000ee20000300a00 */
[----:B------:R-:W-:-:S03]  /*20d00*/  IMAD.WIDE R12, R2, 0x4, R182 ;  /* 0x00000004020c7825 */ /* 0x000fc600078e02b6 */
[----:B------:R-:W-:Y:S04]  /*20d10*/  STL.64 [R1+0x3930], R18 ;  /* 0x0039301201007387 */ /* 0x000fe80000100a00 */
[----:B------:R-:W-:Y:S04]  /*20d20*/  STL.64 [R1+0x3938], R16 ;  /* 0x0039381001007387 */ /* 0x000fe80000100a00 */
[----:B------:R-:W-:Y:S04]  /*20d30*/  STL.64 [R1+0x3940], R14 ;  /* 0x0039400e01007387 */ /* 0x000fe80000100a00 */
[----:B------:R1:W-:Y:S04]  /*20d40*/  STL.64 [R1+0x3948], R12 ;  /* 0x0039480c01007387 */ /* 0x0003e80000100a00 */
[----:B------:R-:W3:Y:S04]  /*20d50*/  LDL.LU.64 R182, [R1+0xcc0] ;  /* 0x000cc00001b67983 */ /* 0x000ee80000300a00 */
[----:B------:R1:W-:Y:S04]  /*20d60*/  LDGSTS.E [R218+0x15600], [R10.64], !P6 ;  /* 0x156000000ada7fae */ /* 0x0003e8000f121848 */
[----:B------:R2:W-:Y:S04]  /*20d70*/  LDGSTS.E [R218+0x15680], [R8.64], !P6 ;  /* 0x1568000008da7fae */ /* 0x0005e8000f121848 */
[----:B------:R3:W-:Y:S04]  /*20d80*/  LDGSTS.E [R218+0x15700], [R6.64], !P6 ;  /* 0x1570000006da7fae */ /* 0x0007e8000f121848 */
[----:B------:R3:W-:Y:S01]  /*20d90*/  LDGSTS.E [R218+0x15780], [R4.64], !P6 ;  /* 0x1578000004da7fae */ /* 0x0007e2000f121848 */
[----:B-1----:R-:W-:-:S03]  /*20da0*/  IMAD.WIDE R10, R2, 0x4, R208 ;  /* 0x00000004020a7825 */ /* 0x002fc600078e02d0 */
[----:B------:R-:W4:Y:S01]  /*20db0*/  LDL.LU.64 R208, [R1+0xcb0] ;  /* 0x000cb00001d07983 */ /* 0x000f220000300a00 */
[----:B--2---:R-:W-:-:S03]  /*20dc0*/  IMAD.WIDE R8, R2, 0x4, R210 ;  /* 0x0000000402087825 */ /* 0x004fc600078e02d2 */
[----:B------:R-:W2:Y:S01]  /*20dd0*/  LDL.LU.64 R210, [R1+0xca8] ;  /* 0x000ca80001d27983 */ /* 0x000ea20000300a00 */
[----:B---3--:R-:W-:-:S03]  /*20de0*/  IMAD.WIDE R6, R2, 0x4, R212 ;  /* 0x0000000402067825 */ /* 0x008fc600078e02d4 */
[----:B------:R-:W2:Y:S01]  /*20df0*/  LDL.LU.64 R212, [R1+0xca0] ;  /* 0x000ca00001d47983 */ /* 0x000ea20000300a00 */
[----:B------:R-:W-:-:S03]  /*20e00*/  IMAD.WIDE R4, R2, 0x4, R214 ;  /* 0x0000000402047825 */ /* 0x000fc600078e02d6 */
[----:B------:R-:W2:Y:S01]  /*20e10*/  LDL.LU.64 R214, [R1+0xc90] ;  /* 0x000c900001d67983 */ /* 0x000ea20000300a00 */
        /* <DEDUP_REMOVED lines=46> */
[----:B------:R-:W-:Y:S04]  /*21100*/  STL.64 [R1+0x3950], R10 ;  /* 0x0039500a01007387 */ /* 0x000fe80000100a00 */
[----:B------:R1:W-:Y:S04]  /*21110*/  LDGSTS.E [R218+0x19600], [R10.64], !P4 ;  /* 0x196000000ada7fae */ /* 0x0003e8000e121848 */
[----:B------:R1:W-:Y:S02]  /*21120*/  STL.64 [R1+0x3958], R8 ;  /* 0x0039580801007387 */ /* 0x0003e40000100a00 */
[----:B-1----:R-:W-:-:S02]  /*21130*/  IMAD.WIDE R12, R2, 0x4, R170 ;  /* 0x00000004020c7825 */ /* 0x002fc400078e02aa */
[----:B------:R1:W-:Y:S04]  /*21140*/  LDGSTS.E [R218+0x19680], [R8.64], !P4 ;  /* 0x1968000008da7fae */ /* 0x0003e8000e121848 */
[----:B------:R1:W-:Y:S04]  /*21150*/  STL.64 [R1+0x3960], R6 ;  /* 0x0039600601007387 */ /* 0x0003e80000100a00 */
[----:B------:R1:W-:Y:S04]  /*21160*/  LDGSTS.E [R218+0x19700], [R6.64], !P4 ;  /* 0x1970000006da7fae */ /* 0x0003e8000e121848 */
[----:B------:R1:W-:Y:S02]  /*21170*/  STL.64 [R1+0x3968], R4 ;  /* 0x0039680401007387 */ /* 0x0003e40000100a00 */
[----:B-1----:R-:W-:-:S02]  /*21180*/  IMAD.WIDE R8, R2, 0x4, R176 ;  /* 0x0000000402087825 */ /* 0x002fc400078e02b0 */
[----:B------:R1:W-:Y:S04]  /*21190*/  LDGSTS.E [R218+0x19780], [R4.64], !P4 ;  /* 0x1978000004da7fae */ /* 0x0003e8000e121848 */
[----:B------:R-:W3:Y:S01]  /*211a0*/  LDL.LU.64 R166, [R1+0xc80] ;  /* 0x000c800001a67983 */ /* 0x000ee20000300a00 */
[----:B------:R-:W-:-:S03]  /*211b0*/  IMAD.WIDE R6, R2, 0x4, R178 ;  /* 0x0000000402067825 */ /* 0x000fc600078e02b2 */
[----:B------:R-:W3:Y:S01]  /*211c0*/  LDL.LU.64 R168, [R1+0xc78] ;  /* 0x000c780001a87983 */ /* 0x000ee20000300a00 */
[----:B-1----:R-:W-:-:S03]  /*211d0*/  IMAD.WIDE R4, R2, 0x4, R180 ;  /* 0x0000000402047825 */ /* 0x002fc600078e02b4 */
[----:B------:R-:W-:Y:S01]  /*211e0*/  STL.64 [R1+0x380], R12 ;  /* 0x0003800c01007387 */ /* 0x000fe20000100a00 */
[----:B------:R-:W-:-:S03]  /*211f0*/  IADD3 R0, R252, -0xd4, RZ ;  /* 0xffffff2cfc007810 */ /* 0x000fc60007ffe0ff */
[----:B------:R-:W3:Y:S01]  /*21200*/  LDL.LU.64 R170, [R1+0xc70] ;  /* 0x000c700001aa7983 */ /* 0x000ee20000300a00 */
[----:B------:R-:W-:-:S03]  /*21210*/  IMAD.WIDE R10, R2, 0x4, R182 ;  /* 0x00000004020a7825 */ /* 0x000fc600078e02b6 */
[----:B------:R4:W-:Y:S04]  /*21220*/  STL.64 [R1+0x388], R8 ;  /* 0x0003880801007387 */ /* 0x0009e80000100a00 */
[----:B------:R2:W-:Y:S01]  /*21230*/  STL.64 [R1+0x3d0], R6 ;  /* 0x0003d00601007387 */ /* 0x0005e20000100a00 */
[----:B------:R-:W-:-:S03]  /*21240*/  ISETP.GE.U32.AND P0, PT, R0, 0x7ffffead, PT ;  /* 0x7ffffead0000780c */ /* 0x000fc60003f06070 */
[----:B------:R1:W-:Y:S04]  /*21250*/  STL.64 [R1+0x3d8], R4 ;  /* 0x0003d80401007387 */ /* 0x0003e80000100a00 */
[----:B------:R-:W3:Y:S04]  /*21260*/  LDL.LU.64 R178, [R1+0xc68] ;  /* 0x000c680001b27983 */ /* 0x000ee80000300a00 */
[----:B------:R1:W-:Y:S04]  /*21270*/  LDGSTS.E [R218+0x19e00], [R12.64], !P5 ;  /* 0x19e000000cda7fae */ /* 0x0003e8000e921848 */
[----:B------:R4:W-:Y:S04]  /*21280*/  LDGSTS.E [R218+0x19e80], [R8.64], !P5 ;  /* 0x19e8000008da7fae */ /* 0x0009e8000e921848 */
[----:B------:R-:W3:Y:S04]  /*21290*/  LDL.LU.64 R180, [R1+0xc60] ;  /* 0x000c600001b47983 */ /* 0x000ee80000300a00 */
[----:B------:R1:W-:Y:S04]  /*212a0*/  STL.64 [R1+0x4d0], R10 ;  /* 0x0004d00a01007387 */ /* 0x0003e80000100a00 */
[----:B------:R-:W3:Y:S04]  /*212b0*/  LDL.LU.64 R182, [R1+0xc58] ;  /* 0x000c580001b67983 */ /* 0x000ee80000300a00 */
[----:B------:R2:W-:Y:S04]  /*212c0*/  LDGSTS.E [R218+0x19f00], [R6.64], !P5 ;  /* 0x19f0000006da7fae */ /* 0x0005e8000e921848 */
[----:B------:R1:W-:Y:S04]  /*212d0*/  LDGSTS.E [R218+0x19f80], [R4.64], !P5 ;  /* 0x19f8000004da7fae */ /* 0x0003e8000e921848 */
[----:B------:R1:W-:Y:S01]  /*212e0*/  LDGSTS.E [R218+0x1a600], [R10.64], !P0 ;  /* 0x1a6000000ada7fae */ /* 0x0003e2000c121848 */
[----:B----4-:R-:W-:-:S04]  /*212f0*/  IMAD.WIDE R8, R2, 0x4, R208 ;  /* 0x0000000402087825 */ /* 0x010fc800078e02d0 */
[----:B--2---:R-:W-:Y:S01]  /*21300*/  IMAD.WIDE R6, R2, 0x4, R210 ;  /* 0x0000000402067825 */ /* 0x004fe200078e02d2 */
[----:B------:R3:W-:Y:S04]  /*21310*/  STL.64 [R1+0x4d8], R8 ;  /* 0x0004d80801007387 */ /* 0x0007e80000100a00 */
[----:B------:R-:W3:Y:S04]  /*21320*/  LDL.LU.64 R208, [R1+0xc50] ;  /* 0x000c500001d07983 */ /* 0x000ee80000300a00 */
[----:B------:R4:W-:Y:S01]  /*21330*/  STL.64 [R1+0x4e0], R6 ;  /* 0x0004e00601007387 */ /* 0x0009e20000100a00 */
[----:B------:R-:W-:-:S03]  /*21340*/  IADD3 R0, R252, -0xd8, RZ ;  /* 0xffffff28fc007810 */ /* 0x000fc60007ffe0ff */
[----:B------:R3:W-:Y:S01]  /*21350*/  LDGSTS.E [R218+0x1a680], [R8.64], !P0 ;  /* 0x1a68000008da7fae */ /* 0x0007e2000c121848 */
[----:B-1----:R-:W-:-:S04]  /*21360*/  IMAD.WIDE R4, R2, 0x4, R212 ;  /* 0x0000000402047825 */ /* 0x002fc800078e02d4 */
[----:B------:R-:W-:Y:S01]  /*21370*/  IMAD.WIDE R10, R2, 0x4, R214 ;  /* 0x00000004020a7825 */ /* 0x000fe200078e02d6 */
[----:B------:R1:W-:Y:S04]  /*21380*/  STL.64 [R1+0x4e8], R4 ;  /* 0x0004e80401007387 */ /* 0x0003e80000100a00 */
[----:B------:R-:W3:Y:S04]  /*21390*/  LDL.LU.64 R176, [R1+0xc48] ;  /* 0x000c480001b07983 */ /* 0x000ee80000300a00 */
[----:B------:R-:W3:Y:S04]  /*213a0*/  LDL.LU.64 R210, [R1+0xc40] ;  /* 0x000c400001d27983 */ /* 0x000ee80000300a00 */
[----:B------:R-:W3:Y:S04]  /*213b0*/  LDL.LU.64 R212, [R1+0xc38] ;  /* 0x000c380001d47983 */ /* 0x000ee80000300a00 */
[----:B------:R1:W-:Y:S04]  /*213c0*/  STL.64 [R1+0x510], R10 ;  /* 0x0005100a01007387 */ /* 0x0003e80000100a00 */
[----:B------:R-:W3:Y:S01]  /*213d0*/  LDL.LU.64 R214, [R1+0xc30] ;  /* 0x000c300001d67983 */ /* 0x000ee20000300a00 */
[----:B------:R-:W-:-:S03]  /*213e0*/  ISETP.GE.U32.AND P2, PT, R0, 0x7ffffea9, PT ;  /* 0x7ffffea90000780c */ /* 0x000fc60003f46070 */
[----:B------:R4:W-:Y:S04]  /*213f0*/  LDGSTS.E [R218+0x1a700], [R6.64], !P0 ;  /* 0x1a70000006da7fae */ /* 0x0009e8000c121848 */
[----:B------:R1:W-:Y:S01]  /*21400*/  LDGSTS.E [R218+0x1a780], [R4.64], !P0 ;  /* 0x1a78000004da7fae */ /* 0x0003e2000c121848 */
[----:B------:R-:W-:-:S05]  /*21410*/  IADD3 R0, R252, -0xdc, RZ ;  /* 0xffffff24fc007810 */ /* 0x000fca0007ffe0ff */
[----:B------:R1:W-:Y:S01]  /*21420*/  LDGSTS.E [R218+0x1ae00], [R10.64], !P2 ;  /* 0x1ae000000ada7fae */ /* 0x0003e2000d121848 */
[----:B------:R-:W-:Y:S01]  /*21430*/  ISETP.GE.U32.AND P3, PT, R0, 0x7ffffea5, PT ;  /* 0x7ffffea50000780c */ /* 0x000fe20003f66070 */
[----:B---3--:R-:W-:-:S04]  /*21440*/  IMAD.WIDE R8, R2, 0x4, R166 ;  /* 0x0000000402087825 */ /* 0x008fc800078e02a6 */
[C---:B----4-:R-:W-:Y:S01]  /*21450*/  IMAD.WIDE R6, R2.reuse, 0x4, R168 ;  /* 0x0000000402067825 */ /* 0x050fe200078e02a8 */
[----:B------:R3:W-:Y:S04]  /*21460*/  STL.64 [R1+0x518], R8 ;  /* 0x0005180801007387 */ /* 0x0007e80000100a00 */
[----:B------:R4:W-:Y:S01]  /*21470*/  STL.64 [R1+0x520], R6 ;  /* 0x0005200601007387 */ /* 0x0009e20000100a00 */
[----:B-1----:R-:W-:-:S03]  /*21480*/  IMAD.WIDE R4, R2, 0x4, R170 ;  /* 0x0000000402047825 */ /* 0x002fc600078e02aa */
[----:B------:R3:W-:Y:S04]  /*21490*/  LDGSTS.E [R218+0x1ae80], [R8.64], !P2 ;  /* 0x1ae8000008da7fae */ /* 0x0007e8000d121848 */
[----:B------:R3:W-:Y:S04]  /*214a0*/  STL.64 [R1+0x528], R4 ;  /* 0x0005280401007387 */ /* 0x0007e80000100a00 */
[----:B------:R-:W2:Y:S04]  /*214b0*/  LDL.LU.64 R164, [R1+0xc28] ;  /* 0x000c280001a47983 */ /* 0x000ea80000300a00 */
[----:B------:R-:W2:Y:S01]  /*214c0*/  LDL.LU.64 R166, [R1+0xc20] ;  /* 0x000c200001a67983 */ /* 0x000ea20000300a00 */
[----:B------:R-:W-:-:S03]  /*214d0*/  IMAD.WIDE R10, R2, 0x4, R178 ;  /* 0x00000004020a7825 */ /* 0x000fc600078e02b2 */
[----:B------:R-:W2:Y:S04]  /*214e0*/  LDL.LU.64 R168, [R1+0xc18] ;  /* 0x000c180001a87983 */ /* 0x000ea80000300a00 */
[----:B------:R4:W-:Y:S04]  /*214f0*/  LDGSTS.E [R218+0x1af00], [R6.64], !P2 ;  /* 0x1af0000006da7fae */ /* 0x0009e8000d121848 */
[----:B------:R1:W-:Y:S01]  /*21500*/  STL.64 [R1+0x5d0], R10 ;  /* 0x0005d00a01007387 */ /* 0x0003e20000100a00 */
[----:B---3--:R-:W-:-:S03]  /*21510*/  IMAD.WIDE R8, R2, 0x4, R180 ;  /* 0x0000000402087825 */ /* 0x008fc600078e02b4 */
[----:B------:R-:W3:Y:S04]  /*21520*/  LDL.LU.64 R170, [R1+0xc10] ;  /* 0x000c100001aa7983 */ /* 0x000ee80000300a00 */
[----:B------:R-:W3:Y:S01]  /*21530*/  LDL.LU.64 R178, [R1+0xc08] ;  /* 0x000c080001b27983 */ /* 0x000ee20000300a00 */
[----:B----4-:R-:W-:-:S03]  /*21540*/  IMAD.WIDE R6, R2, 0x4, R182 ;  /* 0x0000000402067825 */ /* 0x010fc600078e02b6 */
[----:B------:R-:W4:Y:S04]  /*21550*/  LDL.LU.64 R180, [R1+0xc00] ;  /* 0x000c000001b47983 */ /* 0x000f280000300a00 */
[----:B------:R1:W-:Y:S04]  /*21560*/  STL.64 [R1+0x5d8], R8 ;  /* 0x0005d80801007387 */ /* 0x0003e80000100a00 */
[----:B------:R1:W-:Y:S04]  /*21570*/  LDGSTS.E [R218+0x1af80], [R4.64], !P2 ;  /* 0x1af8000004da7fae */ /* 0x0003e8000d121848 */
[----:B------:R-:W4:Y:S04]  /*21580*/  LDL.LU.64 R182, [R1+0xbf8] ;  /* 0x000bf80001b67983 */ /* 0x000f280000300a00 */
[----:B------:R1:W-:Y:S04]  /*21590*/  STL.64 [R1+0x5e0], R6 ;  /* 0x0005e00601007387 */ /* 0x0003e80000100a00 */
[----:B------:R1:W-:Y:S04]  /*215a0*/  LDGSTS.E [R218+0x1b600], [R10.64], !P3 ;  /* 0x1b6000000ada7fae */ /* 0x0003e8000d921848 */
[----:B------:R1:W-:Y:S04]  /*215b0*/  LDGSTS.E [R218+0x1b680], [R8.64], !P3 ;  /* 0x1b68000008da7fae */ /* 0x0003e8000d921848 */
[----:B------:R1:W-:Y:S02]  /*215c0*/  LDGSTS.E [R218+0x1b700], [R6.64], !P3 ;  /* 0x1b70000006da7fae */ /* 0x0003e4000d921848 */
[----:B-1----:R-:W-:-:S02]  /*215d0*/  IMAD.WIDE R4, R2, 0x4, R208 ;  /* 0x0000000402047825 */ /* 0x002fc400078e02d0 */
[----:B------:R-:W4:Y:S04]  /*215e0*/  LDL.LU.64 R208, [R1+0xbf0] ;  /* 0x000bf00001d07983 */ /* 0x000f280000300a00 */
[----:B------:R1:W-:Y:S04]  /*215f0*/  STL.64 [R1+0x5e8], R4 ;  /* 0x0005e80401007387 */ /* 0x0003e80000100a00 */
[----:B------:R1:W-:Y:S01]  /*21600*/  LDGSTS.E [R218+0x1b780], [R4.64], !P3 ;  /* 0x1b78000004da7fae */ /* 0x0003e2000d921848 */
[----:B------:R-:W-:-:S04]  /*21610*/  IMAD.WIDE R10, R2, 0x4, R176 ;  /* 0x00000004020a7825 */ /* 0x000fc800078e02b0 */
[C---:B------:R-:W-:Y:S01]  /*21620*/  IMAD.WIDE R8, R2.reuse, 0x4, R210 ;  /* 0x0000000402087825 */ /* 0x040fe200078e02d2 */
[----:B------:R2:W-:Y:S03]  /*21630*/  STL.64 [R1+0x630], R10 ;  /* 0x0006300a01007387 */ /* 0x0005e60000100a00 */
[C---:B------:R-:W-:Y:S01]  /*21640*/  IMAD.WIDE R6, R2.reuse, 0x4, R212 ;  /* 0x0000000402067825 */ /* 0x040fe200078e02d4 */
[----:B------:R4:W-:Y:S03]  /*21650*/  STL.64 [R1+0x638], R8 ;  /* 0x0006380801007387 */ /* 0x0009e60000100a00 */
[----:B-1----:R-:W-:Y:S01]  /*21660*/  IMAD.WIDE R4, R2, 0x4, R214 ;  /* 0x0000000402047825 */ /* 0x002fe200078e02d6 */
[----:B------:R1:W-:Y:S04]  /*21670*/  STL.64 [R1+0xaa8], R6 ;  /* 0x000aa80601007387 */ /* 0x0003e80000100a00 */
[----:B------:R1:W-:Y:S04]  /*21680*/  STL.64 [R1+0xab0], R4 ;  /* 0x000ab00401007387 */ /* 0x0003e80000100a00 */
        /* <DEDUP_REMOVED lines=10> */
[----:B------:R4:W-:Y:S04]  /*21730*/  LDGSTS.E [R218+0x1be80], [R8.64], !P1 ;  /* 0x1be8000008da7fae */ /* 0x0009e8000c921848 */
[----:B------:R1:W-:Y:S01]  /*21740*/  LDGSTS.E [R218+0x1bf00], [R6.64], !P1 ;  /* 0x1bf0000006da7fae */ /* 0x0003e2000c921848 */
[----:B------:R-:W-:-:S03]  /*21750*/  ISETP.GE.U32.AND P4, PT, R0, 0x7ffffe99, PT ;  /* 0x7ffffe990000780c */ /* 0x000fc60003f86070 */
[----:B------:R1:W-:Y:S01]  /*21760*/  LDGSTS.E [R218+0x1bf80], [R4.64], !P1 ;  /* 0x1bf8000004da7fae */ /* 0x0003e2000c921848 */
[----:B------:R-:W-:Y:S02]  /*21770*/  IADD3 R0, R252, -0xec, RZ ;  /* 0xffffff14fc007810 */ /* 0x000fe40007ffe0ff */
[----:B------:R-:W-:Y:S02]  /*21780*/  LOP3.LUT R3, R3, 0x1f, RZ, 0xc0, !PT ;  /* 0x0000001f03037812 */ /* 0x000fe400078ec0ff */
[----:B------:R-:W-:Y:S02]  /*21790*/  ISETP.GE.U32.AND P5, PT, R0, 0x7ffffe95, PT ;  /* 0x7ffffe950000780c */ /* 0x000fe40003fa6070 */
[C---:B------:R-:W-:Y:S02]  /*217a0*/  IADD3 R0, R252.reuse, -0xf0, RZ ;  /* 0xffffff10fc007810 */ /* 0x040fe40007ffe0ff */
[----:B------:R-:W-:Y:S02]  /*217b0*/  IADD3 R216, R252, -0x80, RZ ;  /* 0xffffff80fcd87810 */ /* 0x000fe40007ffe0ff */
[----:B------:R-:W-:-:S02]  /*217c0*/  ISETP.GE.U32.AND P0, PT, R0, 0x7ffffe91, PT ;  /* 0x7ffffe910000780c */ /* 0x000fc40003f06070 */
[----:B------:R-:W-:Y:S02]  /*217d0*/  LOP3.LUT R3, R3, 0x40, RZ, 0xfc, !PT ;  /* 0x0000004003037812 */ /* 0x000fe400078efcff */
[----:B------:R-:W-:-:S04]  /*217e0*/  IADD3 R0, R252, -0xf4, RZ ;  /* 0xffffff0cfc007810 */ /* 0x000fc80007ffe0ff */
[----:B------:R-:W-:Y:S02]  /*217f0*/  ISETP.GE.U32.AND P2, PT, R0, 0x7ffffe8d, PT ;  /* 0x7ffffe8d0000780c */ /* 0x000fe40003f46070 */
[----:B------:R-:W-:-:S04]  /*21800*/  IADD3 R0, R252, -0xf8, RZ ;  /* 0xffffff08fc007810 */ /* 0x000fc80007ffe0ff */
[----:B------:R-:W-:Y:S02]  /*21810*/  ISETP.GE.U32.AND P3, PT, R0, 0x7ffffe89, PT ;  /* 0x7ffffe890000780c */ /* 0x000fe40003f66070 */
[----:B------:R-:W-:-:S04]  /*21820*/  IADD3 R0, R252, -0xfc, RZ ;  /* 0xffffff04fc007810 */ /* 0x000fc80007ffe0ff */
[----:B------:R-:W-:Y:S01]  /*21830*/  ISETP.GE.U32.AND P1, PT, R0, 0x7ffffe85, PT ;  /* 0x7ffffe850000780c */ /* 0x000fe20003f26070 */
[----:B--2---:R-:W-:-:S04]  /*21840*/  IMAD.WIDE R18, R2, 0x4, R164 ;  /* 0x0000000402127825 */ /* 0x004fc800078e02a4 */
[C---:B------:R-:W-:Y:S01]  /*21850*/  IMAD.WIDE R16, R2.reuse, 0x4, R166 ;  /* 0x0000000402107825 */ /* 0x040fe200078e02a6 */
[----:B------:R-:W-:Y:S03]  /*21860*/  STL.64 [R1+0xab8], R18 ;  /* 0x000ab81201007387 */ /* 0x000fe60000100a00 */
[C---:B------:R-:W-:Y:S01]  /*21870*/  IMAD.WIDE R14, R2.reuse, 0x4, R168 ;  /* 0x00000004020e7825 */ /* 0x040fe200078e02a8 */
[----:B------:R-:W-:Y:S04]  /*21880*/  STL.64 [R1+0xac0], R16 ;  /* 0x000ac01001007387 */ /* 0x000fe80000100a00 */
[----:B------:R-:W-:Y:S04]  /*21890*/  STL.64 [R1+0xac8], R14 ;  /* 0x000ac80e01007387 */ /* 0x000fe80000100a00 */
[----:B------:R2:W-:Y:S01]  /*218a0*/  LDGSTS.E [R218+0x1c600], [R18.64], !P6 ;  /* 0x1c60000012da7fae */ /* 0x0005e2000f121848 */
[----:B---3--:R-:W-:-:S03]  /*218b0*/  IMAD.WIDE R12, R2, 0x4, R170 ;  /* 0x00000004020c7825 */ /* 0x008fc600078e02aa */
[----:B------:R3:W-:Y:S01]  /*218c0*/  LDGSTS.E [R218+0x1c680], [R16.64], !P6 ;  /* 0x1c68000010da7fae */ /* 0x0007e2000f121848 */
[----:B-1----:R-:W-:-:S03]  /*218d0*/  IMAD.WIDE R10, R2, 0x4, R178 ;  /* 0x00000004020a7825 */ /* 0x002fc600078e02b2 */
[----:B------:R-:W-:Y:S01]  /*218e0*/  STL.64 [R1+0xad0], R12 ;  /* 0x000ad00c01007387 */ /* 0x000fe20000100a00 */
[----:B----4-:R-:W-:-:S03]  /*218f0*/  IMAD.WIDE R8, R2, 0x4, R180 ;  /* 0x0000000402087825 */ /* 0x010fc600078e02b4 */
[----:B------:R1:W-:Y:S04]  /*21900*/  STL.64 [R1+0xad8], R10 ;  /* 0x000ad80a01007387 */ /* 0x0003e80000100a00 */
[----:B------:R4:W-:Y:S04]  /*21910*/  STL.64 [R1+0xae0], R8 ;  /* 0x000ae00801007387 */ /* 0x0009e80000100a00 */
[----:B------:R1:W-:Y:S01]  /*21920*/  LDGSTS.E [R218+0x1c700], [R14.64], !P6 ;  /* 0x1c7000000eda7fae */ /* 0x0003e2000f121848 */
[----:B------:R-:W-:-:S03]  /*21930*/  IMAD.WIDE R6, R2, 0x4, R182 ;  /* 0x0000000402067825 */ /* 0x000fc600078e02b6 */
[----:B------:R1:W-:Y:S04]  /*21940*/  LDGSTS.E [R218+0x1c780], [R12.64], !P6 ;  /* 0x1c7800000cda7fae */ /* 0x0003e8000f121848 */
[----:B------:R1:W-:Y:S04]  /*21950*/  STL.64 [R1+0xae8], R6 ;  /* 0x000ae80601007387 */ /* 0x0003e80000100a00 */
[----:B------:R1:W-:Y:S04]  /*21960*/  LDGSTS.E [R218+0x1ce00], [R10.64], !P4 ;  /* 0x1ce000000ada7fae */ /* 0x0003e8000e121848 */
[----:B------:R4:W-:Y:S04]  /*21970*/  LDGSTS.E [R218+0x1ce80], [R8.64], !P4 ;  /* 0x1ce8000008da7fae */ /* 0x0009e8000e121848 */
[----:B------:R1:W-:Y:S01]  /*21980*/  LDGSTS.E [R218+0x1cf00], [R6.64], !P4 ;  /* 0x1cf0000006da7fae */ /* 0x0003e2000e121848 */
[----:B------:R-:W-:-:S05]  /*21990*/  IMAD.WIDE R4, R2, 0x4, R208 ;  /* 0x0000000402047825 */ /* 0x000fca00078e02d0 */
[----:B------:R1:W-:Y:S04]  /*219a0*/  STL.64 [R1+0xaf0], R4 ;  /* 0x000af00401007387 */ /* 0x0003e80000100a00 */
[----:B------:R-:W2:Y:S04]  /*219b0*/  LDL.LU.64 R208, [R1+0xd38] ;  /* 0x000d380001d07983 */ /* 0x000ea80000300a00 */
[----:B------:R-:W3:Y:S04]  /*219c0*/  LDL.LU.64 R178, [R1+0xd28] ;  /* 0x000d280001b27983 */ /* 0x000ee80000300a00 */
[----:B------:R-:W3:Y:S04]  /*219d0*/  LDL.LU.64 R180, [R1+0xd18] ;  /* 0x000d180001b47983 */ /* 0x000ee80000300a00 */
[----:B------:R1:W-:Y:S04]  /*219e0*/  LDGSTS.E [R218+0x1cf80], [R4.64], !P4 ;  /* 0x1cf8000004da7fae */ /* 0x0003e8000e121848 */
[----:B------:R-:W3:Y:S01]  /*219f0*/  LDL.LU.64 R182, [R1+0xd08] ;  /* 0x000d080001b67983 */ /* 0x000ee20000300a00 */
[----:B------:R-:W-:-:S02]  /*21a00*/  ISETP.GE.AND P6, PT, R3, R216, PT ;  /* 0x000000d80300720c */ /* 0x000fc40003fc6270 */
[----:B------:R-:W-:-:S04]  /*21a10*/  IADD3 R3, R252, 0x7f, RZ ;  /* 0x0000007ffc037810 */ /* 0x000fc80007ffe0ff */
[----:B------:R-:W-:Y:S02]  /*21a20*/  ISETP.GT.AND P4, PT, R3, 0xff, PT ;  /* 0x000000ff0300780c */ /* 0x000fe40003f84270 */
[----:B------:R-:W-:Y:S02]  /*21a30*/  SEL R3, RZ, 0x4, P6 ;  /* 0x00000004ff037807 */ /* 0x000fe40003000000 */
[----:B------:R-:W-:-:S04]  /*21a40*/  ISETP.GE.AND P6, PT, R217, R216, PT ;  /* 0x000000d8d900720c */ /* 0x000fc80003fc6270 */
[----:B------:R-:W-:Y:S01]  /*21a50*/  SEL R0, RZ, 0x4, P6 ;  /* 0x00000004ff007807 */ /* 0x000fe20003000000 */
[----:B-1----:R-:W-:-:S04]  /*21a60*/  IMAD.WIDE R10, R2, 0x4, R176 ;  /* 0x00000004020a7825 */ /* 0x002fc800078e02b0 */
[C---:B----4-:R-:W-:Y:S01]  /*21a70*/  IMAD.WIDE R8, R2.reuse, 0x4, R210 ;  /* 0x0000000402087825 */ /* 0x050fe200078e02d2 */
[----:B------:R2:W-:Y:S03]  /*21a80*/  STL.64 [R1+0xaf8], R10 ;  /* 0x000af80a01007387 */ /* 0x0005e60000100a00 */
[C---:B------:R-:W-:Y:S01]  /*21a90*/  IMAD.WIDE R6, R2.reuse, 0x4, R212 ;  /* 0x0000000402067825 */ /* 0x040fe200078e02d4 */
[----:B------:R3:W-:Y:S03]  /*21aa0*/  STL.64 [R1+0xb00], R8 ;  /* 0x000b000801007387 */ /* 0x0007e60000100a00 */
[----:B------:R-:W-:Y:S01]  /*21ab0*/  IMAD.WIDE R4, R2, 0x4, R214 ;  /* 0x0000000402047825 */ /* 0x000fe200078e02d6 */
[----:B------:R1:W-:Y:S04]  /*21ac0*/  STL.64 [R1+0xb08], R6 ;  /* 0x000b080601007387 */ /* 0x0003e80000100a00 */
[----:B------:R4:W-:Y:S04]  /*21ad0*/  STL.64 [R1+0xb10], R4 ;  /* 0x000b100401007387 */ /* 0x0009e80000100a00 */
[----:B------:R-:W3:Y:S01]  /*21ae0*/  LDL.LU.64 R212, [R1+0x1a70] ;  /* 0x001a700001d47983 */ /* 0x000ee20000300a00 */
[----:B------:R-:W-:-:S02]  /*21af0*/  LOP3.LUT R211, R217, 0x20, RZ, 0xfc, !PT ;  /* 0x00000020d9d37812 */ /* 0x000fc400078efcff */
[----:B------:R-:W-:Y:S01]  /*21b00*/  LOP3.LUT R217, R217, 0x60, RZ, 0xfc, !PT ;  /* 0x00000060d9d97812 */ /* 0x000fe200078efcff */
[----:B------:R-:W3:Y:S04]  /*21b10*/  LDL.LU.64 R214, [R1+0x1a88] ;  /* 0x001a880001d67983 */ /* 0x000ee80000300a00 */
[----:B------:R2:W-:Y:S01]  /*21b20*/  LDGSTS.E [R218+0x1d600], [R10.64], !P5 ;  /* 0x1d6000000ada7fae */ /* 0x0005e2000e921848 */
[----:B------:R-:W-:-:S03]  /*21b30*/  ISETP.GE.AND P6, PT, R211, R216, PT ;  /* 0x000000d8d300720c */ /* 0x000fc60003fc6270 */
[----:B------:R3:W-:Y:S04]  /*21b40*/  LDGSTS.E [R218+0x1d680], [R8.64], !P5 ;  /* 0x1d68000008da7fae */ /* 0x0007e8000e921848 */
[----:B------:R1:W-:Y:S04]  /*21b50*/  LDGSTS.E [R218+0x1d700], [R6.64], !P5 ;  /* 0x1d70000006da7fae */ /* 0x0003e8000e921848 */
[----:B------:R4:W-:Y:S01]  /*21b60*/  LDGSTS.E [R218+0x1d780], [R4.64], !P5 ;  /* 0x1d78000004da7fae */ /* 0x0009e2000e921848 */
[----:B------:R-:W-:-:S03]  /*21b70*/  ISETP.GE.AND P5, PT, R217, R216, PT ;  /* 0x000000d8d900720c */ /* 0x000fc60003fa6270 */
[----:B------:R-:W3:Y:S04]  /*21b80*/  LDL.LU.64 R216, [R1+0x1a98] ;  /* 0x001a980001d87983 */ /* 0x000ee80000300a00 */
[----:B------:R-:W3:Y:S01]  /*21b90*/  LDL.LU.64 R210, [R1+0x1a90] ;  /* 0x001a900001d27983 */ /* 0x000ee20000300a00 */
[----:B------:R-:W-:Y:S01]  /*21ba0*/  ULDC UR4, c[0x0][0x18c] ;  /* 0x0000630000047ab9 */ /* 0x000fe20000000800 */
[----:B------:R-:W-:Y:S01]  /*21bb0*/  SEL R0, R0, RZ, P4 ;  /* 0x000000ff00007207 */ /* 0x000fe20002000000 */
[----:B------:R-:W-:Y:S01]  /*21bc0*/  USHF.L.U32 UR4, UR4, 0x7, URZ ;  /* 0x0000000704047899 */ /* 0x000fe2000800063f */
[----:B------:R-:W-:Y:S02]  /*21bd0*/  SEL R24, RZ, 0x4, P6 ;  /* 0x00000004ff187807 */ /* 0x000fe40003000000 */
[----:B------:R-:W-:-:S03]  /*21be0*/  ISETP.NE.U32.AND P6, PT, R0, RZ, PT ;  /* 0x000000ff0000720c */ /* 0x000fc60003fc5070 */
[----:B------:R-:W-:Y:S02]  /*21bf0*/  IMAD.U32 R0, RZ, RZ, UR4 ;  /* 0x00000004ff007e24 */ /* 0x000fe4000f8e00ff */
[C---:B--2---:R-:W-:Y:S02]  /*21c00*/  IMAD.WIDE R10, R2.reuse, 0x4, R208 ;  /* 0x00000004020a7825 */ /* 0x044fe400078e02d0 */
[----:B------:R-:W1:Y:S02]  /*21c10*/  LDL.LU.64 R208, [R1+0x1aa8] ;  /* 0x001aa80001d07983 */ /* 0x000e640000300a00 */
[----:B---3--:R-:W-:-:S04]  /*21c20*/  IMAD.WIDE R8, R2, 0x4, R178 ;  /* 0x0000000402087825 */ /* 0x008fc800078e02b2 */
[C---:B-1----:R-:W-:Y:S01]  /*21c30*/  IMAD.WIDE R6, R2.reuse, 0x4, R180 ;  /* 0x0000000402067825 */ /* 0x042fe200078e02b4 */
[----:B------:R-:W-:Y:S04]  /*21c40*/  STL.64 [R1+0xb18], R10 ;  /* 0x000b180a01007387 */ /* 0x000fe80000100a00 */
[----:B------:R-:W-:Y:S01]  /*21c50*/  STL.64 [R1+0xb20], R8 ;  /* 0x000b200801007387 */ /* 0x000fe20000100a00 */
[----:B----4-:R-:W-:-:S03]  /*21c60*/  IMAD.WIDE R4, R2, 0x4, R182 ;  /* 0x0000000402047825 */ /* 0x010fc600078e02b6 */
[----:B------:R1:W-:Y:S04]  /*21c70*/  LDGSTS.E [R218+0x1de00], [R10.64], !P0 ;  /* 0x1de000000ada7fae */ /* 0x0003e8000c121848 */
[----:B------:R-:W-:Y:S04]  /*21c80*/  STL.64 [R1+0xb28], R6 ;  /* 0x000b280601007387 */ /* 0x000fe80000100a00 */
[----:B------:R1:W-:Y:S04]  /*21c90*/  LDGSTS.E [R218+0x1de80], [R8.64], !P0 ;  /* 0x1de8000008da7fae */ /* 0x0003e8000c121848 */
[----:B------:R4:W-:Y:S04]  /*21ca0*/  STL.64 [R1+0xb30], R4 ;  /* 0x000b300401007387 */ /* 0x0009e80000100a00 */
[----:B------:R1:W-:Y:S04]  /*21cb0*/  LDGSTS.E [R218+0x1df00], [R6.64], !P0 ;  /* 0x1df0000006da7fae */ /* 0x0003e8000c121848 */
[----:B------:R4:W-:Y:S04]  /*21cc0*/  LDGSTS.E [R218+0x1df80], [R4.64], !P0 ;  /* 0x1df8000004da7fae */ /* 0x0009e8000c121848 */
[----:B------:R-:W1:Y:S04]  /*21cd0*/  LDL.LU.64 R182, [R1+0x1aa0] ;  /* 0x001aa00001b67983 */ /* 0x000e680000300a00 */
[----:B------:R-:W1:Y:S01]  /*21ce0*/  LDL.LU.64 R134, [R1+0x1a58] ;  /* 0x001a580001867983 */ /* 0x000e620000300a00 */
[----:B----4-:R-:W-:-:S03]  /*21cf0*/  IMAD.WIDE R4, R0, 0x4, R212 ;  /* 0x0000000400047825 */ /* 0x010fc600078e02d4 */
[----:B------:R-:W4:Y:S04]  /*21d00*/  LDL.LU.64 R212, [R1+0x1a50] ;  /* 0x001a500001d47983 */ /* 0x000f280000300a00 */
[----:B------:R2:W-:Y:S04]  /*21d10*/  STL.64 [R1+0xbb8], R4 ;  /* 0x000bb80401007387 */ /* 0x0005e80000100a00 */
[----:B------:R-:W4:Y:S01]  /*21d20*/  LDL.LU.64 R136, [R1+0x1ad8] ;  /* 0x001ad80001887983 */ /* 0x000f220000300a00 */
[----:B--2---:R-:W-:-:S03]  /*21d30*/  IMAD.WIDE R4, R0, 0x4, R214 ;  /* 0x0000000400047825 */ /* 0x004fc600078e02d6 */
[----:B------:R-:W2:Y:S04]  /*21d40*/  LDL.LU.64 R214, [R1+0x1ad0] ;  /* 0x001ad00001d67983 */ /* 0x000ea80000300a00 */
[----:B------:R3:W-:Y:S04]  /*21d50*/  STL.64 [R1+0xbc0], R4 ;  /* 0x000bc00401007387 */ /* 0x0007e80000100a00 */
[----:B------:R-:W2:Y:S04]  /*21d60*/  LDL.LU.64 R138, [R1+0x1a68] ;  /* 0x001a6800018a7983 */ /* 0x000ea80000300a00 */
[----:B------:R-:W2:Y:S01]  /*21d70*/  LDL.LU.64 R140, [R1+0x1a60] ;  /* 0x001a6000018c7983 */ /* 0x000ea20000300a00 */
[----:B---3--:R-:W-:-:S05]  /*21d80*/  IMAD.WIDE R4, R0, 0x4, R216 ;  /* 0x0000000400047825 */ /* 0x008fca00078e02d8 */
[----:B------:R3:W-:Y:S04]  /*21d90*/  STL.64 [R1+0xbc8], R4 ;  /* 0x000bc80401007387 */ /* 0x0007e80000100a00 */
[----:B------:R-:W2:Y:S04]  /*21da0*/  LDL.LU.64 R216, [R1+0x1af8] ;  /* 0x001af80001d87983 */ /* 0x000ea80000300a00 */
[----:B------:R-:W2:Y:S01]  /*21db0*/  LDL.LU.64 R142, [R1+0x1af0] ;  /* 0x001af000018e7983 */ /* 0x000ea20000300a00 */
[----:B---3--:R-:W-:-:S03]  /*21dc0*/  IMAD.WIDE R4, R0, 0x4, R210 ;  /* 0x0000000400047825 */ /* 0x008fc600078e02d2 */
[----:B------:R-:W2:Y:S04]  /*21dd0*/  LDL.LU.64 R144, [R1+0x1a80] ;  /* 0x001a800001907983 */ /* 0x000ea80000300a00 */
[----:B------:R1:W-:Y:S04]  /*21de0*/  STL.64 [R1+0xbd0], R4 ;  /* 0x000bd00401007387 */ /* 0x0003e80000100a00 */
[----:B------:R-:W2:Y:S04]  /*21df0*/  LDL.LU.64 R146, [R1+0x1a78] ;  /* 0x001a780001927983 */ /* 0x000ea80000300a00 */
[----:B------:R-:W2:Y:S04]  /*21e00*/  LDL.LU.64 R152, [R1+0x1b18] ;  /* 0x001b180001987983 */ /* 0x000ea80000300a00 */
[----:B------:R-:W2:Y:S04]  /*21e10*/  LDL.LU.64 R154, [R1+0x1b10] ;  /* 0x001b1000019a7983 */ /* 0x000ea80000300a00 */
[----:B------:R-:W2:Y:S04]  /*21e20*/  LDL.LU.64 R156, [R1+0x1ab8] ;  /* 0x001ab800019c7983 */ /* 0x000ea80000300a00 */
[----:B------:R-:W2:Y:S04]  /*21e30*/  LDL.LU.64 R158, [R1+0x1ab0] ;  /* 0x001ab000019e7983 */ /* 0x000ea80000300a00 */
[----:B------:R-:W2:Y:S04]  /*21e40*/  LDL.LU.64 R210, [R1+0x1b28] ;  /* 0x001b280001d27983 */ /* 0x000ea80000300a00 */
[----:B------:R-:W2:Y:S04]  /*21e50*/  LDL.LU.64 R160, [R1+0x1b20] ;  /* 0x001b200001a07983 */ /* 0x000ea80000300a00 */
[----:B------:R-:W2:Y:S01]  /*21e60*/  LDL.LU.64 R162, [R1+0x1ac8] ;  /* 0x001ac80001a27983 */ /* 0x000ea20000300a00 */
[----:B-1----:R-:W-:-:S05]  /*21e70*/  IMAD.WIDE R4, R0, 0x4, R208 ;  /* 0x0000000400047825 */ /* 0x002fca00078e02d0 */
[----:B------:R1:W-:Y:S04]  /*21e80*/  STL.64 [R1+0xbd8], R4 ;  /* 0x000bd80401007387 */ /* 0x0003e80000100a00 */
[----:B------:R-:W3:Y:S04]  /*21e90*/  LDL.LU.64 R164, [R1+0x1ac0] ;  /* 0x001ac00001a47983 */ /* 0x000ee80000300a00 */
[----:B------:R-:W3:Y:S04]  /*21ea0*/  LDL.LU.64 R166, [R1+0x1b58] ;  /* 0x001b580001a67983 */ /* 0x000ee80000300a00 */
[----:B------:R-:W3:Y:S04]  /*21eb0*/  LDL.LU.64 R168, [R1+0x1b50] ;  /* 0x001b500001a87983 */ /* 0x000ee80000300a00 */
[----:B------:R-:W3:Y:S04]  /*21ec0*/  LDL.LU.64 R170, [R1+0x1ae8] ;  /* 0x001ae80001aa7983 */ /* 0x000ee80000300a00 */
[----:B------:R-:W3:Y:S04]  /*21ed0*/  LDL.LU.64 R176, [R1+0x1ae0] ;  /* 0x001ae00001b07983 */ /* 0x000ee80000300a00 */
[----:B------:R-:W3:Y:S04]  /*21ee0*/  LDL.LU.64 R178, [R1+0x1b78] ;  /* 0x001b780001b27983 */ /* 0x000ee80000300a00 */
[----:B------:R-:W3:Y:S04]  /*21ef0*/  LDL.LU.64 R208, [R1+0x1b70] ;  /* 0x001b700001d07983 */ /* 0x000ee80000300a00 */
[----:B------:R-:W3:Y:S01]  /*21f00*/  LDL.LU.64 R180, [R1+0x1b08] ;  /* 0x001b080001b47983 */ /* 0x000ee20000300a00 */
[----:B-1----:R-:W-:-:S03]  /*21f10*/  IMAD.WIDE R4, R0, 0x4, R182 ;  /* 0x0000000400047825 */ /* 0x002fc600078e02b6 */
[----:B------:R-:W3:Y:S01]  /*21f20*/  LDL.LU.64 R182, [R1+0x1b00] ;  /* 0x001b000001b67983 */ /* 0x000ee20000300a00 */
[----:B------:R-:W-:-:S03]  /*21f30*/  IMAD.WIDE R6, R0, 0x4, R134 ;  /* 0x0000000400067825 */ /* 0x000fc600078e0286 */
[----:B------:R4:W-:Y:S02]  /*21f40*/  STL.64 [R1+0xbe0], R4 ;  /* 0x000be00401007387 */ /* 0x0009e40000100a00 */
[C---:B----4-:R-:W-:Y:S02]  /*21f50*/  IMAD.WIDE R4, R0.reuse, 0x4, R212 ;  /* 0x0000000400047825 */ /* 0x050fe400078e02d4 */
[----:B------:R-:W4:Y:S04]  /*21f60*/  LDL.LU.64 R212, [R1+0x1bb0] ;  /* 0x001bb00001d47983 */ /* 0x000f280000300a00 */
[----:B------:R1:W-:Y:S04]  /*21f70*/  STL.64 [R1+0xbe8], R6 ;  /* 0x000be80601007387 */ /* 0x0003e80000100a00 */
[----:B------:R2:W-:Y:S01]  /*21f80*/  STL.64 [R1+0xbf0], R4 ;  /* 0x000bf00401007387 */ /* 0x0005e20000100a00 */
[----:B-1----:R-:W-:-:S04]  /*21f90*/  IMAD.WIDE R6, R0, 0x4, R136 ;  /* 0x0000000400067825 */ /* 0x002fc800078e0288 */
[C---:B--2---:R-:W-:Y:S02]  /*21fa0*/  IMAD.WIDE R4, R0.reuse, 0x4, R214 ;  /* 0x0000000400047825 */ /* 0x044fe400078e02d6 */
[----:B------:R-:W2:Y:S02]  /*21fb0*/  LDL.LU.64 R214, [R1+0x1ba8] ;  /* 0x001ba80001d67983 */ /* 0x000ea40000300a00 */
[C---:B------:R-:W-:Y:S02]  /*21fc0*/  IMAD.WIDE R8, R0.reuse, 0x4, R138 ;  /* 0x0000000400087825 */ /* 0x040fe400078e028a */
[----:B------:R1:W-:Y:S04]  /*21fd0*/  STL.64 [R1+0xbf8], R6 ;  /* 0x000bf80601007387 */ /* 0x0003e80000100a00 */
[----:B------:R1:W-:Y:S04]  /*21fe0*/  STL.64 [R1+0xc00], R4 ;  /* 0x000c000401007387 */ /* 0x0003e80000100a00 */
[----:B------:R1:W-:Y:S02]  /*21ff0*/  STL.64 [R1+0xc08], R8 ;  /* 0x000c080801007387 */ /* 0x0003e40000100a00 */
[----:B-1----:R-:W-:-:S02]  /*22000*/  IMAD.WIDE R6, R0, 0x4, R216 ;  /* 0x0000000400067825 */ /* 0x002fc400078e02d8 */
[----:B------:R-:W2:Y:S02]  /*22010*/  LDL.LU.64 R216, [R1+0x1ba0] ;  /* 0x001ba00001d87983 */ /* 0x000ea40000300a00 */
[----:B------:R-:W-:-:S05]  /*22020*/  IMAD.WIDE R4, R0, 0x4, R140 ;  /* 0x0000000400047825 */ /* 0x000fca00078e028c */
[----:B------:R1:W-:Y:S04]  /*22030*/  STL.64 [R1+0xc10], R4 ;  /* 0x000c100401007387 */ /* 0x0003e80000100a00 */
[----:B------:R1:W-:Y:S01]  /*22040*/  STL.64 [R1+0xc18], R6 ;  /* 0x000c180601007387 */ /* 0x0003e20000100a00 */
[----:B------:R-:W-:-:S04]  /*22050*/  IMAD.WIDE R8, R0, 0x4, R146 ;  /* 0x0000000400087825 */ /* 0x000fc800078e0292 */
[----:B-1----:R-:W-:-:S04]  /*22060*/  IMAD.WIDE R4, R0, 0x4, R142 ;  /* 0x0000000400047825 */ /* 0x002fc800078e028e */
[C---:B------:R-:W-:Y:S01]  /*22070*/  IMAD.WIDE R6, R0.reuse, 0x4, R144 ;  /* 0x0000000400067825 */ /* 0x040fe200078e0290 */
[----:B------:R1:W-:Y:S04]  /*22080*/  STL.64 [R1+0xc20], R4 ;  /* 0x000c200401007387 */ /* 0x0003e80000100a00 */
[----:B------:R1:W-:Y:S04]  /*22090*/  STL.64 [R1+0xc28], R6 ;  /* 0x000c280601007387 */ /* 0x0003e80000100a00 */
[----:B------:R1:W-:Y:S02]  /*220a0*/  STL.64 [R1+0xc30], R8 ;  /* 0x000c300801007387 */ /* 0x0003e40000100a00 */
[----:B-1----:R-:W-:-:S04]  /*220b0*/  IMAD.WIDE R4, R0, 0x4, R152 ;  /* 0x0000000400047825 */ /* 0x002fc800078e0298 */
[C---:B------:R-:W-:Y:S01]  /*220c0*/  IMAD.WIDE R6, R0.reuse, 0x4, R154 ;  /* 0x0000000400067825 */ /* 0x040fe200078e029a */
[----:B------:R1:W-:Y:S03]  /*220d0*/  STL.64 [R1+0xc38], R4 ;  /* 0x000c380401007387 */ /* 0x0003e60000100a00 */
[C---:B------:R-:W-:Y:S01]  /*220e0*/  IMAD.WIDE R8, R0.reuse, 0x4, R156 ;  /* 0x0000000400087825 */ /* 0x040fe200078e029c */
[----:B------:R1:W-:Y:S04]  /*220f0*/  STL.64 [R1+0xc40], R6 ;  /* 0x000c400601007387 */ /* 0x0003e80000100a00 */
[----:B------:R1:W-:Y:S02]  /*22100*/  STL.64 [R1+0xc48], R8 ;  /* 0x000c480801007387 */ /* 0x0003e40000100a00 */
[----:B-1----:R-:W-:-:S04]  /*22110*/  IMAD.WIDE R4, R0, 0x4, R158 ;  /* 0x0000000400047825 */ /* 0x002fc800078e029e */
[C---:B------:R-:W-:Y:S02]  /*22120*/  IMAD.WIDE R6, R0.reuse, 0x4, R210 ;  /* 0x0000000400067825 */ /* 0x040fe400078e02d2 */
[----:B------:R-:W2:Y:S04]  /*22130*/  LDL.LU.64 R210, [R1+0x1b98] ;  /* 0x001b980001d27983 */ /* 0x000ea80000300a00 */
[----:B------:R1:W-:Y:S01]  /*22140*/  STL.64 [R1+0xc50], R4 ;  /* 0x000c500401007387 */ /* 0x0003e20000100a00 */
[----:B------:R-:W-:-:S03]  /*22150*/  IMAD.WIDE R8, R0, 0x4, R162 ;  /* 0x0000000400087825 */ /* 0x000fc600078e02a2 */
[----:B------:R3:W-:Y:S01]  /*22160*/  STL.64 [R1+0xc58], R6 ;  /* 0x000c580601007387 */ /* 0x0007e20000100a00 */
[----:B-1----:R-:W-:-:S05]  /*22170*/  IMAD.WIDE R4, R0, 0x4, R160 ;  /* 0x0000000400047825 */ /* 0x002fca00078e02a0 */
[----:B------:R1:W-:Y:S04]  /*22180*/  STL.64 [R1+0xc60], R4 ;  /* 0x000c600401007387 */ /* 0x0003e80000100a00 */
[----:B------:R1:W-:Y:S01]  /*22190*/  STL.64 [R1+0xc68], R8 ;  /* 0x000c680801007387 */ /* 0x0003e20000100a00 */
[----:B---3--:R-:W-:-:S04]  /*221a0*/  IMAD.WIDE R6, R0, 0x4, R164 ;  /* 0x0000000400067825 */ /* 0x008fc800078e02a4 */
[C---:B-1----:R-:W-:Y:S01]  /*221b0*/  IMAD.WIDE R4, R0.reuse, 0x4, R166 ;  /* 0x0000000400047825 */ /* 0x042fe200078e02a6 */
[----:B------:R1:W-:Y:S03]  /*221c0*/  STL.64 [R1+0xc70], R6 ;  /* 0x000c700601007387 */ /* 0x0003e60000100a00 */
[C---:B------:R-:W-:Y:S01]  /*221d0*/  IMAD.WIDE R8, R0.reuse, 0x4, R168 ;  /* 0x0000000400087825 */ /* 0x040fe200078e02a8 */
[----:B------:R3:W-:Y:S04]  /*221e0*/  STL.64 [R1+0xc78], R4 ;  /* 0x000c780401007387 */ /* 0x0007e80000100a00 */
[----:B------:R-:W-:Y:S01]  /*221f0*/  STL.64 [R1+0xc80], R8 ;  /* 0x000c800801007387 */ /* 0x000fe20000100a00 */
[----:B-1----:R-:W-:-:S04]  /*22200*/  IMAD.WIDE R6, R0, 0x4, R170 ;  /* 0x0000000400067825 */ /* 0x002fc800078e02aa */
[C---:B---3--:R-:W-:Y:S01]  /*22210*/  IMAD.WIDE R4, R0.reuse, 0x4, R176 ;  /* 0x0000000400047825 */ /* 0x048fe200078e02b0 */
[----:B------:R-:W-:Y:S03]  /*22220*/  STL.64 [R1+0xc90], R6 ;  /* 0x000c900601007387 */ /* 0x000fe60000100a00 */
[C---:B------:R-:W-:Y:S01]  /*22230*/  IMAD.WIDE R204, R0.reuse, 0x4, R208 ;  /* 0x0000000400cc7825 */ /* 0x040fe200078e02d0 */
[----:B------:R4:W-:Y:S03]  /*22240*/  STL.64 [R1+0xca0], R4 ;  /* 0x000ca00401007387 */ /* 0x0009e60000100a00 */
[C---:B------:R-:W-:Y:S01]  /*22250*/  IMAD.WIDE R194, R0.reuse, 0x4, R178 ;  /* 0x0000000400c27825 */ /* 0x040fe200078e02b2 */
[----:B------:R-:W3:Y:S04]  /*22260*/  LDL.LU.64 R208, [R1+0x1be0] ;  /* 0x001be00001d07983 */ /* 0x000ee80000300a00 */
[----:B------:R-:W-:Y:S01]  /*22270*/  STL.64 [R1+0xca8], R194 ;  /* 0x000ca8c201007387 */ /* 0x000fe20000100a00 */
[----:B------:R-:W-:-:S03]  /*22280*/  IMAD.WIDE R206, R0, 0x4, R180 ;  /* 0x0000000400ce7825 */ /* 0x000fc600078e02b4 */
[----:B------:R-:W-:Y:S04]  /*22290*/  STL.64 [R1+0x3970], R194 ;  /* 0x003970c201007387 */ /* 0x000fe80000100a00 */
[----:B------:R-:W-:Y:S01]  /*222a0*/  STL.64 [R1+0xcb0], R204 ;  /* 0x000cb0cc01007387 */ /* 0x000fe20000100a00 */
[----:B------:R-:W-:-:S03]  /*222b0*/  IMAD.WIDE R220, R0, 0x4, R182 ;  /* 0x0000000400dc7825 */ /* 0x000fc600078e02b6 */
[----:B------:R-:W-:Y:S01]  /*222c0*/  STL.64 [R1+0x3978], R204 ;  /* 0x003978cc01007387 */ /* 0x000fe20000100a00 */
[----:B----4-:R-:W-:-:S05]  /*222d0*/  IMAD.WIDE R4, R0, 0x4, R212 ;  /* 0x0000000400047825 */ /* 0x010fca00078e02d4 */
[----:B------:R2:W-:Y:S04]  /*222e0*/  STL.64 [R1+0xcd8], R4 ;  /* 0x000cd80401007387 */ /* 0x0005e80000100a00 */
[----:B------:R-:W4:Y:S04]  /*222f0*/  LDL.LU.64 R182, [R1+0x1bd8] ;  /* 0x001bd80001b67983 */ /* 0x000f280000300a00 */
[----:B------:R-:W-:Y:S01]  /*22300*/  STL.64 [R1+0xcc0], R206 ;  /* 0x000cc0ce01007387 */ /* 0x000fe20000100a00 */
[----:B--2---:R-:W-:-:S05]  /*22310*/  IMAD.WIDE R4, R0, 0x4, R214 ;  /* 0x0000000400047825 */ /* 0x004fca00078e02d6 */
[----:B------:R1:W-:Y:S04]  /*22320*/  STL.64 [R1+0xce0], R4 ;  /* 0x000ce00401007387 */ /* 0x0003e80000100a00 */
[----:B------:R-:W-:Y:S04]  /*22330*/  STL.64 [R1+0x3980], R206 ;  /* 0x003980ce01007387 */ /* 0x000fe80000100a00 */
[----:B------:R-:W2:Y:S04]  /*22340*/  LDL.LU.64 R134, [R1+0x1b38] ;  /* 0x001b380001867983 */ /* 0x000ea80000300a00 */
[----:B------:R-:W2:Y:S01]  /*22350*/  LDL.LU.64 R212, [R1+0x1b30] ;  /* 0x001b300001d47983 */ /* 0x000ea20000300a00 */
[----:B-1----:R-:W-:-:S05]  /*22360*/  IMAD.WIDE R4, R0, 0x4, R216 ;  /* 0x0000000400047825 */ /* 0x002fca00078e02d8 */
[----:B------:R1:W-:Y:S04]  /*22370*/  STL.64 [R1+0xcf0], R4 ;  /* 0x000cf00401007387 */ /* 0x0003e80000100a00 */
[----:B------:R-:W2:Y:S04]  /*22380*/  LDL.LU.64 R136, [R1+0x1c20] ;  /* 0x001c200001887983 */ /* 0x000ea80000300a00 */
[----:B------:R-:W2:Y:S04]  /*22390*/  LDL.LU.64 R214, [R1+0x1c18] ;  /* 0x001c180001d67983 */ /* 0x000ea80000300a00 */
[----:B------:R-:W2:Y:S04]  /*223a0*/  LDL.LU.64 R138, [R1+0x1b48] ;  /* 0x001b4800018a7983 */ /* 0x000ea80000300a00 */
[----:B------:R-:W2:Y:S04]  /*223b0*/  LDL.LU.64 R216, [R1+0x1b40] ;  /* 0x001b400001d87983 */ /* 0x000ea80000300a00 */
[----:B------:R-:W-:Y:S04]  /*223c0*/  STL.64 [R1+0xcd0], R220 ;  /* 0x000cd0dc01007387 */ /* 0x000fe80000100a00 */
        /* <DEDUP_REMOVED lines=14> */
[----:B---3--:R-:W-:-:S05]  /*224b0*/  IMAD.WIDE R4, R0, 0x4, R208 ;  /* 0x0000000400047825 */ /* 0x008fca00078e02d0 */
        /* <DEDUP_REMOVED lines=9> */
[----:B----4-:R-:W-:-:S05]  /*22550*/  IMAD.WIDE R4, R0, 0x4, R182 ;  /* 0x0000000400047825 */ /* 0x010fca00078e02b6 */
[----:B------:R1:W-:Y:S04]  /*22560*/  STL.64 [R1+0xd28], R4 ;  /* 0x000d280401007387 */ /* 0x0003e80000100a00 */
[----:B------:R-:W4:Y:S01]  /*22570*/  LDL.LU.64 R182, [R1+0x1be8] ;  /* 0x001be80001b67983 */ /* 0x000f220000300a00 */
[----:B--2---:R-:W-:-:S04]  /*22580*/  IMAD.WIDE R6, R0, 0x4, R134 ;  /* 0x0000000400067825 */ /* 0x004fc800078e0286 */
[C---:B-1----:R-:W-:Y:S02]  /*22590*/  IMAD.WIDE R4, R0.reuse, 0x4, R212 ;  /* 0x0000000400047825 */ /* 0x042fe400078e02d4 */
[----:B------:R-:W2:Y:S04]  /*225a0*/  LDL.LU.64 R212, [R1+0x1d00] ;  /* 0x001d000001d47983 */ /* 0x000ea80000300a00 */
[----:B------:R1:W-:Y:S04]  /*225b0*/  STL.64 [R1+0xd38], R6 ;  /* 0x000d380601007387 */ /* 0x0003e80000100a00 */
[----:B------:R1:W-:Y:S02]  /*225c0*/  STL.64 [R1+0x1da8], R4 ;  /* 0x001da80401007387 */ /* 0x0003e40000100a00 */
[----:B-1----:R-:W-:-:S04]  /*225d0*/  IMAD.WIDE R6, R0, 0x4, R136 ;  /* 0x0000000400067825 */ /* 0x002fc800078e0288 */
[C---:B------:R-:W-:Y:S02]  /*225e0*/  IMAD.WIDE R4, R0.reuse, 0x4, R214 ;  /* 0x0000000400047825 */ /* 0x040fe400078e02d6 */
[----:B------:R-:W4:Y:S04]  /*225f0*/  LDL.LU.64 R214, [R1+0x1cf8] ;  /* 0x001cf80001d67983 */ /* 0x000f280000300a00 */
[----:B------:R-:W-:Y:S04]  /*22600*/  STL.64 [R1+0x1db0], R6 ;  /* 0x001db00601007387 */ /* 0x000fe80000100a00 */
[----:B------:R1:W-:Y:S02]  /*22610*/  STL.64 [R1+0x1db8], R4 ;  /* 0x001db80401007387 */ /* 0x0003e40000100a00 */
[----:B-1----:R-:W-:-:S02]  /*22620*/  IMAD.WIDE R4, R0, 0x4, R216 ;  /* 0x0000000400047825 */ /* 0x002fc400078e02d8 */
[----:B------:R-:W4:Y:S02]  /*22630*/  LDL.LU.64 R216, [R1+0x1ce0] ;  /* 0x001ce00001d87983 */ /* 0x000f240000300a00 */
[----:B------:R-:W-:-:S04]  /*22640*/  IMAD.WIDE R6, R0, 0x4, R138 ;  /* 0x0000000400067825 */ /* 0x000fc800078e028a */
[C---:B------:R-:W-:Y:S01]  /*22650*/  IMAD.WIDE R8, R0.reuse, 0x4, R140 ;  /* 0x0000000400087825 */ /* 0x040fe200078e028c */
[----:B------:R-:W-:Y:S04]  /*22660*/  STL.64 [R1+0x1dc0], R6 ;  /* 0x001dc00601007387 */ /* 0x000fe80000100a00 */
        /* <DEDUP_REMOVED lines=9> */
[C---:B------:R-:W-:Y:S01]  /*22700*/  IMAD.WIDE R6, R0.reuse, 0x4, R154 ;  /* 0x0000000400067825 */ /* 0x040fe200078e029a */
[----:B------:R-:W-:Y:S03]  /*22710*/  STL.64 [R1+0x1df0], R4 ;  /* 0x001df00401007387 */ /* 0x000fe60000100a00 */
[C---:B------:R-:W-:Y:S01]  /*22720*/  IMAD.WIDE R8, R0.reuse, 0x4, R156 ;  /* 0x0000000400087825 */ /* 0x040fe200078e029c */
[----:B------:R1:W-:Y:S04]  /*22730*/  STL.64 [R1+0x1df8], R6 ;  /* 0x001df80601007387 */ /* 0x0003e80000100a00 */
[----:B------:R1:W-:Y:S02]  /*22740*/  STL.64 [R1+0x1e00], R8 ;  /* 0x001e000801007387 */ /* 0x0003e40000100a00 */
[----:B-1----:R-:W-:-:S02]  /*22750*/  IMAD.WIDE R6, R0, 0x4, R210 ;  /* 0x0000000400067825 */ /* 0x002fc400078e02d2 */
[----:B------:R-:W4:Y:S02]  /*22760*/  LDL.LU.64 R210, [R1+0x1cd8] ;  /* 0x001cd80001d27983 */ /* 0x000f240000300a00 */
[----:B------:R-:W-:-:S05]  /*22770*/  IMAD.WIDE R4, R0, 0x4, R158 ;  /* 0x0000000400047825 */ /* 0x000fca00078e029e */
        /* <DEDUP_REMOVED lines=15> */
[C---:B------:R-:W-:Y:S02]  /*22870*/  IMAD.WIDE R222, R0.reuse, 0x4, R208 ;  /* 0x0000000400de7825 */ /* 0x040fe400078e02d0 */
[----:B------:R-:W3:Y:S02]  /*22880*/  LDL.LU.64 R208, [R1+0x1d10] ;  /* 0x001d100001d07983 */ /* 0x000ee40000300a00 */
[C---:B------:R-:W-:Y:S02]  /*22890*/  IMAD.WIDE R232, R0.reuse, 0x4, R178 ;  /* 0x0000000400e87825 */ /* 0x040fe400078e02b2 */
[----:B------:R2:W-:Y:S04]  /*228a0*/  STL.64 [R1+0x1e48], R4 ;  /* 0x001e480401007387 */ /* 0x0005e80000100a00 */
[----:B------:R-:W-:Y:S01]  /*228b0*/  STL.64 [R1+0x1e50], R222 ;  /* 0x001e50de01007387 */ /* 0x000fe20000100a00 */
[----:B------:R-:W-:-:S03]  /*228c0*/  IMAD.WIDE R234, R0, 0x4, R180 ;  /* 0x0000000400ea7825 */ /* 0x000fc600078e02b4 */
[----:B------:R-:W-:Y:S04]  /*228d0*/  STL.64 [R1+0x3990], R222 ;  /* 0x003990de01007387 */ /* 0x000fe80000100a00 */
[----:B------:R-:W-:Y:S04]  /*228e0*/  STL.64 [R1+0x1e58], R232 ;  /* 0x001e58e801007387 */ /* 0x000fe80000100a00 */
[----:B------:R-:W-:Y:S01]  /*228f0*/  STL.64 [R1+0x3998], R232 ;  /* 0x003998e801007387 */ /* 0x000fe20000100a00 */
[----:B--2---:R-:W-:-:S05]  /*22900*/  IMAD.WIDE R4, R0, 0x4, R212 ;  /* 0x0000000400047825 */ /* 0x004fca00078e02d4 */
[----:B------:R4:W-:Y:S04]  /*22910*/  STL.64 [R1+0x1e70], R4 ;  /* 0x001e700401007387 */ /* 0x0009e80000100a00 */
[----:B------:R-:W-:Y:S04]  /*22920*/  STL.64 [R1+0x1e60], R234 ;  /* 0x001e60ea01007387 */ /* 0x000fe80000100a00 */
[----:B------:R-:W-:Y:S01]  /*22930*/  STL.64 [R1+0x39a0], R234 ;  /* 0x0039a0ea01007387 */ /* 0x000fe20000100a00 */
[----:B----4-:R-:W-:-:S05]  /*22940*/  IMAD.WIDE R4, R0, 0x4, R214 ;  /* 0x0000000400047825 */ /* 0x010fca00078e02d6 */
[----:B------:R1:W-:Y:S04]  /*22950*/  STL.64 [R1+0x1e78], R4 ;  /* 0x001e780401007387 */ /* 0x0003e80000100a00 */
[----:B------:R-:W2:Y:S04]  /*22960*/  LDL.LU.64 R132, [R1+0x1d08] ;  /* 0x001d080001847983 */ /* 0x000ea80000300a00 */
[----:B------:R-:W4:Y:S01]  /*22970*/  LDL.LU.64 R212, [R1+0x1c40] ;  /* 0x001c400001d47983 */ /* 0x000f220000300a00 */
[----:B-1----:R-:W-:-:S05]  /*22980*/  IMAD.WIDE R4, R0, 0x4, R216 ;  /* 0x0000000400047825 */ /* 0x002fca00078e02d8 */
[----:B------:R1:W-:Y:S04]  /*22990*/  STL.64 [R1+0x1e80], R4 ;  /* 0x001e800401007387 */ /* 0x0003e80000100a00 */
[----:B------:R-:W4:Y:S04]  /*229a0*/  LDL.LU.64 R134, [R1+0x1c38] ;  /* 0x001c380001867983 */ /* 0x000f280000300a00 */
[----:B------:R-:W4:Y:S04]  /*229b0*/  LDL.LU.64 R136, [R1+0x1d30] ;  /* 0x001d300001887983 */ /* 0x000f280000300a00 */
[----:B------:R-:W4:Y:S04]  /*229c0*/  LDL.LU.64 R214, [R1+0x1d28] ;  /* 0x001d280001d67983 */ /* 0x000f280000300a00 */
[----:B------:R-:W4:Y:S04]  /*229d0*/  LDL.LU.64 R138, [R1+0x1c60] ;  /* 0x001c6000018a7983 */ /* 0x000f280000300a00 */
[----:B------:R-:W4:Y:S01]  /*229e0*/  LDL.LU.64 R216, [R1+0x1c58] ;  /* 0x001c580001d87983 */ /* 0x000f220000300a00 */
[----:B------:R-:W-:-:S05]  /*229f0*/  IMAD.WIDE R236, R0, 0x4, R182 ;  /* 0x0000000400ec7825 */ /* 0x000fca00078e02b6 */
[----:B------:R-:W-:Y:S04]  /*22a00*/  STL.64 [R1+0x1e68], R236 ;  /* 0x001e68ec01007387 */ /* 0x000fe80000100a00 */
[----:B------:R-:W-:Y:S04]  /*22a10*/  STL.64 [R1+0x39a8], R236 ;  /* 0x0039a8ec01007387 */ /* 0x000fe80000100a00 */
[----:B------:R-:W4:Y:S04]  /*22a20*/  LDL.LU.64 R140, [R1+0x1d70] ;  /* 0x001d7000018c7983 */ /* 0x000f280000300a00 */
[----:B------:R-:W4:Y:S01]  /*22a30*/  LDL.LU.64 R142, [R1+0x1d68] ;  /* 0x001d6800018e7983 */ /* 0x000f220000300a00 */
[----:B-1----:R-:W-:-:S05]  /*22a40*/  IMAD.WIDE R4, R0, 0x4, R210 ;  /* 0x0000000400047825 */ /* 0x002fca00078e02d2 */
[----:B------:R3:W-:Y:S04]  /*22a50*/  STL.64 [R1+0x1e88], R4 ;  /* 0x001e880401007387 */ /* 0x0007e80000100a00 */
[----:B------:R-:W4:Y:S04]  /*22a60*/  LDL.LU.64 R144, [R1+0x1c70] ;  /* 0x001c700001907983 */ /* 0x000f280000300a00 */
[----:B------:R-:W4:Y:S04]  /*22a70*/  LDL.LU.64 R146, [R1+0x1c68] ;  /* 0x001c680001927983 */ /* 0x000f280000300a00 */
[----:B------:R-:W4:Y:S04]  /*22a80*/  LDL.LU.64 R152, [R1+0x1ef0] ;  /* 0x001ef00001987983 */ /* 0x000f280000300a00 */
[----:B------:R-:W4:Y:S04]  /*22a90*/  LDL.LU.64 R154, [R1+0x1ef8] ;  /* 0x001ef800019a7983 */ /* 0x000f280000300a00 */
[----:B------:R-:W4:Y:S04]  /*22aa0*/  LDL.LU.64 R156, [R1+0x1c90] ;  /* 0x001c9000019c7983 */ /* 0x000f280000300a00 */
[----:B------:R-:W4:Y:S04]  /*22ab0*/  LDL.LU.64 R210, [R1+0x1c88] ;  /* 0x001c880001d27983 */ /* 0x000f280000300a00 */
[----:B------:R-:W4:Y:S04]  /*22ac0*/  LDL.LU.64 R158, [R1+0x1f10] ;  /* 0x001f1000019e7983 */ /* 0x000f280000300a00 */
[----:B------:R-:W4:Y:S01]  /*22ad0*/  LDL.LU.64 R160, [R1+0x1f18] ;  /* 0x001f180001a07983 */ /* 0x000f220000300a00 */
        /* <DEDUP_REMOVED lines=12> */
[----:B--2---:R-:W-:-:S04]  /*22ba0*/  IMAD.WIDE R6, R0, 0x4, R132 ;  /* 0x0000000400067825 */ /* 0x004fc800078e0284 */
[C---:B----4-:R-:W-:Y:S02]  /*22bb0*/  IMAD.WIDE R4, R0.reuse, 0x4, R212 ;  /* 0x0000000400047825 */ /* 0x050fe400078e02d4 */
[----:B------:R-:W2:Y:S04]  /*22bc0*/  LDL.LU.64 R212, [R1+0x1f70] ;  /* 0x001f700001d47983 */ /* 0x000ea80000300a00 */
[----:B------:R1:W-:Y:S04]  /*22bd0*/  STL.64 [R1+0x1e98], R6 ;  /* 0x001e980601007387 */ /* 0x0003e80000100a00 */
[----:B------:R4:W-:Y:S01]  /*22be0*/  STL.64 [R1+0x1ea0], R4 ;  /* 0x001ea00401007387 */ /* 0x0009e20000100a00 */
[----:B------:R-:W-:-:S04]  /*22bf0*/  IMAD.WIDE R8, R0, 0x4, R134 ;  /* 0x0000000400087825 */ /* 0x000fc800078e0286 */
[C---:B-1----:R-:W-:Y:S01]  /*22c00*/  IMAD.WIDE R6, R0.reuse, 0x4, R136 ;  /* 0x0000000400067825 */ /* 0x042fe200078e0288 */
[----:B------:R-:W-:Y:S03]  /*22c10*/  STL.64 [R1+0x1ea8], R8 ;  /* 0x001ea80801007387 */ /* 0x000fe60000100a00 */
[C---:B----4-:R-:W-:Y:S02]  /*22c20*/  IMAD.WIDE R4, R0.reuse, 0x4, R214 ;  /* 0x0000000400047825 */ /* 0x050fe400078e02d6 */
[----:B------:R-:W4:Y:S04]  /*22c30*/  LDL.LU.64 R214, [R1+0x1f78] ;  /* 0x001f780001d67983 */ /* 0x000f280000300a00 */
[----:B------:R-:W-:Y:S04]  /*22c40*/  STL.64 [R1+0x1eb0], R6 ;  /* 0x001eb00601007387 */ /* 0x000fe80000100a00 */
[----:B------:R1:W-:Y:S02]  /*22c50*/  STL.64 [R1+0x1eb8], R4 ;  /* 0x001eb80401007387 */ /* 0x0003e40000100a00 */
[----:B-1----:R-:W-:-:S02]  /*22c60*/  IMAD.WIDE R4, R0, 0x4, R216 ;  /* 0x0000000400047825 */ /* 0x002fc400078e02d8 */
[----:B------:R-:W4:Y:S02]  /*22c70*/  LDL.LU.64 R216, [R1+0x1f80] ;  /* 0x001f800001d87983 */ /* 0x000f240000300a00 */
[----:B------:R-:W-:-:S05]  /*22c80*/  IMAD.WIDE R6, R0, 0x4, R138 ;  /* 0x0000000400067825 */ /* 0x000fca00078e028a */
[----:B------:R1:W-:Y:S04]  /*22c90*/  STL.64 [R1+0x1ec0], R6 ;  /* 0x001ec00601007387 */ /* 0x0003e80000100a00 */
[----:B------:R1:W-:Y:S02]  /*22ca0*/  STL.64 [R1+0x1ec8], R4 ;  /* 0x001ec80401007387 */ /* 0x0003e40000100a00 */
[----:B-1----:R-:W-:-:S04]  /*22cb0*/  IMAD.WIDE R6, R0, 0x4, R140 ;  /* 0x0000000400067825 */ /* 0x002fc800078e028c */
[C---:B------:R-:W-:Y:S01]  /*22cc0*/  IMAD.WIDE R4, R0.reuse, 0x4, R142 ;  /* 0x0000000400047825 */ /* 0x040fe200078e028e */
[----:B------:R1:W-:Y:S03]  /*22cd0*/  STL.64 [R1+0x1ed0], R6 ;  /* 0x001ed00601007387 */ /* 0x0003e60000100a00 */
[C---:B------:R-:W-:Y:S01]  /*22ce0*/  IMAD.WIDE R8, R0.reuse, 0x4, R144 ;  /* 0x0000000400087825 */ /* 0x040fe200078e0290 */
[----:B------:R1:W-:Y:S03]  /*22cf0*/  STL.64 [R1+0x1ed8], R4 ;  /* 0x001ed80401007387 */ /* 0x0003e60000100a00 */
[C---:B-1----:R-:W-:Y:S01]  /*22d00*/  IMAD.WIDE R6, R0.reuse, 0x4, R146 ;  /* 0x0000000400067825 */ /* 0x042fe200078e0292 */
[----:B------:R1:W-:Y:S03]  /*22d10*/  STL.64 [R1+0x1ee0], R8 ;  /* 0x001ee00801007387 */ /* 0x0003e60000100a00 */
[C---:B------:R-:W-:Y:S01]  /*22d20*/  IMAD.WIDE R4, R0.reuse, 0x4, R152 ;  /* 0x0000000400047825 */ /* 0x040fe200078e0298 */
[----:B------:R1:W-:Y:S03]  /*22d30*/  STL.64 [R1+0x1ee8], R6 ;  /* 0x001ee80601007387 */ /* 0x0003e60000100a00 */
[C---:B-1----:R-:W-:Y:S01]  /*22d40*/  IMAD.WIDE R8, R0.reuse, 0x4, R154 ;  /* 0x0000000400087825 */ /* 0x042fe200078e029a */
[----:B------:R1:W-:Y:S04]  /*22d50*/  STL.64 [R1+0x1ef0], R4 ;  /* 0x001ef00401007387 */ /* 0x0003e80000100a00 */
[----:B------:R-:W-:Y:S01]  /*22d60*/  STL.64 [R1+0x1ef8], R8 ;  /* 0x001ef80801007387 */ /* 0x000fe20000100a00 */
[----:B------:R-:W-:-:S04]  /*22d70*/  IMAD.WIDE R6, R0, 0x4, R156 ;  /* 0x0000000400067825 */ /* 0x000fc800078e029c */
[C---:B-1----:R-:W-:Y:S02]  /*22d80*/  IMAD.WIDE R4, R0.reuse, 0x4, R210 ;  /* 0x0000000400047825 */ /* 0x042fe400078e02d2 */
[----:B------:R-:W4:Y:S04]  /*22d90*/  LDL.LU.64 R210, [R1+0x1f88] ;  /* 0x001f880001d27983 */ /* 0x000f280000300a00 */
[----:B------:R1:W-:Y:S04]  /*22da0*/  STL.64 [R1+0x1f00], R6 ;  /* 0x001f000601007387 */ /* 0x0003e80000100a00 */
[----:B------:R1:W-:Y:S02]  /*22db0*/  STL.64 [R1+0x1f08], R4 ;  /* 0x001f080401007387 */ /* 0x0003e40000100a00 */
[----:B-1----:R-:W-:-:S04]  /*22dc0*/  IMAD.WIDE R6, R0, 0x4, R158 ;  /* 0x0000000400067825 */ /* 0x002fc800078e029e */
[C---:B------:R-:W-:Y:S01]  /*22dd0*/  IMAD.WIDE R4, R0.reuse, 0x4, R160 ;  /* 0x0000000400047825 */ /* 0x040fe200078e02a0 */
[----:B------:R1:W-:Y:S04]  /*22de0*/  STL.64 [R1+0x1f10], R6 ;  /* 0x001f100601007387 */ /* 0x0003e80000100a00 */
[----:B------:R1:W-:Y:S01]  /*22df0*/  STL.64 [R1+0x1f18], R4 ;  /* 0x001f180401007387 */ /* 0x0003e20000100a00 */
[----:B---3--:R-:W-:-:S04]  /*22e00*/  IMAD.WIDE R8, R0, 0x4, R162 ;  /* 0x0000000400087825 */ /* 0x008fc800078e02a2 */
[C---:B-1----:R-:W-:Y:S01]  /*22e10*/  IMAD.WIDE R6, R0.reuse, 0x4, R164 ;  /* 0x0000000400067825 */ /* 0x042fe200078e02a4 */
[----:B------:R1:W-:Y:S03]  /*22e20*/  STL.64 [R1+0x1f20], R8 ;  /* 0x001f200801007387 */ /* 0x0003e60000100a00 */
[C---:B------:R-:W-:Y:S01]  /*22e30*/  IMAD.WIDE R4, R0.reuse, 0x4, R166 ;  /* 0x0000000400047825 */ /* 0x040fe200078e02a6 */
[----:B------:R3:W-:Y:S04]  /*22e40*/  STL.64 [R1+0x1f28], R6 ;  /* 0x001f280601007387 */ /* 0x0007e80000100a00 */
[----:B------:R3:W-:Y:S01]  /*22e50*/  STL.64 [R1+0x1f30], R4 ;  /* 0x001f300401007387 */ /* 0x0007e20000100a00 */
[----:B-1----:R-:W-:-:S04]  /*22e60*/  IMAD.WIDE R8, R0, 0x4, R168 ;  /* 0x0000000400087825 */ /* 0x002fc800078e02a8 */
[C---:B---3--:R-:W-:Y:S01]  /*22e70*/  IMAD.WIDE R6, R0.reuse, 0x4, R170 ;  /* 0x0000000400067825 */ /* 0x048fe200078e02aa */
[----:B------:R-:W-:Y:S03]  /*22e80*/  STL.64 [R1+0x1f38], R8 ;  /* 0x001f380801007387 */ /* 0x000fe60000100a00 */
[C---:B------:R-:W-:Y:S01]  /*22e90*/  IMAD.WIDE R4, R0.reuse, 0x4, R176 ;  /* 0x0000000400047825 */ /* 0x040fe200078e02b0 */
[----:B------:R-:W-:Y:S03]  /*22ea0*/  STL.64 [R1+0x1f40], R6 ;  /* 0x001f400601007387 */ /* 0x000fe60000100a00 */
[C---:B------:R-:W-:Y:S01]  /*22eb0*/  IMAD.WIDE R238, R0.reuse, 0x4, R178 ;  /* 0x0000000400ee7825 */ /* 0x040fe200078e02b2 */
[----:B------:R2:W-:Y:S03]  /*22ec0*/  STL.64 [R1+0x1f48], R4 ;  /* 0x001f480401007387 */ /* 0x0005e60000100a00 */
[C---:B------:R-:W-:Y:S01]  /*22ed0*/  IMAD.WIDE R172, R0.reuse, 0x4, R180 ;  /* 0x0000000400ac7825 */ /* 0x040fe200078e02b4 */
[----:B------:R-:W-:Y:S03]  /*22ee0*/  STL.64 [R1+0x1f50], R238 ;  /* 0x001f50ee01007387 */ /* 0x000fe60000100a00 */
[C---:B------:R-:W-:Y:S01]  /*22ef0*/  IMAD.WIDE R184, R0.reuse, 0x4, R208 ;  /* 0x0000000400b87825 */ /* 0x040fe200078e02d0 */
[----:B------:R-:W-:Y:S03]  /*22f00*/  STL.64 [R1+0x39b0], R238 ;  /* 0x0039b0ee01007387 */ /* 0x000fe60000100a00 */
[C---:B------:R-:W-:Y:S01]  /*22f10*/  IMAD.WIDE R174, R0.reuse, 0x4, R182 ;  /* 0x0000000400ae7825 */ /* 0x040fe200078e02b6 */
[----:B------:R-:W3:Y:S04]  /*22f20*/  LDL.LU.64 R208, [R1+0x1f90] ;  /* 0x001f900001d07983 */ /* 0x000ee80000300a00 */
[----:B------:R-:W-:Y:S01]  /*22f30*/  STL.64 [R1+0x1f58], R172 ;  /* 0x001f58ac01007387 */ /* 0x000fe20000100a00 */
[----:B--2---:R-:W-:-:S05]  /*22f40*/  IMAD.WIDE R4, R0, 0x4, R212 ;  /* 0x0000000400047825 */ /* 0x004fca00078e02d4 */
[----:B------:R4:W-:Y:S04]  /*22f50*/  STL.64 [R1+0x1f70], R4 ;  /* 0x001f700401007387 */ /* 0x0009e80000100a00 */
[----:B------:R-:W-:Y:S04]  /*22f60*/  STL.64 [R1+0x39b8], R172 ;  /* 0x0039b8ac01007387 */ /* 0x000fe80000100a00 */
        /* <DEDUP_REMOVED lines=44> */
[----:B-1----:R-:W-:-:S04]  /*23230*/  IMAD.WIDE R6, R0, 0x4, R134 ;  /* 0x0000000400067825 */ /* 0x002fc800078e0286 */
[C---:B----4-:R-:W-:Y:S02]  /*23240*/  IMAD.WIDE R4, R0.reuse, 0x4, R214 ;  /* 0x0000000400047825 */ /* 0x050fe400078e02d6 */
[----:B------:R-:W2:Y:S04]  /*23250*/  LDL.LU.64 R214, [R1+0x2078] ;  /* 0x0020780001d67983 */ /* 0x000ea80000300a00 */
[----:B------:R-:W-:Y:S04]  /*23260*/  STL.64 [R1+0x1fa8], R6 ;  /* 0x001fa80601007387 */ /* 0x000fe80000100a00 */
[----:B------:R1:W-:Y:S02]  /*23270*/  STL.64 [R1+0x1fb0], R4 ;  /* 0x001fb00401007387 */ /* 0x0003e40000100a00 */
[----:B-1----:R-:W-:-:S02]  /*23280*/  IMAD.WIDE R4, R0, 0x4, R216 ;  /* 0x0000000400047825 */ /* 0x002fc400078e02d8 */
[----:B------:R-:W2:Y:S02]  /*23290*/  LDL.LU.64 R216, [R1+0x2080] ;  /* 0x0020800001d87983 */ /* 0x000ea40000300a00 */
[----:B------:R-:W-:-:S04]  /*232a0*/  IMAD.WIDE R6, R0, 0x4, R136 ;  /* 0x0000000400067825 */ /* 0x000fc800078e0288 */
[C---:B------:R-:W-:Y:S01]  /*232b0*/  IMAD.WIDE R8, R0.reuse, 0x4, R138 ;  /* 0x0000000400087825 */ /* 0x040fe200078e028a */
[----:B------:R1:W-:Y:S04]  /*232c0*/  STL.64 [R1+0x1fb8], R6 ;  /* 0x001fb80601007387 */ /* 0x0003e80000100a00 */
[----:B------:R1:W-:Y:S04]  /*232d0*/  STL.64 [R1+0x1fc0], R4 ;  /* 0x001fc00401007387 */ /* 0x0003e80000100a00 */
[----:B------:R1:W-:Y:S02]  /*232e0*/  STL.64 [R1+0x1fc8], R8 ;  /* 0x001fc80801007387 */ /* 0x0003e40000100a00 */
[----:B-1----:R-:W-:-:S05]  /*232f0*/  IMAD.WIDE R6, R0, 0x4, R140 ;  /* 0x0000000400067825 */ /* 0x002fca00078e028c */
[----:B------:R1:W-:Y:S01]  /*23300*/  STL.64 [R1+0x1fd0], R6 ;  /* 0x001fd00601007387 */ /* 0x0003e20000100a00 */
[----:B------:R-:W-:-:S04]  /*23310*/  IMAD.WIDE R4, R0, 0x4, R142 ;  /* 0x0000000400047825 */ /* 0x000fc800078e028e */
[C---:B------:R-:W-:Y:S01]  /*23320*/  IMAD.WIDE R8, R0.reuse, 0x4, R144 ;  /* 0x0000000400087825 */ /* 0x040fe200078e0290 */
[----:B------:R1:W-:Y:S03]  /*23330*/  STL.64 [R1+0x1fd8], R4 ;  /* 0x001fd80401007387 */ /* 0x0003e60000100a00 */
[C---:B-1----:R-:W-:Y:S01]  /*23340*/  IMAD.WIDE R6, R0.reuse, 0x4, R146 ;  /* 0x0000000400067825 */ /* 0x042fe200078e0292 */
[----:B------:R1:W-:Y:S04]  /*23350*/  STL.64 [R1+0x1fe0], R8 ;  /* 0x001fe00801007387 */ /* 0x0003e80000100a00 */
[----:B------:R1:W-:Y:S01]  /*23360*/  STL.64 [R1+0x1fe8], R6 ;  /* 0x001fe80601007387 */ /* 0x0003e20000100a00 */
[----:B------:R-:W-:-:S04]  /*23370*/  IMAD.WIDE R4, R0, 0x4, R152 ;  /* 0x0000000400047825 */ /* 0x000fc800078e0298 */
[C---:B-1----:R-:W-:Y:S01]  /*23380*/  IMAD.WIDE R8, R0.reuse, 0x4, R154 ;  /* 0x0000000400087825 */ /* 0x042fe200078e029a */
[----:B------:R1:W-:Y:S03]  /*23390*/  STL.64 [R1+0x1ff0], R4 ;  /* 0x001ff00401007387 */ /* 0x0003e60000100a00 */
[C---:B------:R-:W-:Y:S01]  /*233a0*/  IMAD.WIDE R6, R0.reuse, 0x4, R156 ;  /* 0x0000000400067825 */ /* 0x040fe200078e029c */
        /* <DEDUP_REMOVED lines=12> */
[----:B------:R-:W-:Y:S03]  /*23470*/  STL.64 [R1+0x2028], R8 ;  /* 0x0020280801007387 */ /* 0x000fe60000100a00 */
[C---:B-1----:R-:W-:Y:S02]  /*23480*/  IMAD.WIDE R4, R0.reuse, 0x4, R210 ;  /* 0x0000000400047825 */ /* 0x042fe400078e02d2 */
[----:B------:R-:W4:Y:S04]  /*23490*/  LDL.LU.64 R210, [R1+0x21b8] ;  /* 0x0021b80001d27983 */ /* 0x000f280000300a00 */
[----:B------:R1:W-:Y:S04]  /*234a0*/  STL.64 [R1+0x2030], R6 ;  /* 0x0020300601007387 */ /* 0x0003e80000100a00 */
[----:B------:R1:W-:Y:S02]  /*234b0*/  STL.64 [R1+0x2038], R4 ;  /* 0x0020380401007387 */ /* 0x0003e40000100a00 */
[----:B-1----:R-:W-:-:S04]  /*234c0*/  IMAD.WIDE R6, R0, 0x4, R170 ;  /* 0x0000000400067825 */ /* 0x002fc800078e02aa */
[C---:B------:R-:W-:Y:S01]  /*234d0*/  IMAD.WIDE R4, R0.reuse, 0x4, R176 ;  /* 0x0000000400047825 */ /* 0x040fe200078e02b0 */
[----:B------:R-:W-:Y:S04]  /*234e0*/  STL.64 [R1+0x2040], R6 ;  /* 0x0020400601007387 */ /* 0x000fe80000100a00 */
[----:B------:R2:W-:Y:S01]  /*234f0*/  STL.64 [R1+0x2048], R4 ;  /* 0x0020480401007387 */ /* 0x0005e20000100a00 */
[----:B---3--:R-:W-:-:S04]  /*23500*/  IMAD.WIDE R186, R0, 0x4, R178 ;  /* 0x0000000400ba7825 */ /* 0x008fc800078e02b2 */
[C---:B------:R-:W-:Y:S01]  /*23510*/  IMAD.WIDE R196, R0.reuse, 0x4, R180 ;  /* 0x0000000400c47825 */ /* 0x040fe200078e02b4 */
[----:B------:R-:W-:Y:S04]  /*23520*/  STL.64 [R1+0x2050], R186 ;  /* 0x002050ba01007387 */ /* 0x000fe80000100a00 */
[----:B------:R-:W-:Y:S01]  /*23530*/  STL.64 [R1+0x39d0], R186 ;  /* 0x0039d0ba01007387 */ /* 0x000fe20000100a00 */
[----:B------:R-:W-:-:S03]  /*23540*/  IMAD.WIDE R198, R0, 0x4, R182 ;  /* 0x0000000400c67825 */ /* 0x000fc600078e02b6 */
[----:B------:R-:W-:Y:S04]  /*23550*/  STL.64 [R1+0x2058], R196 ;  /* 0x002058c401007387 */ /* 0x000fe80000100a00 */
[----:B------:R-:W-:Y:S01]  /*23560*/  STL.64 [R1+0x39d8], R196 ;  /* 0x0039d8c401007387 */ /* 0x000fe20000100a00 */
[----:B--2---:R-:W-:-:S05]  /*23570*/  IMAD.WIDE R4, R0, 0x4, R212 ;  /* 0x0000000400047825 */ /* 0x004fca00078e02d4 */
[----:B------:R1:W-:Y:S04]  /*23580*/  STL.64 [R1+0x2070], R4 ;  /* 0x0020700401007387 */ /* 0x0003e80000100a00 */
[----:B------:R-:W-:Y:S04]  /*23590*/  STL.64 [R1+0x2060], R198 ;  /* 0x002060c601007387 */ /* 0x000fe80000100a00 */
[----:B------:R-:W-:Y:S01]  /*235a0*/  STL.64 [R1+0x39e0], R198 ;  /* 0x0039e0c601007387 */ /* 0x000fe20000100a00 */
[----:B-1----:R-:W-:-:S05]  /*235b0*/  IMAD.WIDE R4, R0, 0x4, R214 ;  /* 0x0000000400047825 */ /* 0x002fca00078e02d6 */
[----:B------:R1:W-:Y:S04]  /*235c0*/  STL.64 [R1+0x2078], R4 ;  /* 0x0020780401007387 */ /* 0x0003e80000100a00 */
[----:B------:R-:W2:Y:S04]  /*235d0*/  LDL.LU.64 R130, [R1+0x27b0] ;  /* 0x0027b00001827983 */ /* 0x000ea80000300a00 */
[----:B------:R-:W3:Y:S01]  /*235e0*/  LDL.LU.64 R132, [R1+0x24c0] ;  /* 0x0024c00001847983 */ /* 0x000ee20000300a00 */
        /* <DEDUP_REMOVED lines=13> */
[----:B------:R-:W-:-:S05]  /*236c0*/  IMAD.WIDE R200, R0, 0x4, R208 ;  /* 0x0000000400c87825 */ /* 0x000fca00078e02d0 */
[----:B------:R-:W-:Y:S04]  /*236d0*/  STL.64 [R1+0x2068], R200 ;  /* 0x002068c801007387 */ /* 0x000fe80000100a00 */
[----:B------:R-:W-:Y:S04]  /*236e0*/  STL.64 [R1+0x39e8], R200 ;  /* 0x0039e8c801007387 */ /* 0x000fe80000100a00 */
[----:B------:R-:W3:Y:S04]  /*236f0*/  LDL.LU.64 R154, [R1+0x24a8] ;  /* 0x0024a800019a7983 */ /* 0x000ee80000300a00 */
[----:B------:R-:W3:Y:S01]  /*23700*/  LDL.LU.64 R156, [R1+0x2148] ;  /* 0x00214800019c7983 */ /* 0x000ee20000300a00 */
[----:B----4-:R-:W-:-:S05]  /*23710*/  IMAD.WIDE R4, R0, 0x4, R210 ;  /* 0x0000000400047825 */ /* 0x010fca00078e02d2 */
        /* <DEDUP_REMOVED lines=14> */
[----:B--2---:R-:W-:-:S04]  /*23800*/  IMAD.WIDE R8, R0, 0x4, R130 ;  /* 0x0000000400087825 */ /* 0x004fc800078e0282 */
[C---:B---3--:R-:W-:Y:S01]  /*23810*/  IMAD.WIDE R6, R0.reuse, 0x4, R132 ;  /* 0x0000000400067825 */ /* 0x048fe200078e0284 */
[----:B------:R-:W-:Y:S03]  /*23820*/  STL.64 [R1+0x35f0], R8 ;  /* 0x0035f00801007387 */ /* 0x000fe60000100a00 */
[C---:B-1----:R-:W-:Y:S02]  /*23830*/  IMAD.WIDE R4, R0.reuse, 0x4, R212 ;  /* 0x0000000400047825 */ /* 0x042fe400078e02d4 */
[----:B------:R-:W2:Y:S04]  /*23840*/  LDL.LU.64 R212, [R1+0x2778] ;  /* 0x0027780001d47983 */ /* 0x000ea80000300a00 */
[----:B------:R1:W-:Y:S04]  /*23850*/  STL.64 [R1+0x35e8], R6 ;  /* 0x0035e80601007387 */ /* 0x0003e80000100a00 */
[----:B------:R3:W-:Y:S01]  /*23860*/  STL.64 [R1+0x35e0], R4 ;  /* 0x0035e00401007387 */ /* 0x0007e20000100a00 */
[----:B-1----:R-:W-:-:S04]  /*23870*/  IMAD.WIDE R6, R0, 0x4, R134 ;  /* 0x0000000400067825 */ /* 0x002fc800078e0286 */
[C---:B---3--:R-:W-:Y:S02]  /*23880*/  IMAD.WIDE R4, R0.reuse, 0x4, R214 ;  /* 0x0000000400047825 */ /* 0x048fe400078e02d6 */
[----:B------:R-:W3:Y:S04]  /*23890*/  LDL.LU.64 R214, [R1+0x2488] ;  /* 0x0024880001d67983 */ /* 0x000ee80000300a00 */
[----:B------:R1:W-:Y:S01]  /*238a0*/  STL.64 [R1+0x35d8], R6 ;  /* 0x0035d80601007387 */ /* 0x0003e20000100a00 */
[----:B------:R-:W-:-:S03]  /*238b0*/  IMAD.WIDE R8, R0, 0x4, R140 ;  /* 0x0000000400087825 */ /* 0x000fc600078e028c */
[----:B------:R1:W-:Y:S02]  /*238c0*/  STL.64 [R1+0x35d0], R4 ;  /* 0x0035d00401007387 */ /* 0x0003e40000100a00 */
[----:B-1----:R-:W-:-:S04]  /*238d0*/  IMAD.WIDE R6, R0, 0x4, R136 ;  /* 0x0000000400067825 */ /* 0x002fc800078e0288 */
[C---:B------:R-:W-:Y:S01]  /*238e0*/  IMAD.WIDE R4, R0.reuse, 0x4, R138 ;  /* 0x0000000400047825 */ /* 0x040fe200078e028a */
[----:B------:R1:W-:Y:S04]  /*238f0*/  STL.64 [R1+0x35c8], R6 ;  /* 0x0035c80601007387 */ /* 0x0003e80000100a00 */
[----:B------:R1:W-:Y:S04]  /*23900*/  STL.64 [R1+0x35c0], R4 ;  /* 0x0035c00401007387 */ /* 0x0003e80000100a00 */
[----:B------:R1:W-:Y:S02]  /*23910*/  STL.64 [R1+0x35b8], R8 ;  /* 0x0035b80801007387 */ /* 0x0003e40000100a00 */
[----:B-1----:R-:W-:-:S04]  /*23920*/  IMAD.WIDE R6, R0, 0x4, R142 ;  /* 0x0000000400067825 */ /* 0x002fc800078e028e */
[C---:B------:R-:W-:Y:S01]  /*23930*/  IMAD.WIDE R4, R0.reuse, 0x4, R144 ;  /* 0x0000000400047825 */ /* 0x040fe200078e0290 */
[----:B------:R-:W-:Y:S03]  /*23940*/  STL.64 [R1+0x35b0], R6 ;  /* 0x0035b00601007387 */ /* 0x000fe60000100a00 */
[C---:B------:R-:W-:Y:S01]  /*23950*/  IMAD.WIDE R8, R0.reuse, 0x4, R146 ;  /* 0x0000000400087825 */ /* 0x040fe200078e0292 */
[----:B------:R1:W-:Y:S04]  /*23960*/  STL.64 [R1+0x35a8], R4 ;  /* 0x0035a80401007387 */ /* 0x0003e80000100a00 */
[----:B------:R-:W-:Y:S01]  /*23970*/  STL.64 [R1+0x35a0], R8 ;  /* 0x0035a00801007387 */ /* 0x000fe20000100a00 */
[----:B-1----:R-:W-:-:S03]  /*23980*/  IMAD.WIDE R4, R0, 0x4, R216 ;  /* 0x0000000400047825 */ /* 0x002fc600078e02d8 */
[----:B------:R-:W3:Y:S01]  /*23990*/  LDL.LU.64 R216, [R1+0x21c0] ;  /* 0x0021c00001d87983 */ /* 0x000ee20000300a00 */
[----:B------:R-:W-:-:S05]  /*239a0*/  IMAD.WIDE R6, R0, 0x4, R152 ;  /* 0x0000000400067825 */ /* 0x000fca00078e0298 */
[----:B------:R1:W-:Y:S04]  /*239b0*/  STL.64 [R1+0x3598], R6 ;  /* 0x0035980601007387 */ /* 0x0003e80000100a00 */
[----:B------:R1:W-:Y:S02]  /*239c0*/  STL.64 [R1+0x3590], R4 ;  /* 0x0035900401007387 */ /* 0x0003e40000100a00 */
[----:B-1----:R-:W-:-:S04]  /*239d0*/  IMAD.WIDE R6, R0, 0x4, R154 ;  /* 0x0000000400067825 */ /* 0x002fc800078e029a */
[C---:B------:R-:W-:Y:S01]  /*239e0*/  IMAD.WIDE R4, R0.reuse, 0x4, R156 ;  /* 0x0000000400047825 */ /* 0x040fe200078e029c */
[----:B------:R1:W-:Y:S03]  /*239f0*/  STL.64 [R1+0x3588], R6 ;  /* 0x0035880601007387 */ /* 0x0003e60000100a00 */
[C---:B----4-:R-:W-:Y:S01]  /*23a00*/  IMAD.WIDE R8, R0.reuse, 0x4, R158 ;  /* 0x0000000400087825 */ /* 0x050fe200078e029e */
[----:B------:R4:W-:Y:S04]  /*23a10*/  STL.64 [R1+0x3580], R4 ;  /* 0x0035800401007387 */ /* 0x0009e80000100a00 */
[----:B------:R4:W-:Y:S01]  /*23a20*/  STL.64 [R1+0x3578], R8 ;  /* 0x0035780801007387 */ /* 0x0009e20000100a00 */
[----:B-1----:R-:W-:-:S04]  /*23a30*/  IMAD.WIDE R6, R0, 0x4, R160 ;  /* 0x0000000400067825 */ /* 0x002fc800078e02a0 */
[C---:B----4-:R-:W-:Y:S01]  /*23a40*/  IMAD.WIDE R4, R0.reuse, 0x4, R162 ;  /* 0x0000000400047825 */ /* 0x050fe200078e02a2 */
[----:B------:R1:W-:Y:S03]  /*23a50*/  STL.64 [R1+0x3570], R6 ;  /* 0x0035700601007387 */ /* 0x0003e60000100a00 */
[C---:B------:R-:W-:Y:S01]  /*23a60*/  IMAD.WIDE R8, R0.reuse, 0x4, R164 ;  /* 0x0000000400087825 */ /* 0x040fe200078e02a4 */
[----:B------:R4:W-:Y:S04]  /*23a70*/  STL.64 [R1+0x3568], R4 ;  /* 0x0035680401007387 */ /* 0x0009e80000100a00 */
[----:B------:R4:W-:Y:S01]  /*23a80*/  STL.64 [R1+0x3560], R8 ;  /* 0x0035600801007387 */ /* 0x0009e20000100a00 */
[----:B-1----:R-:W-:-:S04]  /*23a90*/  IMAD.WIDE R6, R0, 0x4, R166 ;  /* 0x0000000400067825 */ /* 0x002fc800078e02a6 */
[C---:B----4-:R-:W-:Y:S01]  /*23aa0*/  IMAD.WIDE R4, R0.reuse, 0x4, R168 ;  /* 0x0000000400047825 */ /* 0x050fe200078e02a8 */
[----:B------:R1:W-:Y:S03]  /*23ab0*/  STL.64 [R1+0x3558], R6 ;  /* 0x0035580601007387 */ /* 0x0003e60000100a00 */
[C---:B------:R-:W-:Y:S01]  /*23ac0*/  IMAD.WIDE R8, R0.reuse, 0x4, R170 ;  /* 0x0000000400087825 */ /* 0x040fe200078e02aa */
[----:B------:R4:W-:Y:S03]  /*23ad0*/  STL.64 [R1+0x3550], R4 ;  /* 0x0035500401007387 */ /* 0x0009e60000100a00 */
[C---:B------:R-:W-:Y:S01]  /*23ae0*/  IMAD.WIDE R202, R0.reuse, 0x4, R180 ;  /* 0x0000000400ca7825 */ /* 0x040fe200078e02b4 */
[----:B------:R-:W-:Y:S03]  /*23af0*/  STL.64 [R1+0x3548], R8 ;  /* 0x0035480801007387 */ /* 0x000fe60000100a00 */
[----:B-1----:R-:W-:-:S04]  /*23b00*/  IMAD.WIDE R6, R0, 0x4, R176 ;  /* 0x0000000400067825 */ /* 0x002fc800078e02b0 */
[C---:B----4-:R-:W-:Y:S01]  /*23b10*/  IMAD.WIDE R4, R0.reuse, 0x4, R178 ;  /* 0x0000000400047825 */ /* 0x050fe200078e02b2 */
[----:B------:R-:W-:Y:S03]  /*23b20*/  STL.64 [R1+0x3540], R6 ;  /* 0x0035400601007387 */ /* 0x000fe60000100a00 */
[C---:B------:R-:W-:Y:S01]  /*23b30*/  IMAD.WIDE R224, R0.reuse, 0x4, R182 ;  /* 0x0000000400e07825 */ /* 0x040fe200078e02b6 */
[----:B------:R2:W-:Y:S04]  /*23b40*/  STL.64 [R1+0x3538], R4 ;  /* 0x0035380401007387 */ /* 0x0005e80000100a00 */
[----:B------:R-:W4:Y:S04]  /*23b50*/  LDL.LU.64 R180, [R1+0x21b0] ;  /* 0x0021b00001b47983 */ /* 0x000f280000300a00 */
[----:B------:R-:W-:Y:S04]  /*23b60*/  STL.64 [R1+0x3530], R202 ;  /* 0x003530ca01007387 */ /* 0x000fe80000100a00 */
[----:B------:R-:W-:Y:S04]  /*23b70*/  STL.64 [R1+0x39f0], R202 ;  /* 0x0039f0ca01007387 */ /* 0x000fe80000100a00 */
[----:B------:R-:W-:Y:S04]  /*23b80*/  STL.64 [R1+0x3528], R224 ;  /* 0x003528e001007387 */ /* 0x000fe80000100a00 */
[----:B------:R-:W-:Y:S01]  /*23b90*/  STL.64 [R1+0x39f8], R224 ;  /* 0x0039f8e001007387 */ /* 0x000fe20000100a00 */
[----:B------:R-:W-:-:S04]  /*23ba0*/  IMAD.WIDE R226, R0, 0x4, R208 ;  /* 0x0000000400e27825 */ /* 0x000fc800078e02d0 */
[----:B------:R-:W-:-:S04]  /*23bb0*/  IMAD.WIDE R228, R0, 0x4, R210 ;  /* 0x0000000400e47825 */ /* 0x000fc800078e02d2 */
[----:B--2---:R-:W-:-:S05]  /*23bc0*/  IMAD.WIDE R4, R0, 0x4, R212 ;  /* 0x0000000400047825 */ /* 0x004fca00078e02d4 */
[----:B------:R3:W-:Y:S04]  /*23bd0*/  STL.64 [R1+0x3510], R4 ;  /* 0x0035100401007387 */ /* 0x0007e80000100a00 */
        /* <DEDUP_REMOVED lines=8> */
[----:B------:R-:W-:Y:S04]  /*23c60*/  STL.64 [R1+0x3520], R226 ;  /* 0x003520e201007387 */ /* 0x000fe80000100a00 */
[----:B------:R-:W-:Y:S04]  /*23c70*/  STL.64 [R1+0x3a00], R226 ;  /* 0x003a00e201007387 */ /* 0x000fe80000100a00 */
[----:B------:R-:W3:Y:S04]  /*23c80*/  LDL.LU.64 R142, [R1+0x20f8] ;  /* 0x0020f800018e7983 */ /* 0x000ee80000300a00 */
        /* <DEDUP_REMOVED lines=20> */
[----:B----4-:R-:W-:-:S05]  /*23dd0*/  IMAD.WIDE R4, R0, 0x4, R180 ;  /* 0x0000000400047825 */ /* 0x010fca00078e02b4 */
[----:B------:R1:W-:Y:S04]  /*23de0*/  STL.64 [R1+0x34f8], R4 ;  /* 0x0034f80401007387 */ /* 0x0003e80000100a00 */
[----:B------:R-:W4:Y:S04]  /*23df0*/  LDL.LU.64 R178, [R1+0x20b0] ;  /* 0x0020b00001b27983 */ /* 0x000f280000300a00 */
[----:B------:R-:W4:Y:S01]  /*23e00*/  LDL.LU.64 R180, [R1+0x2740] ;  /* 0x0027400001b47983 */ /* 0x000f220000300a00 */
[----:B--2---:R-:W-:-:S04]  /*23e10*/  IMAD.WIDE R6, R0, 0x4, R136 ;  /* 0x0000000400067825 */ /* 0x004fc800078e0288 */
[C---:B-1----:R-:W-:Y:S02]  /*23e20*/  IMAD.WIDE R4, R0.reuse, 0x4, R182 ;  /* 0x0000000400047825 */ /* 0x042fe400078e02b6 */
[----:B------:R-:W2:Y:S04]  /*23e30*/  LDL.LU.64 R182, [R1+0x2450] ;  /* 0x0024500001b67983 */ /* 0x000ea80000300a00 */
[----:B------:R3:W-:Y:S04]  /*23e40*/  STL.64 [R1+0x34f0], R6 ;  /* 0x0034f00601007387 */ /* 0x0007e80000100a00 */
[----:B------:R1:W-:Y:S01]  /*23e50*/  STL.64 [R1+0x34e8], R4 ;  /* 0x0034e80401007387 */ /* 0x0003e20000100a00 */
[----:B---3--:R-:W-:-:S04]  /*23e60*/  IMAD.WIDE R6, R0, 0x4, R138 ;  /* 0x0000000400067825 */ /* 0x008fc800078e028a */
[C---:B-1----:R-:W-:Y:S02]  /*23e70*/  IMAD.WIDE R4, R0.reuse, 0x4, R208 ;  /* 0x0000000400047825 */ /* 0x042fe400078e02d0 */
[----:B------:R-:W3:Y:S04]  /*23e80*/  LDL.LU.64 R208, [R1+0x20a8] ;  /* 0x0020a80001d07983 */ /* 0x000ee80000300a00 */
[----:B------:R1:W-:Y:S04]  /*23e90*/  STL.64 [R1+0x34e0], R6 ;  /* 0x0034e00601007387 */ /* 0x0003e80000100a00 */
[----:B------:R1:W-:Y:S02]  /*23ea0*/  STL.64 [R1+0x34d8], R4 ;  /* 0x0034d80401007387 */ /* 0x0003e40000100a00 */
[----:B-1----:R-:W-:-:S04]  /*23eb0*/  IMAD.WIDE R6, R0, 0x4, R140 ;  /* 0x0000000400067825 */ /* 0x002fc800078e028c */
[C---:B------:R-:W-:Y:S02]  /*23ec0*/  IMAD.WIDE R4, R0.reuse, 0x4, R212 ;  /* 0x0000000400047825 */ /* 0x040fe400078e02d4 */
[----:B------:R-:W3:Y:S04]  /*23ed0*/  LDL.LU.64 R212, [R1+0x20a0] ;  /* 0x0020a00001d47983 */ /* 0x000ee80000300a00 */
[----:B------:R1:W-:Y:S04]  /*23ee0*/  STL.64 [R1+0x34d0], R6 ;  /* 0x0034d00601007387 */ /* 0x0003e80000100a00 */
[----:B------:R1:W-:Y:S02]  /*23ef0*/  STL.64 [R1+0x34c8], R4 ;  /* 0x0034c80401007387 */ /* 0x0003e40000100a00 */
[----:B-1----:R-:W-:-:S04]  /*23f00*/  IMAD.WIDE R6, R0, 0x4, R142 ;  /* 0x0000000400067825 */ /* 0x002fc800078e028e */
[C---:B------:R-:W-:Y:S02]  /*23f10*/  IMAD.WIDE R4, R0.reuse, 0x4, R214 ;  /* 0x0000000400047825 */ /* 0x040fe400078e02d6 */
[----:B------:R-:W3:Y:S04]  /*23f20*/  LDL.LU.64 R214, [R1+0x2738] ;  /* 0x0027380001d67983 */ /* 0x000ee80000300a00 */
        /* <DEDUP_REMOVED lines=9> */
[C---:B------:R-:W-:Y:S02]  /*23fc0*/  IMAD.WIDE R4, R0.reuse, 0x4, R216 ;  /* 0x0000000400047825 */ /* 0x040fe400078e02d8 */
        /* <DEDUP_REMOVED lines=17> */
[----:B------:R-:W-:-:S04]  /*240e0*/  IMAD.WIDE R6, R0, 0x4, R168 ;  /* 0x0000000400067825 */ /* 0x000fc800078e02a8 */
[C---:B------:R-:W-:Y:S01]  /*240f0*/  IMAD.WIDE R228, R0.reuse, 0x4, R170 ;  /* 0x0000000400e47825 */ /* 0x040fe200078e02aa */
[----:B------:R-:W-:Y:S03]  /*24100*/  STL.64 [R1+0x3458], R6 ;  /* 0x0034580601007387 */ /* 0x000fe60000100a00 */
[C---:B------:R-:W-:Y:S01]  /*24110*/  IMAD.WIDE R226, R0.reuse, 0x4, R176 ;  /* 0x0000000400e27825 */ /* 0x040fe200078e02b0 */
[----:B------:R1:W-:Y:S03]  /*24120*/  STL.64 [R1+0x3450], R4 ;  /* 0x0034500401007387 */ /* 0x0003e60000100a00 */
[C---:B----4-:R-:W-:Y:S01]  /*24130*/  IMAD.WIDE R224, R0.reuse, 0x4, R178 ;  /* 0x0000000400e07825 */ /* 0x050fe200078e02b2 */
[----:B------:R-:W-:Y:S03]  /*24140*/  STL.64 [R1+0x3448], R228 ;  /* 0x003448e401007387 */ /* 0x000fe60000100a00 */
[C---:B------:R-:W-:Y:S01]  /*24150*/  IMAD.WIDE R230, R0.reuse, 0x4, R180 ;  /* 0x0000000400e67825 */ /* 0x040fe200078e02b4 */
[----:B------:R-:W-:Y:S04]  /*24160*/  STL.64 [R1+0x3a10], R228 ;  /* 0x003a10e401007387 */ /* 0x000fe80000100a00 */
[----:B------:R-:W-:Y:S04]  /*24170*/  STL.64 [R1+0x3440], R226 ;  /* 0x003440e201007387 */ /* 0x000fe80000100a00 */
[----:B------:R-:W-:Y:S04]  /*24180*/  STL.64 [R1+0x3a18], R226 ;  /* 0x003a18e201007387 */ /* 0x000fe80000100a00 */
[----:B------:R-:W-:Y:S04]  /*24190*/  STL.64 [R1+0x3438], R224 ;  /* 0x003438e001007387 */ /* 0x000fe80000100a00 */
[----:B------:R-:W-:Y:S04]  /*241a0*/  STL.64 [R1+0x3a20], R224 ;  /* 0x003a20e001007387 */ /* 0x000fe80000100a00 */
[----:B------:R-:W-:Y:S04]  /*241b0*/  STL.64 [R1+0x3430], R230 ;  /* 0x003430e601007387 */ /* 0x000fe80000100a00 */
[----:B------:R-:W-:Y:S04]  /*241c0*/  STL.64 [R1+0x3a28], R230 ;  /* 0x003a28e601007387 */ /* 0x000fe80000100a00 */
[----:B------:R-:W4:Y:S04]  /*241d0*/  LDL.LU.64 R178, [R1+0x21a0] ;  /* 0x0021a00001b27983 */ /* 0x000f280000300a00 */
[----:B------:R-:W4:Y:S01]  /*241e0*/  LDL.LU.64 R138, [R1+0x2730] ;  /* 0x00273000018a7983 */ /* 0x000f220000300a00 */
[----:B--2---:R-:W-:-:S04]  /*241f0*/  IMAD.WIDE R240, R0, 0x4, R182 ;  /* 0x0000000400f07825 */ /* 0x004fc800078e02b6 */
[----:B---3--:R-:W-:-:S04]  /*24200*/  IMAD.WIDE R242, R0, 0x4, R208 ;  /* 0x0000000400f27825 */ /* 0x008fc800078e02d0 */
[----:B-1----:R-:W-:-:S05]  /*24210*/  IMAD.WIDE R4, R0, 0x4, R214 ;  /* 0x0000000400047825 */ /* 0x002fca00078e02d6 */
[----:B------:R1:W-:Y:S04]  /*24220*/  STL.64 [R1+0x3410], R4 ;  /* 0x0034100401007387 */ /* 0x0003e80000100a00 */
[----:B------:R-:W2:Y:S04]  /*24230*/  LDL.LU.64 R180, [R1+0x2440] ;  /* 0x0024400001b47983 */ /* 0x000ea80000300a00 */
[----:B------:R-:W-:Y:S04]  /*24240*/  STL.64 [R1+0x3428], R240 ;  /* 0x003428f001007387 */ /* 0x000fe80000100a00 */
[----:B------:R-:W-:Y:S04]  /*24250*/  STL.64 [R1+0x3a30], R240 ;  /* 0x003a30f001007387 */ /* 0x000fe80000100a00 */
[----:B------:R-:W3:Y:S01]  /*24260*/  LDL.LU.64 R140, [R1+0x2098] ;  /* 0x00209800018c7983 */ /* 0x000ee20000300a00 */
[----:B------:R-:W-:-:S04]  /*24270*/  IMAD.WIDE R244, R0, 0x4, R212 ;  /* 0x0000000400f47825 */ /* 0x000fc800078e02d4 */
[C---:B-1----:R-:W-:Y:S02]  /*24280*/  IMAD.WIDE R4, R0.reuse, 0x4, R216 ;  /* 0x0000000400047825 */ /* 0x042fe400078e02d8 */
[----:B------:R-:W3:Y:S04]  /*24290*/  LDL.LU.64 R216, [R1+0x2090] ;  /* 0x0020900001d87983 */ /* 0x000ee80000300a00 */
        /* <DEDUP_REMOVED lines=24> */
[----:B----4-:R-:W-:-:S03]  /*24420*/  IMAD.WIDE R6, R0, 0x4, R178 ;  /* 0x0000000400067825 */ /* 0x010fc600078e02b2 */
[----:B------:R-:W-:Y:S01]  /*24430*/  STL.64 [R1+0x3418], R244 ;  /* 0x003418f401007387 */ /* 0x000fe20000100a00 */
[----:B-1----:R-:W-:-:S03]  /*24440*/  IMAD.WIDE R4, R0, 0x4, R138 ;  /* 0x0000000400047825 */ /* 0x002fc600078e028a */
[----:B------:R-:W-:Y:S04]  /*24450*/  STL.64 [R1+0x3a40], R244 ;  /* 0x003a40f401007387 */ /* 0x000fe80000100a00 */
[----:B------:R-:W4:Y:S04]  /*24460*/  LDL.LU.64 R178, [R1+0x1a48] ;  /* 0x001a480001b27983 */ /* 0x000f280000300a00 */
[----:B------:R2:W-:Y:S02]  /*24470*/  STL.64 [R1+0x33f8], R6 ;  /* 0x0033f80601007387 */ /* 0x0005e40000100a00 */
[----:B--2---:R-:W-:-:S02]  /*24480*/  IMAD.WIDE R6, R0, 0x4, R180 ;  /* 0x0000000400067825 */ /* 0x004fc400078e02b4 */
        /* <DEDUP_REMOVED lines=20> */
[----:B------:R-:W3:Y:S02]  /*245d0*/  LDL.LU.64 R182, [R1+0x26f8] ;  /* 0x0026f80001b67983 */ /* 0x000ee40000300a00 */
[C---:B------:R-:W-:Y:S02]  /*245e0*/  IMAD.WIDE R8, R0.reuse, 0x4, R154 ;  /* 0x0000000400087825 */ /* 0x040fe400078e029a */
[----:B------:R1:W-:Y:S04]  /*245f0*/  STL.64 [R1+0x33b0], R4 ;  /* 0x0033b00401007387 */ /* 0x0003e80000100a00 */
[----:B------:R1:W-:Y:S02]  /*24600*/  STL.64 [R1+0x33a8], R6 ;  /* 0x0033a80601007387 */ /* 0x0003e40000100a00 */
[----:B-1----:R-:W-:-:S04]  /*24610*/  IMAD.WIDE R4, R0, 0x4, R152 ;  /* 0x0000000400047825 */ /* 0x002fc800078e0298 */
[C---:B------:R-:W-:Y:S01]  /*24620*/  IMAD.WIDE R6, R0.reuse, 0x4, R156 ;  /* 0x0000000400067825 */ /* 0x040fe200078e029c */
[----:B------:R1:W-:Y:S04]  /*24630*/  STL.64 [R1+0x33a0], R4 ;  /* 0x0033a00401007387 */ /* 0x0003e80000100a00 */
[----:B------:R1:W-:Y:S02]  /*24640*/  STL.64 [R1+0x3398], R8 ;  /* 0x0033980801007387 */ /* 0x0003e40000100a00 */
[C---:B-1----:R-:W-:Y:S02]  /*24650*/  IMAD.WIDE R4, R0.reuse, 0x4, R208 ;  /* 0x0000000400047825 */ /* 0x042fe400078e02d0 */
[----:B------:R-:W3:Y:S02]  /*24660*/  LDL.LU.64 R208, [R1+0x2408] ;  /* 0x0024080001d07983 */ /* 0x000ee40000300a00 */
[----:B------:R-:W-:-:S02]  /*24670*/  IMAD.WIDE R8, R0, 0x4, R158 ;  /* 0x0000000400087825 */ /* 0x000fc400078e029e */
[----:B------:R1:W-:Y:S04]  /*24680*/  STL.64 [R1+0x3390], R6 ;  /* 0x0033900601007387 */ /* 0x0003e80000100a00 */
[----:B------:R4:W-:Y:S04]  /*24690*/  STL.64 [R1+0x3388], R4 ;  /* 0x0033880401007387 */ /* 0x0009e80000100a00 */
[----:B------:R4:W-:Y:S01]  /*246a0*/  STL.64 [R1+0x3380], R8 ;  /* 0x0033800801007387 */ /* 0x0009e20000100a00 */
[----:B-1----:R-:W-:-:S04]  /*246b0*/  IMAD.WIDE R6, R0, 0x4, R160 ;  /* 0x0000000400067825 */ /* 0x002fc800078e02a0 */
[C---:B----4-:R-:W-:Y:S01]  /*246c0*/  IMAD.WIDE R4, R0.reuse, 0x4, R162 ;  /* 0x0000000400047825 */ /* 0x050fe200078e02a2 */
[----:B------:R1:W-:Y:S03]  /*246d0*/  STL.64 [R1+0x3378], R6 ;  /* 0x0033780601007387 */ /* 0x0003e60000100a00 */
[C---:B------:R-:W-:Y:S01]  /*246e0*/  IMAD.WIDE R8, R0.reuse, 0x4, R164 ;  /* 0x0000000400087825 */ /* 0x040fe200078e02a4 */
[----:B------:R4:W-:Y:S04]  /*246f0*/  STL.64 [R1+0x3370], R4 ;  /* 0x0033700401007387 */ /* 0x0009e80000100a00 */
[----:B------:R-:W-:Y:S01]  /*24700*/  STL.64 [R1+0x3368], R8 ;  /* 0x0033680801007387 */ /* 0x000fe20000100a00 */
[----:B-1----:R-:W-:-:S04]  /*24710*/  IMAD.WIDE R6, R0, 0x4, R166 ;  /* 0x0000000400067825 */ /* 0x002fc800078e02a6 */
[C---:B----4-:R-:W-:Y:S01]  /*24720*/  IMAD.WIDE R4, R0.reuse, 0x4, R168 ;  /* 0x0000000400047825 */ /* 0x050fe200078e02a8 */
[----:B------:R-:W-:Y:S03]  /*24730*/  STL.64 [R1+0x3360], R6 ;  /* 0x0033600601007387 */ /* 0x000fe60000100a00 */
[C---:B------:R-:W-:Y:S01]  /*24740*/  IMAD.WIDE R198, R0.reuse, 0x4, R210 ;  /* 0x0000000400c67825 */ /* 0x040fe200078e02d2 */
[----:B------:R1:W-:Y:S04]  /*24750*/  STL.64 [R1+0x3358], R4 ;  /* 0x0033580401007387 */ /* 0x0003e80000100a00 */
[----:B------:R-:W4:Y:S01]  /*24760*/  LDL.LU.64 R210, [R1+0x2198] ;  /* 0x0021980001d27983 */ /* 0x000f220000300a00 */
[----:B------:R-:W-:-:S04]  /*24770*/  IMAD.WIDE R202, R0, 0x4, R170 ;  /* 0x0000000400ca7825 */ /* 0x000fc800078e02aa */
[C---:B------:R-:W-:Y:S01]  /*24780*/  IMAD.WIDE R200, R0.reuse, 0x4, R176 ;  /* 0x0000000400c87825 */ /* 0x040fe200078e02b0 */
        /* <DEDUP_REMOVED lines=8> */
[----:B------:R-:W-:Y:S01]  /*24810*/  STL.64 [R1+0x3a60], R196 ;  /* 0x003a60c401007387 */ /* 0x000fe20000100a00 */
[----:B--2---:R-:W-:-:S05]  /*24820*/  IMAD.WIDE R246, R0, 0x4, R180 ;  /* 0x0000000400f67825 */ /* 0x004fca00078e02b4 */
[----:B------:R-:W-:Y:S04]  /*24830*/  STL.64 [R1+0x3330], R246 ;  /* 0x003330f601007387 */ /* 0x000fe80000100a00 */
[----:B------:R-:W-:Y:S04]  /*24840*/  STL.64 [R1+0x3a68], R246 ;  /* 0x003a68f601007387 */ /* 0x000fe80000100a00 */
[----:B------:R-:W2:Y:S01]  /*24850*/  LDL.LU.64 R130, [R1+0x2190] ;  /* 0x0021900001827983 */ /* 0x000ea20000300a00 */
[----:B---3--:R-:W-:-:S04]  /*24860*/  IMAD.WIDE R216, R0, 0x4, R216 ;  /* 0x0000000400d87825 */ /* 0x008fc800078e02d8 */
[----:B------:R-:W-:-:S04]  /*24870*/  IMAD.WIDE R214, R0, 0x4, R214 ;  /* 0x0000000400d67825 */ /* 0x000fc800078e02d6 */
[C---:B-1----:R-:W-:Y:S02]  /*24880*/  IMAD.WIDE R4, R0.reuse, 0x4, R182 ;  /* 0x0000000400047825 */ /* 0x042fe400078e02b6 */
[----:B------:R-:W3:Y:S04]  /*24890*/  LDL.LU.64 R182, [R1+0x26f0] ;  /* 0x0026f00001b67983 */ /* 0x000ee80000300a00 */
[----:B------:R1:W-:Y:S04]  /*248a0*/  STL.64 [R1+0x3310], R4 ;  /* 0x0033100401007387 */ /* 0x0003e80000100a00 */
        /* <DEDUP_REMOVED lines=27> */
[----:B------:R-:W-:-:S03]  /*24a60*/  IMAD.WIDE R212, R0, 0x4, R212 ;  /* 0x0000000400d47825 */ /* 0x000fc600078e02d4 */
[----:B------:R-:W4:Y:S04]  /*24a70*/  LDL.LU.64 R164, [R1+0x26c8] ;  /* 0x0026c80001a47983 */ /* 0x000f280000300a00 */
[----:B------:R-:W4:Y:S04]  /*24a80*/  LDL.LU.64 R166, [R1+0x23d8] ;  /* 0x0023d80001a67983 */ /* 0x000f280000300a00 */
[----:B------:R-:W4:Y:S04]  /*24a90*/  LDL.LU.64 R168, [R1+0x19e0] ;  /* 0x0019e00001a87983 */ /* 0x000f280000300a00 */
[----:B------:R-:W4:Y:S04]  /*24aa0*/  LDL.LU.64 R178, [R1+0x19d8] ;  /* 0x0019d80001b27983 */ /* 0x000f280000300a00 */
[----:B------:R-:W-:Y:S04]  /*24ab0*/  STL.64 [R1+0x3318], R212 ;  /* 0x003318d401007387 */ /* 0x000fe80000100a00 */
[----:B------:R-:W-:Y:S01]  /*24ac0*/  STL.64 [R1+0x3a80], R212 ;  /* 0x003a80d401007387 */ /* 0x000fe20000100a00 */
[----:B--2---:R-:W-:-:S04]  /*24ad0*/  IMAD.WIDE R6, R0, 0x4, R130 ;  /* 0x0000000400067825 */ /* 0x004fc800078e0282 */
[C---:B---3--:R-:W-:Y:S02]  /*24ae0*/  IMAD.WIDE R4, R0.reuse, 0x4, R182 ;  /* 0x0000000400047825 */ /* 0x048fe400078e02b6 */
[----:B------:R-:W2:Y:S04]  /*24af0*/  LDL.LU.64 R182, [R1+0x26c0] ;  /* 0x0026c00001b67983 */ /* 0x000ea80000300a00 */
[----:B------:R1:W-:Y:S04]  /*24b00*/  STL.64 [R1+0x32f8], R6 ;  /* 0x0032f80601007387 */ /* 0x0003e80000100a00 */
[----:B------:R3:W-:Y:S01]  /*24b10*/  STL.64 [R1+0x32f0], R4 ;  /* 0x0032f00401007387 */ /* 0x0007e20000100a00 */
[----:B------:R-:W-:-:S04]  /*24b20*/  IMAD.WIDE R8, R0, 0x4, R132 ;  /* 0x0000000400087825 */ /* 0x000fc800078e0284 */
[C---:B-1----:R-:W-:Y:S01]  /*24b30*/  IMAD.WIDE R6, R0.reuse, 0x4, R134 ;  /* 0x0000000400067825 */ /* 0x042fe200078e0286 */
[----:B------:R-:W-:Y:S03]  /*24b40*/  STL.64 [R1+0x32e8], R8 ;  /* 0x0032e80801007387 */ /* 0x000fe60000100a00 */
[C---:B---3--:R-:W-:Y:S02]  /*24b50*/  IMAD.WIDE R4, R0.reuse, 0x4, R176 ;  /* 0x0000000400047825 */ /* 0x048fe400078e02b0 */
[----:B------:R-:W3:Y:S04]  /*24b60*/  LDL.LU.64 R176, [R1+0x23d0] ;  /* 0x0023d00001b07983 */ /* 0x000ee80000300a00 */
        /* <DEDUP_REMOVED lines=9> */
[C---:B------:R-:W-:Y:S02]  /*24c00*/  IMAD.WIDE R4, R0.reuse, 0x4, R180 ;  /* 0x0000000400047825 */ /* 0x040fe400078e02b4 */
[----:B------:R-:W3:Y:S04]  /*24c10*/  LDL.LU.64 R180, [R1+0x19c8] ;  /* 0x0019c80001b47983 */ /* 0x000ee80000300a00 */
[----:B------:R1:W-:Y:S04]  /*24c20*/  STL.64 [R1+0x32c0], R6 ;  /* 0x0032c00601007387 */ /* 0x0003e80000100a00 */
[----:B------:R4:W-:Y:S04]  /*24c30*/  STL.64 [R1+0x32b8], R4 ;  /* 0x0032b80401007387 */ /* 0x0009e80000100a00 */
[----:B------:R4:W-:Y:S01]  /*24c40*/  STL.64 [R1+0x32b0], R8 ;  /* 0x0032b00801007387 */ /* 0x0009e20000100a00 */
[----:B-1----:R-:W-:-:S04]  /*24c50*/  IMAD.WIDE R6, R0, 0x4, R142 ;  /* 0x0000000400067825 */ /* 0x002fc800078e028e */
[C---:B----4-:R-:W-:Y:S02]  /*24c60*/  IMAD.WIDE R4, R0.reuse, 0x4, R208 ;  /* 0x0000000400047825 */ /* 0x050fe400078e02d0 */
[----:B------:R-:W4:Y:S02]  /*24c70*/  LDL.LU.64 R208, [R1+0x26b8] ;  /* 0x0026b80001d07983 */ /* 0x000f240000300a00 */
[C---:B------:R-:W-:Y:S02]  /*24c80*/  IMAD.WIDE R8, R0.reuse, 0x4, R144 ;  /* 0x0000000400087825 */ /* 0x040fe400078e0290 */
        /* <DEDUP_REMOVED lines=16> */
[----:B------:R-:W4:Y:S01]  /*24d90*/  LDL.LU.64 R210, [R1+0x23c8] ;  /* 0x0023c80001d27983 */ /* 0x000f220000300a00 */
[----:B------:R-:W-:-:S04]  /*24da0*/  IMAD.WIDE R6, R0, 0x4, R162 ;  /* 0x0000000400067825 */ /* 0x000fc800078e02a2 */
[C---:B------:R-:W-:Y:S01]  /*24db0*/  IMAD.WIDE R186, R0.reuse, 0x4, R164 ;  /* 0x0000000400ba7825 */ /* 0x040fe200078e02a4 */
[----:B------:R-:W-:Y:S03]  /*24dc0*/  STL.64 [R1+0x3260], R6 ;  /* 0x0032600601007387 */ /* 0x000fe60000100a00 */
[C---:B------:R-:W-:Y:S01]  /*24dd0*/  IMAD.WIDE R172, R0.reuse, 0x4, R178 ;  /* 0x0000000400ac7825 */ /* 0x040fe200078e02b2 */
[----:B------:R4:W-:Y:S04]  /*24de0*/  STL.64 [R1+0x3258], R4 ;  /* 0x0032580401007387 */ /* 0x0009e80000100a00 */
[----:B------:R-:W-:Y:S04]  /*24df0*/  STL.64 [R1+0x3250], R186 ;  /* 0x003250ba01007387 */ /* 0x000fe80000100a00 */
[----:B------:R-:W-:Y:S01]  /*24e00*/  STL.64 [R1+0x3a88], R186 ;  /* 0x003a88ba01007387 */ /* 0x000fe20000100a00 */
[----:B------:R-:W-:-:S04]  /*24e10*/  IMAD.WIDE R184, R0, 0x4, R166 ;  /* 0x0000000400b87825 */ /* 0x000fc800078e02a6 */
[----:B------:R-:W-:-:S04]  /*24e20*/  IMAD.WIDE R174, R0, 0x4, R168 ;  /* 0x0000000400ae7825 */ /* 0x000fc800078e02a8 */
[C---:B--2---:R-:W-:Y:S02]  /*24e30*/  IMAD.WIDE R178, R0.reuse, 0x4, R182 ;  /* 0x0000000400b27825 */ /* 0x044fe400078e02b6 */
[----:B------:R-:W2:Y:S04]  /*24e40*/  LDL.LU.64 R182, [R1+0x2188] ;  /* 0x0021880001b67983 */ /* 0x000ea80000300a00 */
[----:B------:R-:W-:Y:S04]  /*24e50*/  STL.64 [R1+0x3248], R184 ;  /* 0x003248b801007387 */ /* 0x000fe80000100a00 */
[----:B------:R-:W-:Y:S04]  /*24e60*/  STL.64 [R1+0x3a90], R184 ;  /* 0x003a90b801007387 */ /* 0x000fe80000100a00 */
[----:B------:R-:W-:Y:S04]  /*24e70*/  STL.64 [R1+0x3240], R174 ;  /* 0x003240ae01007387 */ /* 0x000fe80000100a00 */
[----:B------:R-:W-:Y:S04]  /*24e80*/  STL.64 [R1+0x3a98], R174 ;  /* 0x003a98ae01007387 */ /* 0x000fe80000100a00 */
[----:B------:R-:W-:Y:S04]  /*24e90*/  STL.64 [R1+0x3238], R172 ;  /* 0x003238ac01007387 */ /* 0x000fe80000100a00 */
[----:B------:R-:W-:Y:S04]  /*24ea0*/  STL.64 [R1+0x3aa0], R172 ;  /* 0x003aa0ac01007387 */ /* 0x000fe80000100a00 */
[----:B------:R-:W2:Y:S04]  /*24eb0*/  LDL.LU.64 R160, [R1+0x2180] ;  /* 0x0021800001a07983 */ /* 0x000ea80000300a00 */
[----:B------:R-:W-:Y:S04]  /*24ec0*/  STL.64 [R1+0x3230], R178 ;  /* 0x003230b201007387 */ /* 0x000fe80000100a00 */
[----:B------:R-:W-:Y:S04]  /*24ed0*/  STL.64 [R1+0x3aa8], R178 ;  /* 0x003aa8b201007387 */ /* 0x000fe80000100a00 */
[----:B------:R-:W2:Y:S01]  /*24ee0*/  LDL.LU.64 R128, [R1+0x26b0] ;  /* 0x0026b00001807983 */ /* 0x000ea20000300a00 */
[----:B---3--:R-:W-:-:S04]  /*24ef0*/  IMAD.WIDE R176, R0, 0x4, R176 ;  /* 0x0000000400b07825 */ /* 0x008fc800078e02b0 */
[C---:B----4-:R-:W-:Y:S02]  /*24f00*/  IMAD.WIDE R4, R0.reuse, 0x4, R208 ;  /* 0x0000000400047825 */ /* 0x050fe400078e02d0 */
[----:B------:R-:W3:Y:S04]  /*24f10*/  LDL.LU.64 R208, [R1+0x23c0] ;  /* 0x0023c00001d07983 */ /* 0x000ee80000300a00 */
[----:B------:R1:W-:Y:S04]  /*24f20*/  STL.64 [R1+0x3210], R4 ;  /* 0x0032100401007387 */ /* 0x0003e80000100a00 */
[----:B------:R-:W4:Y:S04]  /*24f30*/  LDL.LU.64 R130, [R1+0x19c0] ;  /* 0x0019c00001827983 */ /* 0x000f280000300a00 */
        /* <DEDUP_REMOVED lines=8> */
[----:B------:R-:W-:-:S04]  /*24fc0*/  IMAD.WIDE R168, R0, 0x4, R180 ;  /* 0x0000000400a87825 */ /* 0x000fc800078e02b4 */
        /* <DEDUP_REMOVED lines=12> */
[----:B--2---:R-:W-:-:S05]  /*25090*/  IMAD.WIDE R4, R0, 0x4, R182 ;  /* 0x0000000400047825 */ /* 0x004fca00078e02b6 */
[----:B------:R1:W-:Y:S04]  /*250a0*/  STL.64 [R1+0x3200], R4 ;  /* 0x0032000401007387 */ /* 0x0003e80000100a00 */
[----:B------:R-:W2:Y:S04]  /*250b0*/  LDL.LU.64 R152, [R1+0x2690] ;  /* 0x0026900001987983 */ /* 0x000ea80000300a00 */
[----:B------:R-:W2:Y:S04]  /*250c0*/  LDL.LU.64 R182, [R1+0x23a0] ;  /* 0x0023a00001b67983 */ /* 0x000ea80000300a00 */
[----:B------:R-:W2:Y:S04]  /*250d0*/  LDL.LU.64 R154, [R1+0x1980] ;  /* 0x00198000019a7983 */ /* 0x000ea80000300a00 */
[----:B------:R-:W2:Y:S04]  /*250e0*/  LDL.LU.64 R156, [R1+0x1978] ;  /* 0x00197800019c7983 */ /* 0x000ea80000300a00 */
[----:B------:R-:W2:Y:S01]  /*250f0*/  LDL.LU.64 R158, [R1+0x2688] ;  /* 0x00268800019e7983 */ /* 0x000ea20000300a00 */
[----:B-1----:R-:W-:-:S03]  /*25100*/  IMAD.WIDE R4, R0, 0x4, R160 ;  /* 0x0000000400047825 */ /* 0x002fc600078e02a0 */
[----:B------:R-:W-:Y:S04]  /*25110*/  STL.64 [R1+0x3218], R168 ;  /* 0x003218a801007387 */ /* 0x000fe80000100a00 */
[----:B------:R-:W-:Y:S04]  /*25120*/  STL.64 [R1+0x3ac0], R168 ;  /* 0x003ac0a801007387 */ /* 0x000fe80000100a00 */
[----:B------:R-:W2:Y:S01]  /*25130*/  LDL.LU.64 R160, [R1+0x2398] ;  /* 0x0023980001a07983 */ /* 0x000ea20000300a00 */
[----:B------:R-:W-:-:S03]  /*25140*/  IMAD.WIDE R6, R0, 0x4, R128 ;  /* 0x0000000400067825 */ /* 0x000fc600078e0280 */
[----:B------:R3:W-:Y:S02]  /*25150*/  STL.64 [R1+0x31f8], R4 ;  /* 0x0031f80401007387 */ /* 0x0007e40000100a00 */
[C---:B---3--:R-:W-:Y:S02]  /*25160*/  IMAD.WIDE R4, R0.reuse, 0x4, R208 ;  /* 0x0000000400047825 */ /* 0x048fe400078e02d0 */
[----:B------:R-:W3:Y:S04]  /*25170*/  LDL.LU.64 R208, [R1+0x1970] ;  /* 0x0019700001d07983 */ /* 0x000ee80000300a00 */
[----:B------:R1:W-:Y:S01]  /*25180*/  STL.64 [R1+0x31f0], R6 ;  /* 0x0031f00601007387 */ /* 0x0003e20000100a00 */
[----:B----4-:R-:W-:-:S03]  /*25190*/  IMAD.WIDE R8, R0, 0x4, R130 ;  /* 0x0000000400087825 */ /* 0x010fc600078e0282 */
[----:B------:R4:W-:Y:S04]  /*251a0*/  STL.64 [R1+0x31e8], R4 ;  /* 0x0031e80401007387 */ /* 0x0009e80000100a00 */
[----:B------:R-:W-:Y:S01]  /*251b0*/  STL.64 [R1+0x31e0], R8 ;  /* 0x0031e00801007387 */ /* 0x000fe20000100a00 */
[----:B-1----:R-:W-:-:S04]  /*251c0*/  IMAD.WIDE R6, R0, 0x4, R132 ;  /* 0x0000000400067825 */ /* 0x002fc800078e0284 */
[C---:B----4-:R-:W-:Y:S02]  /*251d0*/  IMAD.WIDE R4, R0.reuse, 0x4, R162 ;  /* 0x0000000400047825 */ /* 0x050fe400078e02a2 */
[----:B------:R-:W4:Y:S04]  /*251e0*/  LDL.LU.64 R162, [R1+0x1968] ;  /* 0x0019680001a27983 */ /* 0x000f280000300a00 */
[----:B------:R1:W-:Y:S04]  /*251f0*/  STL.64 [R1+0x31d8], R6 ;  /* 0x0031d80601007387 */ /* 0x0003e80000100a00 */
[----:B------:R1:W-:Y:S02]  /*25200*/  STL.64 [R1+0x31d0], R4 ;  /* 0x0031d00401007387 */ /* 0x0003e40000100a00 */
[----:B-1----:R-:W-:-:S04]  /*25210*/  IMAD.WIDE R6, R0, 0x4, R134 ;  /* 0x0000000400067825 */ /* 0x002fc800078e0286 */
[C---:B------:R-:W-:Y:S02]  /*25220*/  IMAD.WIDE R4, R0.reuse, 0x4, R166 ;  /* 0x0000000400047825 */ /* 0x040fe400078e02a6 */
[----:B------:R-:W4:Y:S04]  /*25230*/  LDL.LU.64 R166, [R1+0x2680] ;  /* 0x0026800001a67983 */ /* 0x000f280000300a00 */
[----:B------:R1:W-:Y:S04]  /*25240*/  STL.64 [R1+0x31c8], R6 ;  /* 0x0031c80601007387 */ /* 0x0003e80000100a00 */
[----:B------:R1:W-:Y:S02]  /*25250*/  STL.64 [R1+0x31c0], R4 ;  /* 0x0031c00401007387 */ /* 0x0003e40000100a00 */
[----:B-1----:R-:W-:-:S04]  /*25260*/  IMAD.WIDE R6, R0, 0x4, R136 ;  /* 0x0000000400067825 */ /* 0x002fc800078e0288 */
[C---:B------:R-:W-:Y:S02]  /*25270*/  IMAD.WIDE R4, R0.reuse, 0x4, R164 ;  /* 0x0000000400047825 */ /* 0x040fe400078e02a4 */
[----:B------:R-:W4:Y:S04]  /*25280*/  LDL.LU.64 R164, [R1+0x2390] ;  /* 0x0023900001a47983 */ /* 0x000f280000300a00 */
[----:B------:R1:W-:Y:S01]  /*25290*/  STL.64 [R1+0x31b8], R6 ;  /* 0x0031b80601007387 */ /* 0x0003e20000100a00 */
[----:B------:R-:W-:-:S03]  /*252a0*/  IMAD.WIDE R8, R0, 0x4, R140 ;  /* 0x0000000400087825 */ /* 0x000fc600078e028c */
[----:B------:R1:W-:Y:S02]  /*252b0*/  STL.64 [R1+0x31b0], R4 ;  /* 0x0031b00401007387 */ /* 0x0003e40000100a00 */
[----:B-1----:R-:W-:-:S04]  /*252c0*/  IMAD.WIDE R6, R0, 0x4, R138 ;  /* 0x0000000400067825 */ /* 0x002fc800078e028a */
[C---:B------:R-:W-:Y:S02]  /*252d0*/  IMAD.WIDE R4, R0.reuse, 0x4, R180 ;  /* 0x0000000400047825 */ /* 0x040fe400078e02b4 */
[----:B------:R-:W4:Y:S04]  /*252e0*/  LDL.LU.64 R180, [R1+0x1960] ;  /* 0x0019600001b47983 */ /* 0x000f280000300a00 */
[----:B------:R-:W-:Y:S04]  /*252f0*/  STL.64 [R1+0x31a8], R6 ;  /* 0x0031a80601007387 */ /* 0x000fe80000100a00 */
[----:B------:R1:W-:Y:S04]  /*25300*/  STL.64 [R1+0x31a0], R4 ;  /* 0x0031a00401007387 */ /* 0x0003e80000100a00 */
[----:B------:R1:W-:Y:S02]  /*25310*/  STL.64 [R1+0x3198], R8 ;  /* 0x0031980801007387 */ /* 0x0003e40000100a00 */
[----:B-1----:R-:W-:-:S02]  /*25320*/  IMAD.WIDE R4, R0, 0x4, R210 ;  /* 0x0000000400047825 */ /* 0x002fc400078e02d2 */
[----:B------:R-:W4:Y:S02]  /*25330*/  LDL.LU.64 R210, [R1+0x1958] ;  /* 0x0019580001d27983 */ /* 0x000f240000300a00 */
[----:B------:R-:W-:-:S04]  /*25340*/  IMAD.WIDE R6, R0, 0x4, R142 ;  /* 0x0000000400067825 */ /* 0x000fc800078e028e */
[C---:B------:R-:W-:Y:S01]  /*25350*/  IMAD.WIDE R8, R0.reuse, 0x4, R144 ;  /* 0x0000000400087825 */ /* 0x040fe200078e0290 */
[----:B------:R1:W-:Y:S04]  /*25360*/  STL.64 [R1+0x3190], R6 ;  /* 0x0031900601007387 */ /* 0x0003e80000100a00 */
[----:B------:R2:W-:Y:S04]  /*25370*/  STL.64 [R1+0x3188], R4 ;  /* 0x0031880401007387 */ /* 0x0005e80000100a00 */
[----:B------:R-:W-:Y:S01]  /*25380*/  STL.64 [R1+0x3180], R8 ;  /* 0x0031800801007387 */ /* 0x000fe20000100a00 */
[----:B-1----:R-:W-:-:S05]  /*25390*/  IMAD.WIDE R6, R0, 0x4, R146 ;  /* 0x0000000400067825 */ /* 0x002fca00078e0292 */
[----:B------:R-:W-:Y:S01]  /*253a0*/  STL.64 [R1+0x3178], R6 ;  /* 0x0031780601007387 */ /* 0x000fe20000100a00 */
[----:B--2---:R-:W-:-:S03]  /*253b0*/  IMAD.WIDE R246, R0, 0x4, R182 ;  /* 0x0000000400f67825 */ /* 0x004fc600078e02b6 */
[----:B------:R-:W2:Y:S01]  /*253c0*/  LDL.LU.64 R182, [R1+0x2678] ;  /* 0x0026780001b67983 */ /* 0x000ea20000300a00 */
[----:B------:R-:W-:-:S04]  /*253d0*/  IMAD.WIDE R4, R0, 0x4, R152 ;  /* 0x0000000400047825 */ /* 0x000fc800078e0298 */
[C---:B------:R-:W-:Y:S01]  /*253e0*/  IMAD.WIDE R244, R0.reuse, 0x4, R154 ;  /* 0x0000000400f47825 */ /* 0x040fe200078e029a */
[----:B------:R2:W-:Y:S04]  /*253f0*/  STL.64 [R1+0x3170], R4 ;  /* 0x0031700401007387 */ /* 0x0005e80000100a00 */
[----:B------:R-:W-:Y:S04]  /*25400*/  STL.64 [R1+0x3168], R246 ;  /* 0x003168f601007387 */ /* 0x000fe80000100a00 */
[----:B------:R-:W-:Y:S04]  /*25410*/  STL.64 [R1+0x3b08], R246 ;  /* 0x003b08f601007387 */ /* 0x000fe80000100a00 */
[----:B------:R-:W-:Y:S04]  /*25420*/  STL.64 [R1+0x3160], R244 ;  /* 0x003160f401007387 */ /* 0x000fe80000100a00 */
[----:B------:R-:W-:Y:S01]  /*25430*/  STL.64 [R1+0x3b10], R244 ;  /* 0x003b10f401007387 */ /* 0x000fe20000100a00 */
[----:B------:R-:W-:-:S04]  /*25440*/  IMAD.WIDE R242, R0, 0x4, R156 ;  /* 0x0000000400f27825 */ /* 0x000fc800078e029c */
[----:B------:R-:W-:-:S04]  /*25450*/  IMAD.WIDE R238, R0, 0x4, R158 ;  /* 0x0000000400ee7825 */ /* 0x000fc800078e029e */
[----:B------:R-:W-:-:S04]  /*25460*/  IMAD.WIDE R236, R0, 0x4, R160 ;  /* 0x0000000400ec7825 */ /* 0x000fc800078e02a0 */
[C---:B---3--:R-:W-:Y:S02]  /*25470*/  IMAD.WIDE R234, R0.reuse, 0x4, R208 ;  /* 0x0000000400ea7825 */ /* 0x048fe400078e02d0 */
[----:B------:R-:W3:Y:S04]  /*25480*/  LDL.LU.64 R208, [R1+0x2388] ;  /* 0x0023880001d07983 */ /* 0x000ee80000300a00 */
[----:B------:R-:W-:Y:S04]  /*25490*/  STL.64 [R1+0x3158], R242 ;  /* 0x003158f201007387 */ /* 0x000fe80000100a00 */
[----:B------:R-:W-:Y:S04]  /*254a0*/  STL.64 [R1+0x3b18], R242 ;  /* 0x003b18f201007387 */ /* 0x000fe80000100a00 */
[----:B------:R-:W-:Y:S04]  /*254b0*/  STL.64 [R1+0x3150], R238 ;  /* 0x003150ee01007387 */ /* 0x000fe80000100a00 */
[----:B------:R-:W-:Y:S04]  /*254c0*/  STL.64 [R1+0x3ac8], R238 ;  /* 0x003ac8ee01007387 */ /* 0x000fe80000100a00 */
[----:B------:R-:W-:Y:S01]  /*254d0*/  STL.64 [R1+0x3148], R236 ;  /* 0x003148ec01007387 */ /* 0x000fe20000100a00 */
[----:B----4-:R-:W-:-:S03]  /*254e0*/  IMAD.WIDE R232, R0, 0x4, R162 ;  /* 0x0000000400e87825 */ /* 0x010fc600078e02a2 */
[----:B------:R-:W-:Y:S04]  /*254f0*/  STL.64 [R1+0x3ad0], R236 ;  /* 0x003ad0ec01007387 */ /* 0x000fe80000100a00 */
[----:B------:R-:W-:Y:S04]  /*25500*/  STL.64 [R1+0x3140], R234 ;  /* 0x003140ea01007387 */ /* 0x000fe80000100a00 */
[----:B------:R-:W-:Y:S04]  /*25510*/  STL.64 [R1+0x3ad8], R234 ;  /* 0x003ad8ea01007387 */ /* 0x000fe80000100a00 */
[----:B------:R-:W4:Y:S04]  /*25520*/  LDL.LU.64 R152, [R1+0x1950] ;  /* 0x0019500001987983 */ /* 0x000f280000300a00 */
[----:B------:R-:W-:Y:S04]  /*25530*/  STL.64 [R1+0x3138], R232 ;  /* 0x003138e801007387 */ /* 0x000fe80000100a00 */
[----:B------:R-:W-:Y:S04]  /*25540*/  STL.64 [R1+0x3ae0], R232 ;  /* 0x003ae0e801007387 */ /* 0x000fe80000100a00 */
[----:B------:R-:W4:Y:S01]  /*25550*/  LDL.LU.64 R120, [R1+0x1948] ;  /* 0x0019480001787983 */ /* 0x000f220000300a00 */
[----:B------:R-:W-:-:S03]  /*25560*/  IMAD.WIDE R160, R0, 0x4, R210 ;  /* 0x0000000400a07825 */ /* 0x000fc600078e02d2 */
[----:B------:R-:W4:Y:S01]  /*25570*/  LDL.LU.64 R210, [R1+0x2670] ;  /* 0x0026700001d27983 */ /* 0x000f220000300a00 */
[----:B------:R-:W-:-:S05]  /*25580*/  IMAD.WIDE R166, R0, 0x4, R166 ;  /* 0x0000000400a67825 */ /* 0x000fca00078e02a6 */
[----:B------:R-:W-:Y:S04]  /*25590*/  STL.64 [R1+0x3130], R166 ;  /* 0x003130a601007387 */ /* 0x000fe80000100a00 */
[----:B------:R-:W-:Y:S04]  /*255a0*/  STL.64 [R1+0x3ae8], R166 ;  /* 0x003ae8a601007387 */ /* 0x000fe80000100a00 */
[----:B------:R-:W4:Y:S04]  /*255b0*/  LDL.LU.64 R122, [R1+0x2380] ;  /* 0x00238000017a7983 */ /* 0x000f280000300a00 */
[----:B------:R-:W4:Y:S01]  /*255c0*/  LDL.LU.64 R124, [R1+0x1940] ;  /* 0x00194000017c7983 */ /* 0x000f220000300a00 */
[----:B------:R-:W-:-:S04]  /*255d0*/  IMAD.WIDE R164, R0, 0x4, R164 ;  /* 0x0000000400a47825 */ /* 0x000fc800078e02a4 */
[----:B------:R-:W-:-:S04]  /*255e0*/  IMAD.WIDE R162, R0, 0x4, R180 ;  /* 0x0000000400a27825 */ /* 0x000fc800078e02b4 */
[----:B--2---:R-:W-:-:S05]  /*255f0*/  IMAD.WIDE R4, R0, 0x4, R182 ;  /* 0x0000000400047825 */ /* 0x004fca00078e02b6 */
[----:B------:R3:W-:Y:S04]  /*25600*/  STL.64 [R1+0x3110], R4 ;  /* 0x0031100401007387 */ /* 0x0007e80000100a00 */
[----:B------:R-:W2:Y:S04]  /*25610*/  LDL.LU.64 R154, [R1+0x1938] ;  /* 0x00193800019a7983 */ /* 0x000ea80000300a00 */
[----:B------:R-:W2:Y:S04]  /*25620*/  LDL.LU.64 R126, [R1+0x2668] ;  /* 0x00266800017e7983 */ /* 0x000ea80000300a00 */
        /* <DEDUP_REMOVED lines=18> */
[----:B------:R-:W-:Y:S04]  /*25750*/  STL.64 [R1+0x3120], R162 ;  /* 0x003120a201007387 */ /* 0x000fe80000100a00 */
[----:B------:R-:W-:Y:S04]  /*25760*/  STL.64 [R1+0x3af8], R162 ;  /* 0x003af8a201007387 */ /* 0x000fe80000100a00 */
[----:B------:R-:W4:Y:S04]  /*25770*/  LDL.LU.64 R144, [R1+0x1900] ;  /* 0x0019000001907983 */ /* 0x000f280000300a00 */
[----:B------:R-:W4:Y:S04]  /*25780*/  LDL.LU.64 R146, [R1+0x18f8] ;  /* 0x0018f80001927983 */ /* 0x000f280000300a00 */
[----:B------:R1:W-:Y:S04]  /*25790*/  STL.64 [R1+0x3100], R4 ;  /* 0x0031000401007387 */ /* 0x0003e80000100a00 */
[----:B------:R-:W4:Y:S04]  /*257a0*/  LDL.LU.64 R152, [R1+0x2648] ;  /* 0x0026480001987983 */ /* 0x000f280000300a00 */
[----:B------:R-:W-:Y:S04]  /*257b0*/  STL.64 [R1+0x3118], R160 ;  /* 0x003118a001007387 */ /* 0x000fe80000100a00 */
[----:B------:R-:W-:Y:S01]  /*257c0*/  STL.64 [R1+0x3b00], R160 ;  /* 0x003b00a001007387 */ /* 0x000fe20000100a00 */
[----:B-1----:R-:W-:-:S03]  /*257d0*/  IMAD.WIDE R4, R0, 0x4, R210 ;  /* 0x0000000400047825 */ /* 0x002fc600078e02d2 */
[----:B------:R-:W4:Y:S01]  /*257e0*/  LDL.LU.64 R210, [R1+0x2358] ;  /* 0x0023580001d27983 */ /* 0x000f220000300a00 */
[----:B------:R-:W-:-:S05]  /*257f0*/  IMAD.WIDE R6, R0, 0x4, R120 ;  /* 0x0000000400067825 */ /* 0x000fca00078e0278 */
[----:B------:R1:W-:Y:S04]  /*25800*/  STL.64 [R1+0x30f8], R6 ;  /* 0x0030f80601007387 */ /* 0x0003e80000100a00 */
[----:B------:R2:W-:Y:S01]  /*25810*/  STL.64 [R1+0x30f0], R4 ;  /* 0x0030f00401007387 */ /* 0x0005e20000100a00 */
[----:B------:R-:W-:-:S04]  /*25820*/  IMAD.WIDE R8, R0, 0x4, R122 ;  /* 0x0000000400087825 */ /* 0x000fc800078e027a */
[C---:B-1----:R-:W-:Y:S01]  /*25830*/  IMAD.WIDE R6, R0.reuse, 0x4, R124 ;  /* 0x0000000400067825 */ /* 0x042fe200078e027c */
[----:B------:R1:W-:Y:S03]  /*25840*/  STL.64 [R1+0x30e8], R8 ;  /* 0x0030e80801007387 */ /* 0x0003e60000100a00 */
[C---:B--2---:R-:W-:Y:S02]  /*25850*/  IMAD.WIDE R4, R0.reuse, 0x4, R154 ;  /* 0x0000000400047825 */ /* 0x044fe400078e029a */
[----:B------:R-:W2:Y:S04]  /*25860*/  LDL.LU.64 R154, [R1+0x18f0] ;  /* 0x0018f000019a7983 */ /* 0x000ea80000300a00 */
[----:B------:R1:W-:Y:S04]  /*25870*/  STL.64 [R1+0x30e0], R6 ;  /* 0x0030e00601007387 */ /* 0x0003e80000100a00 */
[----:B------:R1:W-:Y:S02]  /*25880*/  STL.64 [R1+0x30d8], R4 ;  /* 0x0030d80401007387 */ /* 0x0003e40000100a00 */
[----:B-1----:R-:W-:-:S04]  /*25890*/  IMAD.WIDE R8, R0, 0x4, R128 ;  /* 0x0000000400087825 */ /* 0x002fc800078e0280 */
[----:B------:R-:W-:-:S04]  /*258a0*/  IMAD.WIDE R6, R0, 0x4, R126 ;  /* 0x0000000400067825 */ /* 0x000fc800078e027e */
[C---:B------:R-:W-:Y:S02]  /*258b0*/  IMAD.WIDE R4, R0.reuse, 0x4, R156 ;  /* 0x0000000400047825 */ /* 0x040fe400078e029c */
[----:B------:R-:W2:Y:S04]  /*258c0*/  LDL.LU.64 R156, [R1+0x18e8] ;  /* 0x0018e800019c7983 */ /* 0x000ea80000300a00 */
[----:B------:R1:W-:Y:S04]  /*258d0*/  STL.64 [R1+0x30d0], R6 ;  /* 0x0030d00601007387 */ /* 0x0003e80000100a00 */
[----:B------:R1:W-:Y:S04]  /*258e0*/  STL.64 [R1+0x30c8], R4 ;  /* 0x0030c80401007387 */ /* 0x0003e80000100a00 */
[----:B------:R1:W-:Y:S02]  /*258f0*/  STL.64 [R1+0x30c0], R8 ;  /* 0x0030c00801007387 */ /* 0x0003e40000100a00 */
[----:B-1----:R-:W-:-:S04]  /*25900*/  IMAD.WIDE R6, R0, 0x4, R130 ;  /* 0x0000000400067825 */ /* 0x002fc800078e0282 */
[C---:B------:R-:W-:Y:S02]  /*25910*/  IMAD.WIDE R4, R0.reuse, 0x4, R158 ;  /* 0x0000000400047825 */ /* 0x040fe400078e029e */
[----:B------:R-:W2:Y:S02]  /*25920*/  LDL.LU.64 R158, [R1+0x2640] ;  /* 0x00264000019e7983 */ /* 0x000ea40000300a00 */
[C---:B------:R-:W-:Y:S02]  /*25930*/  IMAD.WIDE R8, R0.reuse, 0x4, R132 ;  /* 0x0000000400087825 */ /* 0x040fe400078e0284 */
[----:B------:R1:W-:Y:S04]  /*25940*/  STL.64 [R1+0x30b8], R6 ;  /* 0x0030b80601007387 */ /* 0x0003e80000100a00 */
[----:B------:R3:W-:Y:S04]  /*25950*/  STL.64 [R1+0x30b0], R4 ;  /* 0x0030b00401007387 */ /* 0x0007e80000100a00 */
[----:B------:R-:W-:Y:S01]  /*25960*/  STL.64 [R1+0x30a8], R8 ;  /* 0x0030a80801007387 */ /* 0x000fe20000100a00 */
[----:B-1----:R-:W-:-:S04]  /*25970*/  IMAD.WIDE R6, R0, 0x4, R134 ;  /* 0x0000000400067825 */ /* 0x002fc800078e0286 */
        /* <DEDUP_REMOVED lines=9> */
[----:B------:R1:W-:Y:S01]  /*25a10*/  STL.64 [R1+0x3088], R4 ;  /* 0x0030880401007387 */ /* 0x0003e20000100a00 */
[----:B------:R-:W-:-:S04]  /*25a20*/  IMAD.WIDE R230, R0, 0x4, R208 ;  /* 0x0000000400e67825 */ /* 0x000fc800078e02d0 */
[----:B-1----:R-:W-:-:S04]  /*25a30*/  IMAD.WIDE R6, R0, 0x4, R138 ;  /* 0x0000000400067825 */ /* 0x002fc800078e028a */
[C---:B------:R-:W-:Y:S01]  /*25a40*/  IMAD.WIDE R4, R0.reuse, 0x4, R140 ;  /* 0x0000000400047825 */ /* 0x040fe200078e028c */
[----:B------:R-:W-:Y:S04]  /*25a50*/  STL.64 [R1+0x3080], R6 ;  /* 0x0030800601007387 */ /* 0x000fe80000100a00 */
[----:B------:R1:W-:Y:S04]  /*25a60*/  STL.64 [R1+0x3078], R4 ;  /* 0x0030780401007387 */ /* 0x0003e80000100a00 */
[----:B------:R-:W3:Y:S04]  /*25a70*/  LDL.LU.64 R208, [R1+0x18d8] ;  /* 0x0018d80001d07983 */ /* 0x000ee80000300a00 */
[----:B------:R-:W-:Y:S04]  /*25a80*/  STL.64 [R1+0x3070], R240 ;  /* 0x003070f001007387 */ /* 0x000fe80000100a00 */
[----:B------:R-:W-:Y:S04]  /*25a90*/  STL.64 [R1+0x3b20], R240 ;  /* 0x003b20f001007387 */ /* 0x000fe80000100a00 */
[----:B------:R-:W-:Y:S04]  /*25aa0*/  STL.64 [R1+0x3068], R230 ;  /* 0x003068e601007387 */ /* 0x000fe80000100a00 */
[----:B------:R-:W-:Y:S01]  /*25ab0*/  STL.64 [R1+0x3b28], R230 ;  /* 0x003b28e601007387 */ /* 0x000fe20000100a00 */
[----:B----4-:R-:W-:-:S03]  /*25ac0*/  IMAD.WIDE R220, R0, 0x4, R210 ;  /* 0x0000000400dc7825 */ /* 0x010fc600078e02d2 */
[----:B------:R-:W1:Y:S01]  /*25ad0*/  LDL.LU.64 R210, [R1+0x2638] ;  /* 0x0026380001d27983 */ /* 0x000e620000300a00 */
[----:B------:R-:W-:-:S04]  /*25ae0*/  IMAD.WIDE R228, R0, 0x4, R144 ;  /* 0x0000000400e47825 */ /* 0x000fc800078e0290 */
[C---:B------:R-:W-:Y:S01]  /*25af0*/  IMAD.WIDE R226, R0.reuse, 0x4, R146 ;  /* 0x0000000400e27825 */ /* 0x040fe200078e0292 */
[----:B------:R-:W-:Y:S04]  /*25b00*/  STL.64 [R1+0x3060], R228 ;  /* 0x003060e401007387 */ /* 0x000fe80000100a00 */
[----:B------:R-:W-:Y:S01]  /*25b10*/  STL.64 [R1+0x3b30], R228 ;  /* 0x003b30e401007387 */ /* 0x000fe20000100a00 */
[----:B------:R-:W-:-:S03]  /*25b20*/  IMAD.WIDE R222, R0, 0x4, R152 ;  /* 0x0000000400de7825 */ /* 0x000fc600078e0298 */
[----:B------:R-:W-:Y:S04]  /*25b30*/  STL.64 [R1+0x3058], R226 ;  /* 0x003058e201007387 */ /* 0x000fe80000100a00 */
[----:B------:R-:W-:Y:S04]  /*25b40*/  STL.64 [R1+0x3b38], R226 ;  /* 0x003b38e201007387 */ /* 0x000fe80000100a00 */
[----:B------:R-:W4:Y:S04]  /*25b50*/  LDL.LU.64 R142, [R1+0x2348] ;  /* 0x00234800018e7983 */ /* 0x000f280000300a00 */
[----:B------:R-:W-:Y:S04]  /*25b60*/  STL.64 [R1+0x3050], R222 ;  /* 0x003050de01007387 */ /* 0x000fe80000100a00 */
[----:B------:R-:W-:Y:S04]  /*25b70*/  STL.64 [R1+0x3b40], R222 ;  /* 0x003b40de01007387 */ /* 0x000fe80000100a00 */
[----:B------:R-:W4:Y:S04]  /*25b80*/  LDL.LU.64 R146, [R1+0x18d0] ;  /* 0x0018d00001927983 */ /* 0x000f280000300a00 */
[----:B------:R-:W-:Y:S04]  /*25b90*/  STL.64 [R1+0x3048], R220 ;  /* 0x003048dc01007387 */ /* 0x000fe80000100a00 */
[----:B------:R-:W-:Y:S01]  /*25ba0*/  STL.64 [R1+0x3b48], R220 ;  /* 0x003b48dc01007387 */ /* 0x000fe20000100a00 */
[----:B--2---:R-:W-:-:S05]  /*25bb0*/  IMAD.WIDE R206, R0, 0x4, R154 ;  /* 0x0000000400ce7825 */ /* 0x004fca00078e029a */
[----:B------:R-:W-:Y:S04]  /*25bc0*/  STL.64 [R1+0x3040], R206 ;  /* 0x003040ce01007387 */ /* 0x000fe80000100a00 */
[----:B------:R-:W-:Y:S01]  /*25bd0*/  STL.64 [R1+0x3b50], R206 ;  /* 0x003b50ce01007387 */ /* 0x000fe20000100a00 */
[----:B------:R-:W-:-:S04]  /*25be0*/  IMAD.WIDE R204, R0, 0x4, R156 ;  /* 0x0000000400cc7825 */ /* 0x000fc800078e029c */
[----:B------:R-:W-:-:S04]  /*25bf0*/  IMAD.WIDE R158, R0, 0x4, R158 ;  /* 0x00000004009e7825 */ /* 0x000fc800078e029e */
[C---:B---3--:R-:W-:Y:S02]  /*25c00*/  IMAD.WIDE R156, R0.reuse, 0x4, R180 ;  /* 0x00000004009c7825 */ /* 0x048fe400078e02b4 */
[----:B------:R-:W2:Y:S04]  /*25c10*/  LDL.LU.64 R180, [R1+0x18c8] ;  /* 0x0018c80001b47983 */ /* 0x000ea80000300a00 */
[----:B------:R-:W3:Y:S04]  /*25c20*/  LDL.LU.64 R140, [R1+0x2630] ;  /* 0x00263000018c7983 */ /* 0x000ee80000300a00 */
[----:B------:R-:W-:Y:S04]  /*25c30*/  STL.64 [R1+0x3038], R204 ;  /* 0x003038cc01007387 */ /* 0x000fe80000100a00 */
[----:B------:R-:W-:Y:S04]  /*25c40*/  STL.64 [R1+0x3b58], R204 ;  /* 0x003b58cc01007387 */ /* 0x000fe80000100a00 */
[----:B------:R-:W3:Y:S01]  /*25c50*/  LDL.LU.64 R118, [R1+0x2340] ;  /* 0x0023400001767983 */ /* 0x000ee20000300a00 */
[----:B------:R-:W-:-:S03]  /*25c60*/  IMAD.WIDE R154, R0, 0x4, R182 ;  /* 0x00000004009a7825 */ /* 0x000fc600078e02b6 */
[----:B------:R-:W3:Y:S04]  /*25c70*/  LDL.LU.64 R120, [R1+0x18c0] ;  /* 0x0018c00001787983 */ /* 0x000ee80000300a00 */
[----:B------:R-:W3:Y:S04]  /*25c80*/  LDL.LU.64 R182, [R1+0x18b8] ;  /* 0x0018b80001b67983 */ /* 0x000ee80000300a00 */
[----:B------:R-:W3:Y:S04]  /*25c90*/  LDL.LU.64 R122, [R1+0x2628] ;  /* 0x00262800017a7983 */ /* 0x000ee80000300a00 */
[----:B------:R-:W3:Y:S01]  /*25ca0*/  LDL.LU.64 R124, [R1+0x2338] ;  /* 0x00233800017c7983 */ /* 0x000ee20000300a00 */
[----:B------:R-:W-:-:S03]  /*25cb0*/  IMAD.WIDE R152, R0, 0x4, R208 ;  /* 0x0000000400987825 */ /* 0x000fc600078e02d0 */
        /* <DEDUP_REMOVED lines=15> */
[----:B------:R-:W-:Y:S04]  /*25db0*/  STL.64 [R1+0x3020], R154 ;  /* 0x0030209a01007387 */ /* 0x000fe80000100a00 */
[----:B------:R1:W-:Y:S04]  /*25dc0*/  STL.64 [R1+0x3008], R4 ;  /* 0x0030080401007387 */ /* 0x0003e80000100a00 */
[----:B------:R-:W-:Y:S04]  /*25dd0*/  STL.64 [R1+0x3b70], R154 ;  /* 0x003b709a01007387 */ /* 0x000fe80000100a00 */
[----:B------:R-:W4:Y:S01]  /*25de0*/  LDL.LU.64 R138, [R1+0x22c8] ;  /* 0x0022c800018a7983 */ /* 0x000f220000300a00 */
[----:B-1----:R-:W-:-:S03]  /*25df0*/  IMAD.WIDE R4, R0, 0x4, R146 ;  /* 0x0000000400047825 */ /* 0x002fc600078e0292 */
[----:B------:R-:W4:Y:S04]  /*25e00*/  LDL.LU.64 R146, [R1+0x17d0] ;  /* 0x0017d00001927983 */ /* 0x000f280000300a00 */
[----:B------:R3:W-:Y:S04]  /*25e10*/  STL.64 [R1+0x3000], R4 ;  /* 0x0030000401007387 */ /* 0x0007e80000100a00 */
[----:B------:R-:W-:Y:S04]  /*25e20*/  STL.64 [R1+0x3018], R152 ;  /* 0x0030189801007387 */ /* 0x000fe80000100a00 */
[----:B------:R-:W-:Y:S01]  /*25e30*/  STL.64 [R1+0x3b78], R152 ;  /* 0x003b789801007387 */ /* 0x000fe20000100a00 */
[----:B--2---:R-:W-:-:S03]  /*25e40*/  IMAD.WIDE R6, R0, 0x4, R180 ;  /* 0x0000000400067825 */ /* 0x004fc600078e02b4 */
[----:B------:R-:W2:Y:S01]  /*25e50*/  LDL.LU.64 R180, [R1+0x17c8] ;  /* 0x0017c80001b47983 */ /* 0x000ea20000300a00 */
[----:B---3--:R-:W-:-:S03]  /*25e60*/  IMAD.WIDE R4, R0, 0x4, R140 ;  /* 0x0000000400047825 */ /* 0x008fc600078e028c */
[----:B------:R1:W-:Y:S04]  /*25e70*/  STL.64 [R1+0x2ff8], R6 ;  /* 0x002ff80601007387 */ /* 0x0003e80000100a00 */
[----:B------:R-:W3:Y:S04]  /*25e80*/  LDL.LU.64 R132, [R1+0x2578] ;  /* 0x0025780001847983 */ /* 0x000ee80000300a00 */
[----:B------:R-:W3:Y:S01]  /*25e90*/  LDL.LU.64 R134, [R1+0x2288] ;  /* 0x0022880001867983 */ /* 0x000ee20000300a00 */
[----:B------:R-:W-:-:S03]  /*25ea0*/  IMAD.WIDE R8, R0, 0x4, R118 ;  /* 0x0000000400087825 */ /* 0x000fc600078e0276 */
[----:B------:R1:W-:Y:S04]  /*25eb0*/  STL.64 [R1+0x2ff0], R4 ;  /* 0x002ff00401007387 */ /* 0x0003e80000100a00 */
[----:B------:R-:W3:Y:S01]  /*25ec0*/  LDL.LU.64 R140, [R1+0x1750] ;  /* 0x00175000018c7983 */ /* 0x000ee20000300a00 */
[----:B-1----:R-:W-:-:S03]  /*25ed0*/  IMAD.WIDE R6, R0, 0x4, R120 ;  /* 0x0000000400067825 */ /* 0x002fc600078e0278 */
[----:B------:R1:W-:Y:S01]  /*25ee0*/  STL.64 [R1+0x2fe8], R8 ;  /* 0x002fe80801007387 */ /* 0x0003e20000100a00 */
[----:B------:R-:W-:-:S03]  /*25ef0*/  IMAD.WIDE R4, R0, 0x4, R182 ;  /* 0x0000000400047825 */ /* 0x000fc600078e02b6 */
[----:B------:R-:W3:Y:S01]  /*25f00*/  LDL.LU.64 R182, [R1+0x1748] ;  /* 0x0017480001b67983 */ /* 0x000ee20000300a00 */
[----:B-1----:R-:W-:-:S03]  /*25f10*/  IMAD.WIDE R8, R0, 0x4, R122 ;  /* 0x0000000400087825 */ /* 0x002fc600078e027a */
[----:B------:R1:W-:Y:S04]  /*25f20*/  STL.64 [R1+0x2fe0], R6 ;  /* 0x002fe00601007387 */ /* 0x0003e80000100a00 */
[----:B------:R1:W-:Y:S04]  /*25f30*/  STL.64 [R1+0x2fd8], R4 ;  /* 0x002fd80401007387 */ /* 0x0003e80000100a00 */
[----:B------:R1:W-:Y:S02]  /*25f40*/  STL.64 [R1+0x2fd0], R8 ;  /* 0x002fd00801007387 */ /* 0x0003e40000100a00 */
[----:B-1----:R-:W-:-:S04]  /*25f50*/  IMAD.WIDE R6, R0, 0x4, R124 ;  /* 0x0000000400067825 */ /* 0x002fc800078e027c */
[C---:B------:R-:W-:Y:S02]  /*25f60*/  IMAD.WIDE R4, R0.reuse, 0x4, R208 ;  /* 0x0000000400047825 */ /* 0x040fe400078e02d0 */
[----:B------:R-:W3:Y:S02]  /*25f70*/  LDL.LU.64 R208, [R1+0x2538] ;  /* 0x0025380001d07983 */ /* 0x000ee40000300a00 */
[C---:B------:R-:W-:Y:S02]  /*25f80*/  IMAD.WIDE R8, R0.reuse, 0x4, R126 ;  /* 0x0000000400087825 */ /* 0x040fe400078e027e */
[----:B------:R-:W-:Y:S04]  /*25f90*/  STL.64 [R1+0x2fc8], R6 ;  /* 0x002fc80601007387 */ /* 0x000fe80000100a00 */
[----:B------:R1:W-:Y:S04]  /*25fa0*/  STL.64 [R1+0x2fc0], R4 ;  /* 0x002fc00401007387 */ /* 0x0003e80000100a00 */
[----:B------:R1:W-:Y:S02]  /*25fb0*/  STL.64 [R1+0x2fb8], R8 ;  /* 0x002fb80801007387 */ /* 0x0003e40000100a00 */
[----:B-1----:R-:W-:-:S02]  /*25fc0*/  IMAD.WIDE R4, R0, 0x4, R210 ;  /* 0x0000000400047825 */ /* 0x002fc400078e02d2 */
[----:B------:R-:W3:Y:S02]  /*25fd0*/  LDL.LU.64 R210, [R1+0x2248] ;  /* 0x0022480001d27983 */ /* 0x000ee40000300a00 */
[----:B------:R-:W-:-:S04]  /*25fe0*/  IMAD.WIDE R6, R0, 0x4, R128 ;  /* 0x0000000400067825 */ /* 0x000fc800078e0280 */
[C---:B------:R-:W-:Y:S01]  /*25ff0*/  IMAD.WIDE R8, R0.reuse, 0x4, R130 ;  /* 0x0000000400087825 */ /* 0x040fe200078e0282 */
[----:B------:R1:W-:Y:S04]  /*26000*/  STL.64 [R1+0x2fb0], R6 ;  /* 0x002fb00601007387 */ /* 0x0003e80000100a00 */
[----:B------:R1:W-:Y:S04]  /*26010*/  STL.64 [R1+0x2fa8], R4 ;  /* 0x002fa80401007387 */ /* 0x0003e80000100a00 */
[----:B------:R-:W-:Y:S01]  /*26020*/  STL.64 [R1+0x2fa0], R8 ;  /* 0x002fa00801007387 */ /* 0x000fe20000100a00 */
[----:B-1----:R-:W-:-:S03]  /*26030*/  IMAD.WIDE R6, R0, 0x4, R136 ;  /* 0x0000000400067825 */ /* 0x002fc600078e0288 */
[----:B------:R-:W3:Y:S01]  /*26040*/  LDL.LU.64 R114, [R1+0x16d0] ;  /* 0x0016d00001727983 */ /* 0x000ee20000300a00 */
[----:B------:R-:W-:-:S03]  /*26050*/  IMAD.WIDE R4, R0, 0x4, R144 ;  /* 0x0000000400047825 */ /* 0x000fc600078e0290 */
[----:B------:R-:W-:Y:S04]  /*26060*/  STL.64 [R1+0x2f98], R6 ;  /* 0x002f980601007387 */ /* 0x000fe80000100a00 */
[----:B------:R-:W3:Y:S04]  /*26070*/  LDL.LU.64 R116, [R1+0x16c8] ;  /* 0x0016c80001747983 */ /* 0x000ee80000300a00 */
[----:B------:R4:W-:Y:S04]  /*26080*/  STL.64 [R1+0x2f90], R4 ;  /* 0x002f900401007387 */ /* 0x0009e80000100a00 */
[----:B------:R-:W3:Y:S04]  /*26090*/  LDL.LU.64 R144, [R1+0x24f8] ;  /* 0x0024f80001907983 */ /* 0x000ee80000300a00 */
[----:B------:R-:W3:Y:S01]  /*260a0*/  LDL.LU.64 R118, [R1+0x2208] ;  /* 0x0022080001767983 */ /* 0x000ee20000300a00 */
[----:B----4-:R-:W-:-:S03]  /*260b0*/  IMAD.WIDE R4, R0, 0x4, R142 ;  /* 0x0000000400047825 */ /* 0x010fc600078e028e */
[----:B------:R-:W4:Y:S04]  /*260c0*/  LDL.LU.64 R136, [R1+0x1650] ;  /* 0x0016500001887983 */ /* 0x000f280000300a00 */
[----:B------:R1:W-:Y:S01]  /*260d0*/  STL.64 [R1+0x2f88], R4 ;  /* 0x002f880401007387 */ /* 0x0003e20000100a00 */
[----:B------:R-:W-:-:S03]  /*260e0*/  IMAD.WIDE R6, R0, 0x4, R138 ;  /* 0x0000000400067825 */ /* 0x000fc600078e028a */
[----:B------:R-:W4:Y:S04]  /*260f0*/  LDL.LU.64 R142, [R1+0x1648] ;  /* 0x00164800018e7983 */ /* 0x000f280000300a00 */
[----:B------:R-:W4:Y:S01]  /*26100*/  LDL.LU.64 R138, [R1+0x25f0] ;  /* 0x0025f000018a7983 */ /* 0x000f220000300a00 */
[----:B-1----:R-:W-:-:S03]  /*26110*/  IMAD.WIDE R4, R0, 0x4, R146 ;  /* 0x0000000400047825 */ /* 0x002fc600078e0292 */
[----:B------:R-:W-:Y:S04]  /*26120*/  STL.64 [R1+0x2f80], R6 ;  /* 0x002f800601007387 */ /* 0x000fe80000100a00 */
[----:B------:R-:W4:Y:S04]  /*26130*/  LDL.LU.64 R146, [R1+0x2300] ;  /* 0x0023000001927983 */ /* 0x000f280000300a00 */
[----:B------:R2:W-:Y:S02]  /*26140*/  STL.64 [R1+0x2f78], R4 ;  /* 0x002f780401007387 */ /* 0x0005e40000100a00 */
[----:B--2---:R-:W-:-:S02]  /*26150*/  IMAD.WIDE R4, R0, 0x4, R180 ;  /* 0x0000000400047825 */ /* 0x004fc400078e02b4 */
[----:B------:R-:W2:Y:S02]  /*26160*/  LDL.LU.64 R180, [R1+0x1840] ;  /* 0x0018400001b47983 */ /* 0x000ea40000300a00 */
[C---:B---3--:R-:W-:Y:S02]  /*26170*/  IMAD.WIDE R8, R0.reuse, 0x4, R132 ;  /* 0x0000000400087825 */ /* 0x048fe400078e0284 */
[----:B------:R1:W-:Y:S02]  /*26180*/  STL.64 [R1+0x2f70], R4 ;  /* 0x002f700401007387 */ /* 0x0003e40000100a00 */
[C---:B------:R-:W-:Y:S02]  /*26190*/  IMAD.WIDE R6, R0.reuse, 0x4, R134 ;  /* 0x0000000400067825 */ /* 0x040fe400078e0286 */
[----:B------:R-:W-:Y:S04]  /*261a0*/  STL.64 [R1+0x2f68], R8 ;  /* 0x002f680801007387 */ /* 0x000fe80000100a00 */
[----:B------:R-:W3:Y:S01]  /*261b0*/  LDL.LU.64 R120, [R1+0x1838] ;  /* 0x0018380001787983 */ /* 0x000ee20000300a00 */
[----:B-1----:R-:W-:-:S03]  /*261c0*/  IMAD.WIDE R4, R0, 0x4, R140 ;  /* 0x0000000400047825 */ /* 0x002fc600078e028c */
[----:B------:R-:W-:Y:S04]  /*261d0*/  STL.64 [R1+0x2f60], R6 ;  /* 0x002f600601007387 */ /* 0x000fe80000100a00 */
[----:B------:R-:W3:Y:S04]  /*261e0*/  LDL.LU.64 R122, [R1+0x25b0] ;  /* 0x0025b000017a7983 */ /* 0x000ee80000300a00 */
[----:B------:R1:W-:Y:S04]  /*261f0*/  STL.64 [R1+0x2f58], R4 ;  /* 0x002f580401007387 */ /* 0x0003e80000100a00 */
[----:B------:R-:W3:Y:S04]  /*26200*/  LDL.LU.64 R140, [R1+0x22c0] ;  /* 0x0022c000018c7983 */ /* 0x000ee80000300a00 */
[----:B------:R-:W3:Y:S01]  /*26210*/  LDL.LU.64 R124, [R1+0x17c0] ;  /* 0x0017c000017c7983 */ /* 0x000ee20000300a00 */
[----:B-1----:R-:W-:-:S03]  /*26220*/  IMAD.WIDE R4, R0, 0x4, R182 ;  /* 0x0000000400047825 */ /* 0x002fc600078e02b6 */
        /* <DEDUP_REMOVED lines=8> */
[----:B------:R-:W3:Y:S04]  /*262b0*/  LDL.LU.64 R132, [R1+0x2530] ;  /* 0x0025300001847983 */ /* 0x000ee80000300a00 */
[----:B------:R-:W3:Y:S01]  /*262c0*/  LDL.LU.64 R134, [R1+0x2240] ;  /* 0x0022400001867983 */ /* 0x000ee20000300a00 */
[----:B-1----:R-:W-:-:S05]  /*262d0*/  IMAD.WIDE R4, R0, 0x4, R210 ;  /* 0x0000000400047825 */ /* 0x002fca00078e02d2 */
[----:B------:R1:W-:Y:S04]  /*262e0*/  STL.64 [R1+0x2f40], R4 ;  /* 0x002f400401007387 */ /* 0x0003e80000100a00 */
[----:B------:R-:W3:Y:S01]  /*262f0*/  LDL.LU.64 R210, [R1+0x16c0] ;  /* 0x0016c00001d27983 */ /* 0x000ee20000300a00 */
[----:B------:R-:W-:-:S05]  /*26300*/  IMAD.WIDE R6, R0, 0x4, R114 ;  /* 0x0000000400067825 */ /* 0x000fca00078e0272 */
[----:B------:R4:W-:Y:S01]  /*26310*/  STL.64 [R1+0x2f38], R6 ;  /* 0x002f380601007387 */ /* 0x0009e20000100a00 */
[----:B-1----:R-:W-:-:S04]  /*26320*/  IMAD.WIDE R4, R0, 0x4, R116 ;  /* 0x0000000400047825 */ /* 0x002fc800078e0274 */
[C---:B------:R-:W-:Y:S02]  /*26330*/  IMAD.WIDE R242, R0.reuse, 0x4, R144 ;  /* 0x0000000400f27825 */ /* 0x040fe400078e0290 */
[----:B------:R-:W3:Y:S02]  /*26340*/  LDL.LU.64 R144, [R1+0x16b8] ;  /* 0x0016b80001907983 */ /* 0x000ee40000300a00 */
[C---:B------:R-:W-:Y:S02]  /*26350*/  IMAD.WIDE R8, R0.reuse, 0x4, R118 ;  /* 0x0000000400087825 */ /* 0x040fe400078e0276 */
[----:B------:R1:W-:Y:S02]  /*26360*/  STL.64 [R1+0x2f30], R4 ;  /* 0x002f300401007387 */ /* 0x0003e40000100a00 */
[C---:B----4-:R-:W-:Y:S02]  /*26370*/  IMAD.WIDE R6, R0.reuse, 0x4, R136 ;  /* 0x0000000400067825 */ /* 0x050fe400078e0288 */
[----:B------:R-:W-:Y:S02]  /*26380*/  STL.64 [R1+0x2f20], R8 ;  /* 0x002f200801007387 */ /* 0x000fe40000100a00 */
[----:B-1----:R-:W-:-:S02]  /*26390*/  IMAD.WIDE R4, R0, 0x4, R142 ;  /* 0x0000000400047825 */ /* 0x002fc400078e028e */
[----:B------:R-:W3:Y:S04]  /*263a0*/  LDL.LU.64 R142, [R1+0x24f0] ;  /* 0x0024f000018e7983 */ /* 0x000ee80000300a00 */
[----:B------:R1:W-:Y:S04]  /*263b0*/  STL.64 [R1+0x2f18], R6 ;  /* 0x002f180601007387 */ /* 0x0003e80000100a00 */
[----:B------:R-:W-:Y:S04]  /*263c0*/  STL.64 [R1+0x2f28], R242 ;  /* 0x002f28f201007387 */ /* 0x000fe80000100a00 */
[----:B------:R1:W-:Y:S02]  /*263d0*/  STL.64 [R1+0x2f10], R4 ;  /* 0x002f100401007387 */ /* 0x0003e40000100a00 */
[----:B-1----:R-:W-:-:S02]  /*263e0*/  IMAD.WIDE R6, R0, 0x4, R146 ;  /* 0x0000000400067825 */ /* 0x002fc400078e0292 */
[----:B------:R-:W3:Y:S02]  /*263f0*/  LDL.LU.64 R146, [R1+0x2200] ;  /* 0x0022000001927983 */ /* 0x000ee40000300a00 */
[----:B------:R-:W-:-:S05]  /*26400*/  IMAD.WIDE R4, R0, 0x4, R138 ;  /* 0x0000000400047825 */ /* 0x000fca00078e028a */
[----:B------:R2:W-:Y:S04]  /*26410*/  STL.64 [R1+0x2f08], R4 ;  /* 0x002f080401007387 */ /* 0x0005e80000100a00 */
[----:B------:R1:W-:Y:S04]  /*26420*/  STL.64 [R1+0x2f00], R6 ;  /* 0x002f000601007387 */ /* 0x0003e80000100a00 */
[----:B------:R-:W3:Y:S04]  /*26430*/  LDL.LU.64 R136, [R1+0x1640] ;  /* 0x0016400001887983 */ /* 0x000ee80000300a00 */
[----:B------:R-:W3:Y:S01]  /*26440*/  LDL.LU.64 R138, [R1+0x1638] ;  /* 0x00163800018a7983 */ /* 0x000ee20000300a00 */
[----:B--2---:R-:W-:-:S05]  /*26450*/  IMAD.WIDE R4, R0, 0x4, R180 ;  /* 0x0000000400047825 */ /* 0x004fca00078e02b4 */
[----:B------:R2:W-:Y:S04]  /*26460*/  STL.64 [R1+0x2ef8], R4 ;  /* 0x002ef80401007387 */ /* 0x0005e80000100a00 */
[----:B------:R-:W4:Y:S01]  /*26470*/  LDL.LU.64 R180, [R1+0x25e8] ;  /* 0x0025e80001b47983 */ /* 0x000f220000300a00 */
[----:B---3--:R-:W-:-:S05]  /*26480*/  IMAD.WIDE R8, R0, 0x4, R120 ;  /* 0x0000000400087825 */ /* 0x008fca00078e0278 */
[----:B------:R3:W-:Y:S01]  /*26490*/  STL.64 [R1+0x2ef0], R8 ;  /* 0x002ef00801007387 */ /* 0x0007e20000100a00 */
[----:B-1----:R-:W-:-:S04]  /*264a0*/  IMAD.WIDE R6, R0, 0x4, R122 ;  /* 0x0000000400067825 */ /* 0x002fc800078e027a */
[C---:B--2---:R-:W-:Y:S02]  /*264b0*/  IMAD.WIDE R4, R0.reuse, 0x4, R140 ;  /* 0x0000000400047825 */ /* 0x044fe400078e028c */
[----:B------:R-:W2:Y:S02]  /*264c0*/  LDL.LU.64 R140, [R1+0x22f8] ;  /* 0x0022f800018c7983 */ /* 0x000ea40000300a00 */
[C---:B---3--:R-:W-:Y:S02]  /*264d0*/  IMAD.WIDE R8, R0.reuse, 0x4, R124 ;  /* 0x0000000400087825 */ /* 0x048fe400078e027c */
[----:B------:R1:W-:Y:S04]  /*264e0*/  STL.64 [R1+0x2ee8], R6 ;  /* 0x002ee80601007387 */ /* 0x0003e80000100a00 */
[----:B------:R3:W-:Y:S04]  /*264f0*/  STL.64 [R1+0x2ee0], R4 ;  /* 0x002ee00401007387 */ /* 0x0007e80000100a00 */
[----:B------:R3:W-:Y:S01]  /*26500*/  STL.64 [R1+0x2ed8], R8 ;  /* 0x002ed80801007387 */ /* 0x0007e20000100a00 */
[----:B-1----:R-:W-:-:S04]  /*26510*/  IMAD.WIDE R6, R0, 0x4, R126 ;  /* 0x0000000400067825 */ /* 0x002fc800078e027e */
[C---:B---3--:R-:W-:Y:S02]  /*26520*/  IMAD.WIDE R4, R0.reuse, 0x4, R182 ;  /* 0x0000000400047825 */ /* 0x048fe400078e02b6 */
[----:B------:R-:W3:Y:S02]  /*26530*/  LDL.LU.64 R182, [R1+0x1830] ;  /* 0x0018300001b67983 */ /* 0x000ee40000300a00 */
[C---:B------:R-:W-:Y:S02]  /*26540*/  IMAD.WIDE R8, R0.reuse, 0x4, R128 ;  /* 0x0000000400087825 */ /* 0x040fe400078e0280 */
[----:B------:R1:W-:Y:S04]  /*26550*/  STL.64 [R1+0x2ed0], R6 ;  /* 0x002ed00601007387 */ /* 0x0003e80000100a00 */
[----:B------:R1:W-:Y:S04]  /*26560*/  STL.64 [R1+0x2ec8], R4 ;  /* 0x002ec80401007387 */ /* 0x0003e80000100a00 */
[----:B------:R1:W-:Y:S02]  /*26570*/  STL.64 [R1+0x2ec0], R8 ;  /* 0x002ec00801007387 */ /* 0x0003e40000100a00 */
[----:B-1----:R-:W-:-:S04]  /*26580*/  IMAD.WIDE R6, R0, 0x4, R130 ;  /* 0x0000000400067825 */ /* 0x002fc800078e0282 */
[C---:B------:R-:W-:Y:S02]  /*26590*/  IMAD.WIDE R4, R0.reuse, 0x4, R208 ;  /* 0x0000000400047825 */ /* 0x040fe400078e02d0 */
[----:B------:R-:W3:Y:S02]  /*265a0*/  LDL.LU.64 R208, [R1+0x1828] ;  /* 0x0018280001d07983 */ /* 0x000ee40000300a00 */
[C---:B------:R-:W-:Y:S02]  /*265b0*/  IMAD.WIDE R8, R0.reuse, 0x4, R132 ;  /* 0x0000000400087825 */ /* 0x040fe400078e0284 */
[----:B------:R1:W-:Y:S04]  /*265c0*/  STL.64 [R1+0x2eb8], R6 ;  /* 0x002eb80601007387 */ /* 0x0003e80000100a00 */
[----:B------:R1:W-:Y:S04]  /*265d0*/  STL.64 [R1+0x2eb0], R4 ;  /* 0x002eb00401007387 */ /* 0x0003e80000100a00 */
[----:B------:R-:W-:Y:S01]  /*265e0*/  STL.64 [R1+0x2ea8], R8 ;  /* 0x002ea80801007387 */ /* 0x000fe20000100a00 */
[----:B-1----:R-:W-:-:S03]  /*265f0*/  IMAD.WIDE R6, R0, 0x4, R134 ;  /* 0x0000000400067825 */ /* 0x002fc600078e0286 */
[----:B------:R-:W3:Y:S04]  /*26600*/  LDL.LU.64 R112, [R1+0x25a8] ;  /* 0x0025a80001707983 */ /* 0x000ee80000300a00 */
[----:B------:R-:W-:Y:S04]  /*26610*/  STL.64 [R1+0x2ea0], R6 ;  /* 0x002ea00601007387 */ /* 0x000fe80000100a00 */
[----:B------:R-:W3:Y:S01]  /*26620*/  LDL.LU.64 R114, [R1+0x22b8] ;  /* 0x0022b80001727983 */ /* 0x000ee20000300a00 */
[----:B------:R-:W-:-:S05]  /*26630*/  IMAD.WIDE R4, R0, 0x4, R210 ;  /* 0x0000000400047825 */ /* 0x000fca00078e02d2 */
[----:B------:R1:W-:Y:S04]  /*26640*/  STL.64 [R1+0x2e98], R4 ;  /* 0x002e980401007387 */ /* 0x0003e80000100a00 */
[----:B------:R-:W3:Y:S04]  /*26650*/  LDL.LU.64 R210, [R1+0x17b0] ;  /* 0x0017b00001d27983 */ /* 0x000ee80000300a00 */
[----:B------:R-:W3:Y:S04]  /*26660*/  LDL.LU.64 R116, [R1+0x17a8] ;  /* 0x0017a80001747983 */ /* 0x000ee80000300a00 */
[----:B------:R-:W3:Y:S01]  /*26670*/  LDL.LU.64 R118, [R1+0x2568] ;  /* 0x0025680001767983 */ /* 0x000ee20000300a00 */
[----:B-1----:R-:W-:-:S05]  /*26680*/  IMAD.WIDE R4, R0, 0x4, R144 ;  /* 0x0000000400047825 */ /* 0x002fca00078e0290 */
[----:B------:R1:W-:Y:S04]  /*26690*/  STL.64 [R1+0x2e90], R4 ;  /* 0x002e900401007387 */ /* 0x0003e80000100a00 */
[----:B------:R-:W3:Y:S04]  /*266a0*/  LDL.LU.64 R144, [R1+0x2278] ;  /* 0x0022780001907983 */ /* 0x000ee80000300a00 */
[----:B------:R-:W3:Y:S04]  /*266b0*/  LDL.LU.64 R132, [R1+0x1730] ;  /* 0x0017300001847983 */ /* 0x000ee80000300a00 */
[----:B------:R-:W3:Y:S01]  /*266c0*/  LDL.LU.64 R134, [R1+0x1728] ;  /* 0x0017280001867983 */ /* 0x000ee20000300a00 */
[----:B-1----:R-:W-:-:S05]  /*266d0*/  IMAD.WIDE R4, R0, 0x4, R142 ;  /* 0x0000000400047825 */ /* 0x002fca00078e028e */
[----:B------:R1:W-:Y:S04]  /*266e0*/  STL.64 [R1+0x2e88], R4 ;  /* 0x002e880401007387 */ /* 0x0003e80000100a00 */
[----:B------:R-:W3:Y:S01]  /*266f0*/  LDL.LU.64 R142, [R1+0x2528] ;  /* 0x00252800018e7983 */ /* 0x000ee20000300a00 */
[----:B-1----:R-:W-:-:S03]  /*26700*/  IMAD.WIDE R4, R0, 0x4, R146 ;  /* 0x0000000400047825 */ /* 0x002fc600078e0292 */
[----:B------:R-:W3:Y:S04]  /*26710*/  LDL.LU.64 R146, [R1+0x2238] ;  /* 0x0022380001927983 */ /* 0x000ee80000300a00 */
[----:B------:R4:W-:Y:S01]  /*26720*/  STL.64 [R1+0x2e80], R4 ;  /* 0x002e800401007387 */ /* 0x0009e20000100a00 */
[----:B------:R-:W-:-:S04]  /*26730*/  IMAD.WIDE R8, R0, 0x4, R136 ;  /* 0x0000000400087825 */ /* 0x000fc800078e0288 */
[C---:B------:R-:W-:Y:S01]  /*26740*/  IMAD.WIDE R6, R0.reuse, 0x4, R138 ;  /* 0x0000000400067825 */ /* 0x040fe200078e028a */
[----:B------:R-:W-:Y:S04]  /*26750*/  STL.64 [R1+0x2e78], R8 ;  /* 0x002e780801007387 */ /* 0x000fe80000100a00 */
[----:B------:R-:W3:Y:S04]  /*26760*/  LDL.LU.64 R120, [R1+0x16b0] ;  /* 0x0016b00001787983 */ /* 0x000ee80000300a00 */
[----:B------:R-:W-:Y:S04]  /*26770*/  STL.64 [R1+0x2e70], R6 ;  /* 0x002e700601007387 */ /* 0x000fe80000100a00 */
[----:B------:R-:W3:Y:S01]  /*26780*/  LDL.LU.64 R122, [R1+0x16a8] ;  /* 0x0016a800017a7983 */ /* 0x000ee20000300a00 */
[----:B----4-:R-:W-:-:S05]  /*26790*/  IMAD.WIDE R4, R0, 0x4, R180 ;  /* 0x0000000400047825 */ /* 0x010fca00078e02b4 */
[----:B------:R2:W-:Y:S04]  /*267a0*/  STL.64 [R1+0x2e68], R4 ;  /* 0x002e680401007387 */ /* 0x0005e80000100a00 */
[----:B------:R-:W4:Y:S04]  /*267b0*/  LDL.LU.64 R180, [R1+0x24e8] ;  /* 0x0024e80001b47983 */ /* 0x000f280000300a00 */
[----:B------:R-:W4:Y:S04]  /*267c0*/  LDL.LU.64 R124, [R1+0x21f8] ;  /* 0x0021f800017c7983 */ /* 0x000f280000300a00 */
[----:B------:R-:W4:Y:S01]  /*267d0*/  LDL.LU.64 R126, [R1+0x1630] ;  /* 0x00163000017e7983 */ /* 0x000f220000300a00 */
[----:B--2---:R-:W-:-:S05]  /*267e0*/  IMAD.WIDE R4, R0, 0x4, R140 ;  /* 0x0000000400047825 */ /* 0x004fca00078e028c */
[----:B------:R3:W-:Y:S04]  /*267f0*/  STL.64 [R1+0x2e60], R4 ;  /* 0x002e600401007387 */ /* 0x0007e80000100a00 */
[----:B------:R-:W2:Y:S04]  /*26800*/  LDL.LU.64 R140, [R1+0x1628] ;  /* 0x00162800018c7983 */ /* 0x000ea80000300a00 */
[----:B------:R-:W2:Y:S04]  /*26810*/  LDL.LU.64 R128, [R1+0x2330] ;  /* 0x0023300001807983 */ /* 0x000ea80000300a00 */
[----:B------:R-:W2:Y:S01]  /*26820*/  LDL.LU.64 R130, [R1+0x18a0] ;  /* 0x0018a00001827983 */ /* 0x000ea20000300a00 */
[----:B---3--:R-:W-:-:S05]  /*26830*/  IMAD.WIDE R4, R0, 0x4, R182 ;  /* 0x0000000400047825 */ /* 0x008fca00078e02b6 */
        /* <DEDUP_REMOVED lines=8> */
[----:B------:R1:W-:Y:S02]  /*268c0*/  STL.64 [R1+0x2e48], R8 ;  /* 0x002e480801007387 */ /* 0x0003e40000100a00 */
[C---:B-1----:R-:W-:Y:S02]  /*268d0*/  IMAD.WIDE R4, R0.reuse, 0x4, R210 ;  /* 0x0000000400047825 */ /* 0x042fe400078e02d2 */
[----:B------:R-:W3:Y:S02]  /*268e0*/  LDL.LU.64 R210, [R1+0x1818] ;  /* 0x0018180001d27983 */ /* 0x000ee40000300a00 */
[----:B------:R-:W-:-:S04]  /*268f0*/  IMAD.WIDE R6, R0, 0x4, R114 ;  /* 0x0000000400067825 */ /* 0x000fc800078e0272 */
[C---:B------:R-:W-:Y:S01]  /*26900*/  IMAD.WIDE R8, R0.reuse, 0x4, R116 ;  /* 0x0000000400087825 */ /* 0x040fe200078e0274 */
        /* <DEDUP_REMOVED lines=11> */
[----:B------:R-:W3:Y:S01]  /*269c0*/  LDL.LU.64 R142, [R1+0x22b0] ;  /* 0x0022b000018e7983 */ /* 0x000ee20000300a00 */
[----:B------:R-:W-:-:S05]  /*269d0*/  IMAD.WIDE R4, R0, 0x4, R134 ;  /* 0x0000000400047825 */ /* 0x000fca00078e0286 */
[----:B------:R1:W-:Y:S04]  /*269e0*/  STL.64 [R1+0x2e10], R4 ;  /* 0x002e100401007387 */ /* 0x0003e80000100a00 */
[----:B------:R1:W-:Y:S04]  /*269f0*/  STL.64 [R1+0x2e08], R6 ;  /* 0x002e080601007387 */ /* 0x0003e80000100a00 */
[----:B------:R-:W3:Y:S01]  /*26a00*/  LDL.LU.64 R132, [R1+0x17a0] ;  /* 0x0017a00001847983 */ /* 0x000ee20000300a00 */
[----:B-1----:R-:W-:-:S03]  /*26a10*/  IMAD.WIDE R4, R0, 0x4, R146 ;  /* 0x0000000400047825 */ /* 0x002fc600078e0292 */
[----:B------:R-:W3:Y:S04]  /*26a20*/  LDL.LU.64 R134, [R1+0x1798] ;  /* 0x0017980001867983 */ /* 0x000ee80000300a00 */
[----:B------:R4:W-:Y:S04]  /*26a30*/  STL.64 [R1+0x2e00], R4 ;  /* 0x002e000401007387 */ /* 0x0009e80000100a00 */
[----:B------:R-:W3:Y:S01]  /*26a40*/  LDL.LU.64 R146, [R1+0x2560] ;  /* 0x0025600001927983 */ /* 0x000ee20000300a00 */
[----:B------:R-:W-:-:S05]  /*26a50*/  IMAD.WIDE R8, R0, 0x4, R120 ;  /* 0x0000000400087825 */ /* 0x000fca00078e0278 */
[----:B------:R1:W-:Y:S01]  /*26a60*/  STL.64 [R1+0x2df8], R8 ;  /* 0x002df80801007387 */ /* 0x0003e20000100a00 */
[----:B------:R-:W-:-:S04]  /*26a70*/  IMAD.WIDE R6, R0, 0x4, R122 ;  /* 0x0000000400067825 */ /* 0x000fc800078e027a */
[C---:B----4-:R-:W-:Y:S02]  /*26a80*/  IMAD.WIDE R4, R0.reuse, 0x4, R180 ;  /* 0x0000000400047825 */ /* 0x050fe400078e02b4 */
[----:B------:R-:W4:Y:S02]  /*26a90*/  LDL.LU.64 R180, [R1+0x2270] ;  /* 0x0022700001b47983 */ /* 0x000f240000300a00 */
[C---:B-1----:R-:W-:Y:S02]  /*26aa0*/  IMAD.WIDE R8, R0.reuse, 0x4, R124 ;  /* 0x0000000400087825 */ /* 0x042fe400078e027c */
[----:B------:R1:W-:Y:S04]  /*26ab0*/  STL.64 [R1+0x2df0], R6 ;  /* 0x002df00601007387 */ /* 0x0003e80000100a00 */
        /* <DEDUP_REMOVED lines=33> */
[----:B------:R-:W-:-:S03]  /*26cd0*/  IMAD.WIDE R6, R0, 0x4, R142 ;  /* 0x0000000400067825 */ /* 0x000fc600078e028e */
[----:B------:R-:W3:Y:S04]  /*26ce0*/  LDL.LU.64 R142, [R1+0x2328] ;  /* 0x00232800018e7983 */ /* 0x000ee80000300a00 */
[----:B------:R-:W-:Y:S01]  /*26cf0*/  STL.64 [R1+0x2d88], R6 ;  /* 0x002d880601007387 */ /* 0x000fe20000100a00 */
[----:B-1----:R-:W-:-:S05]  /*26d00*/  IMAD.WIDE R4, R0, 0x4, R132 ;  /* 0x0000000400047825 */ /* 0x002fca00078e0284 */
[----:B------:R4:W-:Y:S01]  /*26d10*/  STL.64 [R1+0x2d80], R4 ;  /* 0x002d800401007387 */ /* 0x0009e20000100a00 */
[----:B------:R-:W-:-:S03]  /*26d20*/  IMAD.WIDE R246, R0, 0x4, R134 ;  /* 0x0000000400f67825 */ /* 0x000fc600078e0286 */
[----:B------:R-:W3:Y:S01]  /*26d30*/  LDL.LU.64 R128, [R1+0x1890] ;  /* 0x0018900001807983 */ /* 0x000ee20000300a00 */
[----:B------:R-:W-:-:S03]  /*26d40*/  IMAD.WIDE R244, R0, 0x4, R146 ;  /* 0x0000000400f47825 */ /* 0x000fc600078e0292 */
[----:B------:R-:W3:Y:S04]  /*26d50*/  LDL.LU.64 R130, [R1+0x1888] ;  /* 0x0018880001827983 */ /* 0x000ee80000300a00 */
[----:B------:R-:W3:Y:S04]  /*26d60*/  LDL.LU.64 R146, [R1+0x2610] ;  /* 0x0026100001927983 */ /* 0x000ee80000300a00 */
[----:B------:R-:W3:Y:S04]  /*26d70*/  LDL.LU.64 R132, [R1+0x2320] ;  /* 0x0023200001847983 */ /* 0x000ee80000300a00 */
[----:B------:R-:W3:Y:S01]  /*26d80*/  LDL.LU.64 R134, [R1+0x1880] ;  /* 0x0018800001867983 */ /* 0x000ee20000300a00 */
[----:B----4-:R-:W-:-:S05]  /*26d90*/  IMAD.WIDE R4, R0, 0x4, R180 ;  /* 0x0000000400047825 */ /* 0x010fca00078e02b4 */
[----:B------:R2:W-:Y:S04]  /*26da0*/  STL.64 [R1+0x2d68], R4 ;  /* 0x002d680401007387 */ /* 0x0005e80000100a00 */
[----:B------:R-:W4:Y:S01]  /*26db0*/  LDL.LU.64 R180, [R1+0x1878] ;  /* 0x0018780001b47983 */ /* 0x000f220000300a00 */
[----:B--2---:R-:W-:-:S03]  /*26dc0*/  IMAD.WIDE R4, R0, 0x4, R140 ;  /* 0x0000000400047825 */ /* 0x004fc600078e028c */
[----:B------:R-:W2:Y:S04]  /*26dd0*/  LDL.LU.64 R140, [R1+0x2608] ;  /* 0x00260800018c7983 */ /* 0x000ea80000300a00 */
[----:B------:R-:W-:Y:S04]  /*26de0*/  STL.64 [R1+0x2d78], R246 ;  /* 0x002d78f601007387 */ /* 0x000fe80000100a00 */
[----:B------:R3:W-:Y:S04]  /*26df0*/  STL.64 [R1+0x2d60], R4 ;  /* 0x002d600401007387 */ /* 0x0007e80000100a00 */
[----:B------:R-:W-:Y:S01]  /*26e00*/  STL.64 [R1+0x3c80], R246 ;  /* 0x003c80f601007387 */ /* 0x000fe20000100a00 */
[----:B---3--:R-:W-:-:S03]  /*26e10*/  IMAD.WIDE R4, R0, 0x4, R182 ;  /* 0x0000000400047825 */ /* 0x008fc600078e02b6 */
[----:B------:R-:W3:Y:S04]  /*26e20*/  LDL.LU.64 R182, [R1+0x25d8] ;  /* 0x0025d80001b67983 */ /* 0x000ee80000300a00 */
[----:B------:R-:W-:Y:S04]  /*26e30*/  STL.64 [R1+0x2d70], R244 ;  /* 0x002d70f401007387 */ /* 0x000fe80000100a00 */
[----:B------:R1:W-:Y:S01]  /*26e40*/  STL.64 [R1+0x2d58], R4 ;  /* 0x002d580401007387 */ /* 0x0003e20000100a00 */
[----:B------:R-:W-:-:S03]  /*26e50*/  IMAD.WIDE R8, R0, 0x4, R120 ;  /* 0x0000000400087825 */ /* 0x000fc600078e0278 */
[----:B------:R-:W-:Y:S04]  /*26e60*/  STL.64 [R1+0x3c88], R244 ;  /* 0x003c88f401007387 */ /* 0x000fe80000100a00 */
[----:B------:R1:W-:Y:S01]  /*26e70*/  STL.64 [R1+0x2d50], R8 ;  /* 0x002d500801007387 */ /* 0x0003e20000100a00 */
[----:B------:R-:W-:-:S04]  /*26e80*/  IMAD.WIDE R6, R0, 0x4, R122 ;  /* 0x0000000400067825 */ /* 0x000fc800078e027a */
[C---:B-1----:R-:W-:Y:S02]  /*26e90*/  IMAD.WIDE R4, R0.reuse, 0x4, R208 ;  /* 0x0000000400047825 */ /* 0x042fe400078e02d0 */
        /* <DEDUP_REMOVED lines=9> */
[----:B------:R-:W-:Y:S04]  /*26f30*/  STL.64 [R1+0x2d30], R6 ;  /* 0x002d300601007387 */ /* 0x000fe80000100a00 */
[----:B------:R1:W-:Y:S04]  /*26f40*/  STL.64 [R1+0x2d28], R4 ;  /* 0x002d280401007387 */ /* 0x0003e80000100a00 */
[----:B------:R-:W-:Y:S01]  /*26f50*/  STL.64 [R1+0x2d20], R8 ;  /* 0x002d200801007387 */ /* 0x000fe20000100a00 */
[----:B-1----:R-:W-:-:S04]  /*26f60*/  IMAD.WIDE R4, R0, 0x4, R138 ;  /* 0x0000000400047825 */ /* 0x002fc800078e028a */
[C---:B------:R-:W-:Y:S02]  /*26f70*/  IMAD.WIDE R6, R0.reuse, 0x4, R144 ;  /* 0x0000000400067825 */ /* 0x040fe400078e0290 */
[----:B------:R-:W3:Y:S04]  /*26f80*/  LDL.LU.64 R144, [R1+0x1808] ;  /* 0x0018080001907983 */ /* 0x000ee80000300a00 */
[----:B------:R1:W-:Y:S04]  /*26f90*/  STL.64 [R1+0x2d18], R4 ;  /* 0x002d180401007387 */ /* 0x0003e80000100a00 */
[----:B------:R1:W-:Y:S04]  /*26fa0*/  STL.64 [R1+0x2d10], R6 ;  /* 0x002d100601007387 */ /* 0x0003e80000100a00 */
[----:B------:R-:W3:Y:S01]  /*26fb0*/  LDL.LU.64 R136, [R1+0x2598] ;  /* 0x0025980001887983 */ /* 0x000ee20000300a00 */
[----:B-1----:R-:W-:-:S03]  /*26fc0*/  IMAD.WIDE R4, R0, 0x4, R142 ;  /* 0x0000000400047825 */ /* 0x002fc600078e028e */
[----:B------:R-:W3:Y:S04]  /*26fd0*/  LDL.LU.64 R138, [R1+0x22a8] ;  /* 0x0022a800018a7983 */ /* 0x000ee80000300a00 */
[----:B------:R1:W-:Y:S04]  /*26fe0*/  STL.64 [R1+0x2d08], R4 ;  /* 0x002d080401007387 */ /* 0x0003e80000100a00 */
[----:B------:R-:W3:Y:S01]  /*26ff0*/  LDL.LU.64 R142, [R1+0x1790] ;  /* 0x00179000018e7983 */ /* 0x000ee20000300a00 */
[----:B------:R-:W-:-:S04]  /*27000*/  IMAD.WIDE R6, R0, 0x4, R128 ;  /* 0x0000000400067825 */ /* 0x000fc800078e0280 */
[C---:B-1----:R-:W-:Y:S01]  /*27010*/  IMAD.WIDE R4, R0.reuse, 0x4, R130 ;  /* 0x0000000400047825 */ /* 0x042fe200078e0282 */
[----:B------:R-:W-:Y:S03]  /*27020*/  STL.64 [R1+0x2d00], R6 ;  /* 0x002d000601007387 */ /* 0x000fe60000100a00 */
[C---:B------:R-:W-:Y:S02]  /*27030*/  IMAD.WIDE R224, R0.reuse, 0x4, R146 ;  /* 0x0000000400e07825 */ /* 0x040fe400078e0292 */
[----:B------:R-:W3:Y:S02]  /*27040*/  LDL.LU.64 R146, [R1+0x1788] ;  /* 0x0017880001927983 */ /* 0x000ee40000300a00 */
[C---:B------:R-:W-:Y:S02]  /*27050*/  IMAD.WIDE R216, R0.reuse, 0x4, R132 ;  /* 0x0000000400d87825 */ /* 0x040fe400078e0284 */
[----:B------:R3:W-:Y:S02]  /*27060*/  STL.64 [R1+0x2cf8], R4 ;  /* 0x002cf80401007387 */ /* 0x0007e40000100a00 */
[----:B------:R-:W-:-:S04]  /*27070*/  IMAD.WIDE R214, R0, 0x4, R134 ;  /* 0x0000000400d67825 */ /* 0x000fc800078e0286 */
[C---:B----4-:R-:W-:Y:S02]  /*27080*/  IMAD.WIDE R212, R0.reuse, 0x4, R180 ;  /* 0x0000000400d47825 */ /* 0x050fe400078e02b4 */
[----:B------:R-:W4:Y:S04]  /*27090*/  LDL.LU.64 R180, [R1+0x2558] ;  /* 0x0025580001b47983 */ /* 0x000f280000300a00 */
[----:B------:R-:W-:Y:S04]  /*270a0*/  STL.64 [R1+0x2cf0], R224 ;  /* 0x002cf0e001007387 */ /* 0x000fe80000100a00 */
[----:B------:R-:W-:Y:S01]  /*270b0*/  STL.64 [R1+0x3b80], R224 ;  /* 0x003b80e001007387 */ /* 0x000fe20000100a00 */
[----:B--2---:R-:W-:-:S03]  /*270c0*/  IMAD.WIDE R194, R0, 0x4, R140 ;  /* 0x0000000400c27825 */ /* 0x004fc600078e028c */
[----:B------:R-:W2:Y:S04]  /*270d0*/  LDL.LU.64 R140, [R1+0x2268] ;  /* 0x00226800018c7983 */ /* 0x000ea80000300a00 */
[----:B------:R-:W-:Y:S04]  /*270e0*/  STL.64 [R1+0x2ce8], R216 ;  /* 0x002ce8d801007387 */ /* 0x000fe80000100a00 */
[----:B------:R-:W-:Y:S01]  /*270f0*/  STL.64 [R1+0x3b88], R216 ;  /* 0x003b88d801007387 */ /* 0x000fe20000100a00 */
[----:B---3--:R-:W-:-:S03]  /*27100*/  IMAD.WIDE R4, R0, 0x4, R182 ;  /* 0x0000000400047825 */ /* 0x008fc600078e02b6 */
[----:B------:R-:W3:Y:S04]  /*27110*/  LDL.LU.64 R182, [R1+0x1710] ;  /* 0x0017100001b67983 */ /* 0x000ee80000300a00 */
[----:B------:R-:W-:Y:S04]  /*27120*/  STL.64 [R1+0x2ce0], R214 ;  /* 0x002ce0d601007387 */ /* 0x000fe80000100a00 */
[----:B------:R1:W-:Y:S04]  /*27130*/  STL.64 [R1+0x2cc8], R4 ;  /* 0x002cc80401007387 */ /* 0x0003e80000100a00 */
[----:B------:R-:W-:Y:S01]  /*27140*/  STL.64 [R1+0x3b90], R214 ;  /* 0x003b90d601007387 */ /* 0x000fe20000100a00 */
[----:B-1----:R-:W-:-:S03]  /*27150*/  IMAD.WIDE R4, R0, 0x4, R208 ;  /* 0x0000000400047825 */ /* 0x002fc600078e02d0 */
[----:B------:R-:W2:Y:S04]  /*27160*/  LDL.LU.64 R208, [R1+0x1708] ;  /* 0x0017080001d07983 */ /* 0x000ea80000300a00 */
[----:B------:R-:W-:Y:S04]  /*27170*/  STL.64 [R1+0x2cd8], R212 ;  /* 0x002cd8d401007387 */ /* 0x000fe80000100a00 */
[----:B------:R1:W-:Y:S04]  /*27180*/  STL.64 [R1+0x2cc0], R4 ;  /* 0x002cc00401007387 */ /* 0x0003e80000100a00 */
[----:B------:R1:W-:Y:S02]  /*27190*/  STL.64 [R1+0x3b98], R212 ;  /* 0x003b98d401007387 */ /* 0x0003e40000100a00 */
[----:B-1----:R-:W-:-:S02]  /*271a0*/  IMAD.WIDE R4, R0, 0x4, R210 ;  /* 0x0000000400047825 */ /* 0x002fc400078e02d2 */
[----:B------:R-:W2:Y:S04]  /*271b0*/  LDL.LU.64 R210, [R1+0x2518] ;  /* 0x0025180001d27983 */ /* 0x000ea80000300a00 */
[----:B------:R-:W-:Y:S04]  /*271c0*/  STL.64 [R1+0x2cd0], R194 ;  /* 0x002cd0c201007387 */ /* 0x000fe80000100a00 */
[----:B------:R-:W-:Y:S04]  /*271d0*/  STL.64 [R1+0x2cb8], R4 ;  /* 0x002cb80401007387 */ /* 0x000fe80000100a00 */
[----:B------:R1:W-:Y:S01]  /*271e0*/  STL.64 [R1+0x3ba0], R194 ;  /* 0x003ba0c201007387 */ /* 0x0003e20000100a00 */
[----:B------:R-:W-:-:S03]  /*271f0*/  IMAD.WIDE R240, R0, 0x4, R144 ;  /* 0x0000000400f07825 */ /* 0x000fc600078e0290 */
[----:B------:R-:W2:Y:S01]  /*27200*/  LDL.LU.64 R144, [R1+0x2228] ;  /* 0x0022280001907983 */ /* 0x000ea20000300a00 */
[----:B------:R-:W-:-:S04]  /*27210*/  IMAD.WIDE R230, R0, 0x4, R136 ;  /* 0x0000000400e67825 */ /* 0x000fc800078e0288 */
[----:B------:R-:W-:-:S04]  /*27220*/  IMAD.WIDE R228, R0, 0x4, R138 ;  /* 0x0000000400e47825 */ /* 0x000fc800078e028a */
[C---:B------:R-:W-:Y:S02]  /*27230*/  IMAD.WIDE R226, R0.reuse, 0x4, R142 ;  /* 0x0000000400e27825 */ /* 0x040fe400078e028e */
[----:B------:R-:W2:Y:S04]  /*27240*/  LDL.LU.64 R142, [R1+0x1690] ;  /* 0x00169000018e7983 */ /* 0x000ea80000300a00 */
[----:B------:R-:W-:Y:S04]  /*27250*/  STL.64 [R1+0x2cb0], R240 ;  /* 0x002cb0f001007387 */ /* 0x000fe80000100a00 */
[----:B------:R-:W-:Y:S01]  /*27260*/  STL.64 [R1+0x3c00], R240 ;  /* 0x003c00f001007387 */ /* 0x000fe20000100a00 */
[----:B------:R-:W-:-:S03]  /*27270*/  IMAD.WIDE R224, R0, 0x4, R146 ;  /* 0x0000000400e07825 */ /* 0x000fc600078e0292 */
[----:B------:R-:W1:Y:S04]  /*27280*/  LDL.LU.64 R146, [R1+0x1688] ;  /* 0x0016880001927983 */ /* 0x000e680000300a00 */
[----:B------:R-:W-:Y:S04]  /*27290*/  STL.64 [R1+0x2ca8], R230 ;  /* 0x002ca8e601007387 */ /* 0x000fe80000100a00 */
[----:B------:R-:W-:Y:S01]  /*272a0*/  STL.64 [R1+0x3c08], R230 ;  /* 0x003c08e601007387 */ /* 0x000fe20000100a00 */
[----:B----4-:R-:W-:-:S03]  /*272b0*/  IMAD.WIDE R222, R0, 0x4, R180 ;  /* 0x0000000400de7825 */ /* 0x010fc600078e02b4 */
[----:B------:R-:W4:Y:S04]  /*272c0*/  LDL.LU.64 R180, [R1+0x24d8] ;  /* 0x0024d80001b47983 */ /* 0x000f280000300a00 */
[----:B------:R-:W-:Y:S04]  /*272d0*/  STL.64 [R1+0x2ca0], R228 ;  /* 0x002ca0e401007387 */ /* 0x000fe80000100a00 */
[----:B------:R-:W-:Y:S04]  /*272e0*/  STL.64 [R1+0x3c10], R228 ;  /* 0x003c10e401007387 */ /* 0x000fe80000100a00 */
[----:B------:R-:W4:Y:S04]  /*272f0*/  LDL.LU.64 R138, [R1+0x21e8] ;  /* 0x0021e800018a7983 */ /* 0x000f280000300a00 */
[----:B------:R-:W-:Y:S04]  /*27300*/  STL.64 [R1+0x2c98], R226 ;  /* 0x002c98e201007387 */ /* 0x000fe80000100a00 */
[----:B------:R-:W-:Y:S01]  /*27310*/  STL.64 [R1+0x3c18], R226 ;  /* 0x003c18e201007387 */ /* 0x000fe20000100a00 */
[----:B---3--:R-:W-:-:S03]  /*27320*/  IMAD.WIDE R216, R0, 0x4, R182 ;  /* 0x0000000400d87825 */ /* 0x008fc600078e02b6 */
[----:B------:R-:W3:Y:S04]  /*27330*/  LDL.LU.64 R182, [R1+0x1610] ;  /* 0x0016100001b67983 */ /* 0x000ee80000300a00 */
[----:B------:R-:W-:Y:S04]  /*27340*/  STL.64 [R1+0x2c90], R224 ;  /* 0x002c90e001007387 */ /* 0x000fe80000100a00 */
[----:B------:R-:W-:Y:S01]  /*27350*/  STL.64 [R1+0x3c20], R224 ;  /* 0x003c20e001007387 */ /* 0x000fe20000100a00 */
[----:B--2---:R-:W-:-:S03]  /*27360*/  IMAD.WIDE R214, R0, 0x4, R208 ;  /* 0x0000000400d67825 */ /* 0x004fc600078e02d0 */
[----:B------:R-:W2:Y:S04]  /*27370*/  LDL.LU.64 R208, [R1+0x1608] ;  /* 0x0016080001d07983 */ /* 0x000ea80000300a00 */
[----:B------:R-:W-:Y:S04]  /*27380*/  STL.64 [R1+0x2c88], R222 ;  /* 0x002c88de01007387 */ /* 0x000fe80000100a00 */
[----:B------:R-:W-:Y:S01]  /*27390*/  STL.64 [R1+0x3c28], R222 ;  /* 0x003c28de01007387 */ /* 0x000fe20000100a00 */
[----:B------:R-:W-:-:S03]  /*273a0*/  IMAD.WIDE R212, R0, 0x4, R210 ;  /* 0x0000000400d47825 */ /* 0x000fc600078e02d2 */
[----:B------:R-:W2:Y:S01]  /*273b0*/  LDL.LU.64 R210, [R1+0x2318] ;  /* 0x0023180001d27983 */ /* 0x000ea20000300a00 */
[----:B------:R-:W-:-:S05]  /*273c0*/  IMAD.WIDE R220, R0, 0x4, R140 ;  /* 0x0000000400dc7825 */ /* 0x000fca00078e028c */
[----:B------:R-:W-:Y:S04]  /*273d0*/  STL.64 [R1+0x2c80], R220 ;  /* 0x002c80dc01007387 */ /* 0x000fe80000100a00 */
[----:B------:R-:W-:Y:S04]  /*273e0*/  STL.64 [R1+0x3c30], R220 ;  /* 0x003c30dc01007387 */ /* 0x000fe80000100a00 */
[----:B------:R-:W2:Y:S01]  /*273f0*/  LDL.LU.64 R140, [R1+0x1870] ;  /* 0x00187000018c7983 */ /* 0x000ea20000300a00 */
[----:B------:R-:W-:-:S03]  /*27400*/  IMAD.WIDE R206, R0, 0x4, R144 ;  /* 0x0000000400ce7825 */ /* 0x000fc600078e0290 */
[----:B------:R-:W2:Y:S04]  /*27410*/  LDL.LU.64 R144, [R1+0x1868] ;  /* 0x0018680001907983 */ /* 0x000ea80000300a00 */
[----:B------:R-:W-:Y:S04]  /*27420*/  STL.64 [R1+0x2c78], R216 ;  /* 0x002c78d801007387 */ /* 0x000fe80000100a00 */
[----:B------:R-:W-:Y:S01]  /*27430*/  STL.64 [R1+0x3c38], R216 ;  /* 0x003c38d801007387 */ /* 0x000fe20000100a00 */
[----:B------:R-:W-:-:S03]  /*27440*/  IMAD.WIDE R204, R0, 0x4, R142 ;  /* 0x0000000400cc7825 */ /* 0x000fc600078e028e */
[----:B------:R-:W2:Y:S04]  /*27450*/  LDL.LU.64 R142, [R1+0x2600] ;  /* 0x00260000018e7983 */ /* 0x000ea80000300a00 */
[----:B------:R-:W-:Y:S04]  /*27460*/  STL.64 [R1+0x2c70], R214 ;  /* 0x002c70d601007387 */ /* 0x000fe80000100a00 */
[----:B------:R-:W-:Y:S01]  /*27470*/  STL.64 [R1+0x3c40], R214 ;  /* 0x003c40d601007387 */ /* 0x000fe20000100a00 */
[----:B-1----:R-:W-:-:S03]  /*27480*/  IMAD.WIDE R194, R0, 0x4, R146 ;  /* 0x0000000400c27825 */ /* 0x002fc600078e0292 */
[----:B------:R-:W2:Y:S04]  /*27490*/  LDL.LU.64 R146, [R1+0x2310] ;  /* 0x0023100001927983 */ /* 0x000ea80000300a00 */
[----:B------:R-:W-:Y:S04]  /*274a0*/  STL.64 [R1+0x2c68], R212 ;  /* 0x002c68d401007387 */ /* 0x000fe80000100a00 */
[----:B------:R-:W-:Y:S01]  /*274b0*/  STL.64 [R1+0x3c48], R212 ;  /* 0x003c48d401007387 */ /* 0x000fe20000100a00 */
[----:B----4-:R-:W-:-:S03]  /*274c0*/  IMAD.WIDE R158, R0, 0x4, R180 ;  /* 0x00000004009e7825 */ /* 0x010fc600078e02b4 */
[----:B------:R-:W4:Y:S04]  /*274d0*/  LDL.LU.64 R180, [R1+0x1860] ;  /* 0x0018600001b47983 */ /* 0x000f280000300a00 */
[----:B------:R-:W-:Y:S04]  /*274e0*/  STL.64 [R1+0x2c60], R206 ;  /* 0x002c60ce01007387 */ /* 0x000fe80000100a00 */
[----:B------:R-:W-:Y:S04]  /*274f0*/  STL.64 [R1+0x3c50], R206 ;  /* 0x003c50ce01007387 */ /* 0x000fe80000100a00 */
[----:B------:R-:W-:Y:S04]  /*27500*/  STL.64 [R1+0x2c58], R204 ;  /* 0x002c58cc01007387 */ /* 0x000fe80000100a00 */
[----:B------:R-:W-:Y:S01]  /*27510*/  STL.64 [R1+0x3c58], R204 ;  /* 0x003c58cc01007387 */ /* 0x000fe20000100a00 */
[----:B---3--:R-:W-:-:S03]  /*27520*/  IMAD.WIDE R154, R0, 0x4, R182 ;  /* 0x00000004009a7825 */ /* 0x008fc600078e02b6 */
[----:B------:R-:W3:Y:S04]  /*27530*/  LDL.LU.64 R182, [R1+0x1858] ;  /* 0x0018580001b67983 */ /* 0x000ee80000300a00 */
[----:B------:R-:W-:Y:S04]  /*27540*/  STL.64 [R1+0x2c50], R194 ;  /* 0x002c50c201007387 */ /* 0x000fe80000100a00 */
[----:B------:R1:W-:Y:S01]  /*27550*/  STL.64 [R1+0x3c60], R194 ;  /* 0x003c60c201007387 */ /* 0x0003e20000100a00 */
        /* <DEDUP_REMOVED lines=9> */
[----:B------:R-:W-:Y:S01]  /*275f0*/  STL.64 [R1+0x2c38], R154 ;  /* 0x002c389a01007387 */ /* 0x000fe20000100a00 */
[----:B------:R-:W-:-:S03]  /*27600*/  IMAD.WIDE R6, R0, 0x4, R140 ;  /* 0x0000000400067825 */ /* 0x000fc600078e028c */
[----:B------:R-:W-:Y:S01]  /*27610*/  STL.64 [R1+0x3c78], R154 ;  /* 0x003c789a01007387 */ /* 0x000fe20000100a00 */
[----:B------:R-:W-:-:S03]  /*27620*/  IMAD.WIDE R8, R0, 0x4, R144 ;  /* 0x0000000400087825 */ /* 0x000fc600078e0290 */
[----:B------:R-:W2:Y:S04]  /*27630*/  LDL.LU.64 R144, [R1+0x1800] ;  /* 0x0018000001907983 */ /* 0x000ea80000300a00 */
[----:B------:R-:W-:Y:S04]  /*27640*/  STL.64 [R1+0x2c30], R152 ;  /* 0x002c309801007387 */ /* 0x000fe80000100a00 */
[----:B------:R1:W-:Y:S04]  /*27650*/  STL.64 [R1+0x3c90], R152 ;  /* 0x003c909801007387 */ /* 0x0003e80000100a00 */
[----:B------:R-:W-:Y:S04]  /*27660*/  STL.64 [R1+0x2c28], R4 ;  /* 0x002c280401007387 */ /* 0x000fe80000100a00 */
[----:B------:R-:W-:Y:S04]  /*27670*/  STL.64 [R1+0x3ba8], R4 ;  /* 0x003ba80401007387 */ /* 0x000fe80000100a00 */
[----:B------:R-:W2:Y:S01]  /*27680*/  LDL.LU.64 R134, [R1+0x17f8] ;  /* 0x0017f80001867983 */ /* 0x000ea20000300a00 */
[----:B------:R-:W-:-:S04]  /*27690*/  IMAD.WIDE R126, R0, 0x4, R142 ;  /* 0x00000004007e7825 */ /* 0x000fc800078e028e */
[C---:B------:R-:W-:Y:S02]  /*276a0*/  IMAD.WIDE R124, R0.reuse, 0x4, R146 ;  /* 0x00000004007c7825 */ /* 0x040fe400078e0292 */
[----:B------:R-:W2:Y:S04]  /*276b0*/  LDL.LU.64 R146, [R1+0x25c8] ;  /* 0x0025c80001927983 */ /* 0x000ea80000300a00 */
[----:B------:R-:W-:Y:S04]  /*276c0*/  STL.64 [R1+0x2c20], R6 ;  /* 0x002c200601007387 */ /* 0x000fe80000100a00 */
[----:B------:R-:W-:Y:S04]  /*276d0*/  STL.64 [R1+0x3bb0], R6 ;  /* 0x003bb00601007387 */ /* 0x000fe80000100a00 */
[----:B------:R-:W2:Y:S04]  /*276e0*/  LDL.LU.64 R136, [R1+0x22d8] ;  /* 0x0022d80001887983 */ /* 0x000ea80000300a00 */
[----:B------:R-:W2:Y:S04]  /*276f0*/  LDL.LU.64 R138, [R1+0x17f0] ;  /* 0x0017f000018a7983 */ /* 0x000ea80000300a00 */
[----:B------:R-:W-:Y:S04]  /*27700*/  STL.64 [R1+0x2c18], R8 ;  /* 0x002c180801007387 */ /* 0x000fe80000100a00 */
[----:B------:R-:W-:Y:S01]  /*27710*/  STL.64 [R1+0x3bb8], R8 ;  /* 0x003bb80801007387 */ /* 0x000fe20000100a00 */
[----:B----4-:R-:W-:-:S03]  /*27720*/  IMAD.WIDE R122, R0, 0x4, R180 ;  /* 0x00000004007a7825 */ /* 0x010fc600078e02b4 */
[----:B------:R-:W4:Y:S04]  /*27730*/  LDL.LU.64 R180, [R1+0x17e8] ;  /* 0x0017e80001b47983 */ /* 0x000f280000300a00 */
[----:B------:R-:W-:Y:S04]  /*27740*/  STL.64 [R1+0x2c10], R126 ;  /* 0x002c107e01007387 */ /* 0x000fe80000100a00 */
[----:B------:R1:W-:Y:S04]  /*27750*/  STL.64 [R1+0x3bc0], R126 ;  /* 0x003bc07e01007387 */ /* 0x0003e80000100a00 */
[----:B------:R-:W4:Y:S04]  /*27760*/  LDL.LU.64 R140, [R1+0x25c0] ;  /* 0x0025c000018c7983 */ /* 0x000f280000300a00 */
[----:B------:R-:W-:Y:S04]  /*27770*/  STL.64 [R1+0x2c08], R124 ;  /* 0x002c087c01007387 */ /* 0x000fe80000100a00 */
[----:B------:R1:W-:Y:S01]  /*27780*/  STL.64 [R1+0x3bc8], R124 ;  /* 0x003bc87c01007387 */ /* 0x0003e20000100a00 */
[----:B---3--:R-:W-:-:S03]  /*27790*/  IMAD.WIDE R120, R0, 0x4, R182 ;  /* 0x0000000400787825 */ /* 0x008fc600078e02b6 */
[----:B------:R-:W3:Y:S01]  /*277a0*/  LDL.LU.64 R182, [R1+0x22d0] ;  /* 0x0022d00001b67983 */ /* 0x000ee20000300a00 */
[----:B--2---:R-:W-:-:S03]  /*277b0*/  IMAD.WIDE R202, R0, 0x4, R208 ;  /* 0x0000000400ca7825 */ /* 0x004fc600078e02d0 */
[----:B------:R-:W2:Y:S01]  /*277c0*/  LDL.LU.64 R208, [R1+0x17e0] ;  /* 0x0017e00001d07983 */ /* 0x000ea20000300a00 */
[----:B------:R-:W-:-:S03]  /*277d0*/  IMAD.WIDE R200, R0, 0x4, R210 ;  /* 0x0000000400c87825 */ /* 0x000fc600078e02d2 */
[----:B------:R-:W2:Y:S04]  /*277e0*/  LDL.LU.64 R210, [R1+0x17d8] ;  /* 0x0017d80001d27983 */ /* 0x000ea80000300a00 */
[----:B------:R-:W-:Y:S04]  /*277f0*/  STL.64 [R1+0x2c00], R122 ;  /* 0x002c007a01007387 */ /* 0x000fe80000100a00 */
[----:B------:R1:W-:Y:S04]  /*27800*/  STL.64 [R1+0x3bd0], R122 ;  /* 0x003bd07a01007387 */ /* 0x0003e80000100a00 */
[----:B------:R-:W-:Y:S04]  /*27810*/  STL.64 [R1+0x2bf0], R202 ;  /* 0x002bf0ca01007387 */ /* 0x000fe80000100a00 */
[----:B------:R-:W-:Y:S04]  /*27820*/  STL.64 [R1+0x3bd8], R202 ;  /* 0x003bd8ca01007387 */ /* 0x000fe80000100a00 */
[----:B------:R-:W2:Y:S01]  /*27830*/  LDL.LU.64 R142, [R1+0x2590] ;  /* 0x00259000018e7983 */ /* 0x000ea20000300a00 */
[----:B------:R-:W-:-:S03]  /*27840*/  IMAD.WIDE R198, R0, 0x4, R144 ;  /* 0x0000000400c67825 */ /* 0x000fc600078e0290 */
[----:B------:R-:W2:Y:S04]  /*27850*/  LDL.LU.64 R144, [R1+0x22a0] ;  /* 0x0022a00001907983 */ /* 0x000ea80000300a00 */
[----:B------:R-:W-:Y:S04]  /*27860*/  STL.64 [R1+0x2bf8], R120 ;  /* 0x002bf87801007387 */ /* 0x000fe80000100a00 */
[----:B------:R1:W-:Y:S04]  /*27870*/  STL.64 [R1+0x3be0], R120 ;  /* 0x003be07801007387 */ /* 0x0003e80000100a00 */
[----:B------:R-:W-:Y:S04]  /*27880*/  STL.64 [R1+0x2be8], R200 ;  /* 0x002be8c801007387 */ /* 0x000fe80000100a00 */
[----:B------:R-:W-:Y:S01]  /*27890*/  STL.64 [R1+0x3be8], R200 ;  /* 0x003be8c801007387 */ /* 0x000fe20000100a00 */
[----:B------:R-:W-:-:S04]  /*278a0*/  IMAD.WIDE R196, R0, 0x4, R134 ;  /* 0x0000000400c47825 */ /* 0x000fc800078e0286 */
[C---:B------:R-:W-:Y:S02]  /*278b0*/  IMAD.WIDE R10, R0.reuse, 0x4, R146 ;  /* 0x00000004000a7825 */ /* 0x040fe400078e0292 */
[----:B------:R-:W2:Y:S04]  /*278c0*/  LDL.LU.64 R146, [R1+0x1780] ;  /* 0x0017800001927983 */ /* 0x000ea80000300a00 */
[----:B------:R-:W-:Y:S04]  /*278d0*/  STL.64 [R1+0x2be0], R198 ;  /* 0x002be0c601007387 */ /* 0x000fe80000100a00 */
[----:B------:R-:W-:Y:S01]  /*278e0*/  STL.64 [R1+0x3bf0], R198 ;  /* 0x003bf0c601007387 */ /* 0x000fe20000100a00 */
[----:B------:R-:W-:-:S03]  /*278f0*/  IMAD.WIDE R12, R0, 0x4, R136 ;  /* 0x00000004000c7825 */ /* 0x000fc600078e0288 */
[----:B------:R-:W2:Y:S04]  /*27900*/  LDL.LU.64 R134, [R1+0x1778] ;  /* 0x0017780001867983 */ /* 0x000ea80000300a00 */
[----:B------:R-:W2:Y:S01]  /*27910*/  LDL.LU.64 R136, [R1+0x2550] ;  /* 0x0025500001887983 */ /* 0x000ea20000300a00 */
[----:B------:R-:W-:-:S03]  /*27920*/  IMAD.WIDE R14, R0, 0x4, R138 ;  /* 0x00000004000e7825 */ /* 0x000fc600078e028a */
[----:B------:R-:W-:Y:S04]  /*27930*/  STL.64 [R1+0x2bd8], R196 ;  /* 0x002bd8c401007387 */ /* 0x000fe80000100a00 */
[----:B------:R-:W-:Y:S01]  /*27940*/  STL.64 [R1+0x3bf8], R196 ;  /* 0x003bf8c401007387 */ /* 0x000fe20000100a00 */
[----:B----4-:R-:W-:-:S03]  /*27950*/  IMAD.WIDE R16, R0, 0x4, R180 ;  /* 0x0000000400107825 */ /* 0x010fc600078e02b4 */
[----:B------:R-:W4:Y:S04]  /*27960*/  LDL.LU.64 R180, [R1+0x2260] ;  /* 0x0022600001b47983 */ /* 0x000f280000300a00 */
[----:B------:R-:W-:Y:S04]  /*27970*/  STL.64 [R1+0x2bd0], R10 ;  /* 0x002bd00a01007387 */ /* 0x000fe80000100a00 */
[----:B------:R-:W4:Y:S04]  /*27980*/  LDL.LU.64 R138, [R1+0x1700] ;  /* 0x00170000018a7983 */ /* 0x000f280000300a00 */
[----:B------:R-:W-:Y:S01]  /*27990*/  STL.64 [R1+0x2bc8], R12 ;  /* 0x002bc80c01007387 */ /* 0x000fe20000100a00 */
[----:B---3--:R-:W-:-:S03]  /*279a0*/  IMAD.WIDE R108, R0, 0x4, R182 ;  /* 0x00000004006c7825 */ /* 0x008fc600078e02b6 */
[----:B------:R-:W3:Y:S04]  /*279b0*/  LDL.LU.64 R182, [R1+0x16f8] ;  /* 0x0016f80001b67983 */ /* 0x000ee80000300a00 */
[----:B------:R-:W-:Y:S01]  /*279c0*/  STL.64 [R1+0x2bc0], R14 ;  /* 0x002bc00e01007387 */ /* 0x000fe20000100a00 */
[----:B--2---:R-:W-:-:S03]  /*279d0*/  IMAD.WIDE R106, R0, 0x4, R208 ;  /* 0x00000004006a7825 */ /* 0x004fc600078e02d0 */
[----:B------:R-:W2:Y:S04]  /*279e0*/  LDL.LU.64 R208, [R1+0x2510] ;  /* 0x0025100001d07983 */ /* 0x000ea80000300a00 */
[----:B------:R-:W-:Y:S01]  /*279f0*/  STL.64 [R1+0x2bb8], R16 ;  /* 0x002bb81001007387 */ /* 0x000fe20000100a00 */
[----:B------:R-:W-:-:S03]  /*27a00*/  IMAD.WIDE R104, R0, 0x4, R210 ;  /* 0x0000000400687825 */ /* 0x000fc600078e02d2 */
[----:B------:R-:W2:Y:S01]  /*27a10*/  LDL.LU.64 R210, [R1+0x2220] ;  /* 0x0022200001d27983 */ /* 0x000ea20000300a00 */
[----:B------:R-:W-:-:S05]  /*27a20*/  IMAD.WIDE R110, R0, 0x4, R140 ;  /* 0x00000004006e7825 */ /* 0x000fca00078e028c */
[----:B------:R-:W-:Y:S04]  /*27a30*/  STL.64 [R1+0x2bb0], R110 ;  /* 0x002bb06e01007387 */ /* 0x000fe80000100a00 */
[----:B------:R-:W2:Y:S04]  /*27a40*/  LDL.LU.64 R140, [R1+0x1680] ;  /* 0x00168000018c7983 */ /* 0x000ea80000300a00 */
[----:B------:R-:W-:Y:S01]  /*27a50*/  STL.64 [R1+0x2ba8], R108 ;  /* 0x002ba86c01007387 */ /* 0x000fe20000100a00 */
[----:B------:R-:W-:-:S03]  /*27a60*/  IMAD.WIDE R186, R0, 0x4, R142 ;  /* 0x0000000400ba7825 */ /* 0x000fc600078e028e */
[----:B------:R-:W2:Y:S04]  /*27a70*/  LDL.LU.64 R142, [R1+0x1678] ;  /* 0x00167800018e7983 */ /* 0x000ea80000300a00 */
[----:B------:R-:W2:Y:S01]  /*27a80*/  LDL.LU.64 R132, [R1+0x24d0] ;  /* 0x0024d00001847983 */ /* 0x000ea20000300a00 */
[----:B------:R-:W-:-:S03]  /*27a90*/  IMAD.WIDE R184, R0, 0x4, R144 ;  /* 0x0000000400b87825 */ /* 0x000fc600078e0290 */
        /* <DEDUP_REMOVED lines=8> */
[----:B------:R-:W2:Y:S01]  /*27b20*/  LDL.LU.64 R134, [R1+0x15f8] ;  /* 0x0015f80001867983 */ /* 0x000ea20000300a00 */
[----:B------:R-:W-:-:S03]  /*27b30*/  IMAD.WIDE R174, R0, 0x4, R136 ;  /* 0x0000000400ae7825 */ /* 0x000fc600078e0288 */
[----:B------:R-:W2:Y:S04]  /*27b40*/  LDL.LU.64 R136, [R1+0x2588] ;  /* 0x0025880001887983 */ /* 0x000ea80000300a00 */
[----:B------:R-:W-:Y:S01]  /*27b50*/  STL.64 [R1+0x2b80], R178 ;  /* 0x002b80b201007387 */ /* 0x000fe20000100a00 */
[----:B----4-:R-:W-:-:S03]  /*27b60*/  IMAD.WIDE R172, R0, 0x4, R180 ;  /* 0x0000000400ac7825 */ /* 0x010fc600078e02b4 */
[----:B------:R-:W4:Y:S01]  /*27b70*/  LDL.LU.64 R180, [R1+0x2298] ;  /* 0x0022980001b47983 */ /* 0x000f220000300a00 */
[----:B------:R-:W-:-:S03]  /*27b80*/  IMAD.WIDE R160, R0, 0x4, R138 ;  /* 0x0000000400a07825 */ /* 0x000fc600078e028a */
        /* <DEDUP_REMOVED lines=9> */
[----:B------:R-:W2:Y:S04]  /*27c20*/  LDL.LU.64 R210, [R1+0x2290] ;  /* 0x0022900001d27983 */ /* 0x000ea80000300a00 */
[----:B------:R-:W-:Y:S01]  /*27c30*/  STL.64 [R1+0x2b60], R160 ;  /* 0x002b60a001007387 */ /* 0x000fe20000100a00 */
[----:B------:R-:W-:-:S03]  /*27c40*/  IMAD.WIDE R232, R0, 0x4, R140 ;  /* 0x0000000400e87825 */ /* 0x000fc600078e028c */
[----:B------:R-:W2:Y:S04]  /*27c50*/  LDL.LU.64 R140, [R1+0x1760] ;  /* 0x00176000018c7983 */ /* 0x000ea80000300a00 */
[----:B------:R-:W-:Y:S01]  /*27c60*/  STL.64 [R1+0x2b58], R162 ;  /* 0x002b58a201007387 */ /* 0x000fe20000100a00 */
[----:B------:R-:W-:-:S03]  /*27c70*/  IMAD.WIDE R234, R0, 0x4, R142 ;  /* 0x0000000400ea7825 */ /* 0x000fc600078e028e */
[----:B------:R-:W2:Y:S01]  /*27c80*/  LDL.LU.64 R142, [R1+0x1758] ;  /* 0x00175800018e7983 */ /* 0x000ea20000300a00 */
[----:B------:R-:W-:-:S03]  /*27c90*/  IMAD.WIDE R236, R0, 0x4, R132 ;  /* 0x0000000400ec7825 */ /* 0x000fc600078e0284 */
[----:B------:R-:W-:Y:S04]  /*27ca0*/  STL.64 [R1+0x2b50], R164 ;  /* 0x002b50a401007387 */ /* 0x000fe80000100a00 */
[----:B------:R-:W-:Y:S01]  /*27cb0*/  STL.64 [R1+0x2b48], R166 ;  /* 0x002b48a601007387 */ /* 0x000fe20000100a00 */
[----:B------:R-:W-:-:S03]  /*27cc0*/  IMAD.WIDE R238, R0, 0x4, R144 ;  /* 0x0000000400ee7825 */ /* 0x000fc600078e0290 */
[----:B------:R-:W2:Y:S04]  /*27cd0*/  LDL.LU.64 R144, [R1+0x2548] ;  /* 0x0025480001907983 */ /* 0x000ea80000300a00 */
[----:B------:R-:W-:Y:S01]  /*27ce0*/  STL.64 [R1+0x2b40], R232 ;  /* 0x002b40e801007387 */ /* 0x000fe20000100a00 */
[----:B------:R-:W-:-:S03]  /*27cf0*/  IMAD.WIDE R168, R0, 0x4, R146 ;  /* 0x0000000400a87825 */ /* 0x000fc600078e0292 */
[----:B------:R-:W2:Y:S04]  /*27d00*/  LDL.LU.64 R146, [R1+0x2258] ;  /* 0x0022580001927983 */ /* 0x000ea80000300a00 */
[----:B------:R-:W-:Y:S04]  /*27d10*/  STL.64 [R1+0x2b38], R234 ;  /* 0x002b38ea01007387 */ /* 0x000fe80000100a00 */
[----:B------:R-:W-:Y:S01]  /*27d20*/  STL.64 [R1+0x2b30], R236 ;  /* 0x002b30ec01007387 */ /* 0x000fe20000100a00 */
[----:B------:R-:W-:-:S03]  /*27d30*/  IMAD.WIDE R170, R0, 0x4, R134 ;  /* 0x0000000400aa7825 */ /* 0x000fc600078e0286 */
[----:B------:R-:W-:Y:S01]  /*27d40*/  STL.64 [R1+0x2b28], R238 ;  /* 0x002b28ee01007387 */ /* 0x000fe20000100a00 */
[----:B------:R-:W-:-:S04]  /*27d50*/  IMAD.WIDE R18, R0, 0x4, R136 ;  /* 0x0000000400127825 */ /* 0x000fc800078e0288 */
[C---:B----4-:R-:W-:Y:S02]  /*27d60*/  IMAD.WIDE R20, R0.reuse, 0x4, R180 ;  /* 0x0000000400147825 */ /* 0x050fe400078e02b4 */
[----:B------:R-:W4:Y:S04]  /*27d70*/  LDL.LU.64 R180, [R1+0x16f0] ;  /* 0x0016f00001b47983 */ /* 0x000f280000300a00 */
[----:B------:R-:W-:Y:S04]  /*27d80*/  STL.64 [R1+0x2b20], R168 ;  /* 0x002b20a801007387 */ /* 0x000fe80000100a00 */
        /* <DEDUP_REMOVED lines=12> */
[----:B------:R-:W2:Y:S04]  /*27e50*/  LDL.LU.64 R118, [R1+0x16d8] ;  /* 0x0016d80001767983 */ /* 0x000ea80000300a00 */
[----:B------:R-:W-:Y:S04]  /*27e60*/  STL.64 [R1+0x2af8], R32 ;  /* 0x002af82001007387 */ /* 0x000fe80000100a00 */
[----:B------:R-:W2:Y:S01]  /*27e70*/  LDL.LU.64 R128, [R1+0x2508] ;  /* 0x0025080001807983 */ /* 0x000ea20000300a00 */
[----:B------:R-:W-:-:S03]  /*27e80*/  IMAD.WIDE R90, R0, 0x4, R140 ;  /* 0x00000004005a7825 */ /* 0x000fc600078e028c */
[----:B------:R-:W2:Y:S04]  /*27e90*/  LDL.LU.64 R130, [R1+0x2218] ;  /* 0x0022180001827983 */ /* 0x000ea80000300a00 */
[----:B------:R-:W-:Y:S04]  /*27ea0*/  STL.64 [R1+0x2af0], R94 ;  /* 0x002af05e01007387 */ /* 0x000fe80000100a00 */
[----:B------:R-:W2:Y:S01]  /*27eb0*/  LDL.LU.64 R132, [R1+0x1670] ;  /* 0x0016700001847983 */ /* 0x000ea20000300a00 */
[----:B------:R-:W-:-:S03]  /*27ec0*/  IMAD.WIDE R34, R0, 0x4, R144 ;  /* 0x0000000400227825 */ /* 0x000fc600078e0290 */
[----:B------:R-:W-:Y:S04]  /*27ed0*/  STL.64 [R1+0x2ae8], R92 ;  /* 0x002ae85c01007387 */ /* 0x000fe80000100a00 */
[----:B------:R-:W2:Y:S01]  /*27ee0*/  LDL.LU.64 R134, [R1+0x1668] ;  /* 0x0016680001867983 */ /* 0x000ea20000300a00 */
[----:B------:R-:W-:-:S03]  /*27ef0*/  IMAD.WIDE R88, R0, 0x4, R142 ;  /* 0x0000000400587825 */ /* 0x000fc600078e028e */
[----:B------:R-:W2:Y:S04]  /*27f00*/  LDL.LU.64 R136, [R1+0x21d8] ;  /* 0x0021d80001887983 */ /* 0x000ea80000300a00 */
[----:B------:R-:W2:Y:S04]  /*27f10*/  LDL.LU.64 R138, [R1+0x21c8] ;  /* 0x0021c800018a7983 */ /* 0x000ea80000300a00 */
[----:B------:R-:W2:Y:S04]  /*27f20*/  LDL.LU.64 R140, [R1+0x15f0] ;  /* 0x0015f000018c7983 */ /* 0x000ea80000300a00 */
[----:B------:R-:W-:Y:S04]  /*27f30*/  STL.64 [R1+0x2ae0], R90 ;  /* 0x002ae05a01007387 */ /* 0x000fe80000100a00 */
[----:B------:R-:W-:Y:S04]  /*27f40*/  STL.64 [R1+0x2ad0], R34 ;  /* 0x002ad02201007387 */ /* 0x000fe80000100a00 */
[----:B------:R-:W2:Y:S01]  /*27f50*/  LDL.LU.64 R142, [R1+0x15e8] ;  /* 0x0015e800018e7983 */ /* 0x000ea20000300a00 */
[----:B------:R-:W-:-:S03]  /*27f60*/  IMAD.WIDE R36, R0, 0x4, R146 ;  /* 0x0000000400247825 */ /* 0x000fc600078e0292 */
[----:B------:R-:W2:Y:S04]  /*27f70*/  LDL.LU.64 R144, [R1+0x2500] ;  /* 0x0025000001907983 */ /* 0x000ea80000300a00 */
[----:B------:R-:W2:Y:S04]  /*27f80*/  LDL.LU.64 R146, [R1+0x2210] ;  /* 0x0022100001927983 */ /* 0x000ea80000300a00 */
[----:B------:R-:W-:Y:S04]  /*27f90*/  STL.64 [R1+0x2ad8], R88 ;  /* 0x002ad85801007387 */ /* 0x000fe80000100a00 */
[----:B------:R-:W-:Y:S01]  /*27fa0*/  STL.64 [R1+0x2ac8], R36 ;  /* 0x002ac82401007387 */ /* 0x000fe20000100a00 */
[----:B----4-:R-:W-:-:S03]  /*27fb0*/  IMAD.WIDE R38, R0, 0x4, R180 ;  /* 0x0000000400267825 */ /* 0x010fc600078e02b4 */
[----:B------:R-:W4:Y:S01]  /*27fc0*/  LDL.LU.64 R180, [R1+0x1660] ;  /* 0x0016600001b47983 */ /* 0x000f220000300a00 */
[----:B---3--:R-:W-:-:S03]  /*27fd0*/  IMAD.WIDE R40, R0, 0x4, R182 ;  /* 0x0000000400287825 */ /* 0x008fc600078e02b6 */
[----:B------:R-:W3:Y:S01]  /*27fe0*/  LDL.LU.64 R182, [R1+0x1658] ;  /* 0x0016580001b67983 */ /* 0x000ee20000300a00 */
[----:B--2---:R-:W-:-:S03]  /*27ff0*/  IMAD.WIDE R78, R0, 0x4, R208 ;  /* 0x00000004004e7825 */ /* 0x004fc600078e02d0 */
[----:B------:R-:W2:Y:S04]  /*28000*/  LDL.LU.64 R208, [R1+0x24c8] ;  /* 0x0024c80001d07983 */ /* 0x000ea80000300a00 */
[----:B------:R-:W-:Y:S01]  /*28010*/  STL.64 [R1+0x2ac0], R38 ;  /* 0x002ac02601007387 */ /* 0x000fe20000100a00 */
[----:B------:R-:W-:-:S03]  /*28020*/  IMAD.WIDE R76, R0, 0x4, R210 ;  /* 0x00000004004c7825 */ /* 0x000fc600078e02d2 */
[----:B------:R-:W2:Y:S04]  /*28030*/  LDL.LU.64 R210, [R1+0x21d0] ;  /* 0x0021d00001d27983 */ /* 0x000ea80000300a00 */
        /* <DEDUP_REMOVED lines=20> */
[----:B------:R-:W-:Y:S02]  /*28180*/  SEL R3, R3, RZ, P4 ;  /* 0x000000ff03037207 */ /* 0x000fe40002000000 */
[----:B------:R-:W-:Y:S01]  /*28190*/  SEL R25, RZ, 0x4, P5 ;  /* 0x00000004ff197807 */ /* 0x000fe20002800000 */
[----:B------:R-:W-:Y:S01]  /*281a0*/  STL.64 [R1+0x2a60], R190 ;  /* 0x002a60be01007387 */ /* 0x000fe20000100a00 */
[----:B------:R-:W-:Y:S01]  /*281b0*/  SEL R24, R24, RZ, P4 ;  /* 0x000000ff18187207 */ /* 0x000fe20002000000 */
[----:B------:R-:W-:-:S04]  /*281c0*/  IMAD.WIDE R192, R0, 0x4, R142 ;  /* 0x0000000400c07825 */ /* 0x000fc800078e028e */
[C---:B------:R-:W-:Y:S01]  /*281d0*/  IMAD.WIDE R62, R0.reuse, 0x4, R144 ;  /* 0x00000004003e7825 */ /* 0x040fe200078e0290 */
[----:B------:R-:W-:Y:S03]  /*281e0*/  STL.64 [R1+0x2a58], R192 ;  /* 0x002a58c001007387 */ /* 0x000fe60000100a00 */
[----:B------:R-:W-:Y:S01]  /*281f0*/  IMAD.WIDE R60, R0, 0x4, R146 ;  /* 0x00000004003c7825 */ /* 0x000fe200078e0292 */
[----:B------:R-:W-:Y:S01]  /*28200*/  STL.64 [R1+0x2a50], R62 ;  /* 0x002a503e01007387 */ /* 0x000fe20000100a00 */
[----:B------:R-:W-:-:S03]  /*28210*/  ISETP.NE.U32.AND P5, PT, R3, RZ, PT ;  /* 0x000000ff0300720c */ /* 0x000fc60003fa5070 */
[----:B------:R-:W-:Y:S01]  /*28220*/  STL.64 [R1+0x2a48], R60 ;  /* 0x002a483c01007387 */ /* 0x000fe20000100a00 */
[----:B------:R-:W-:Y:S01]  /*28230*/  SEL R3, R25, RZ, P4 ;  /* 0x000000ff19037207 */ /* 0x000fe20002000000 */
[----:B------:R-:W-:Y:S01]  /*28240*/  IMAD.WIDE R26, R0, 0x4, R248 ;  /* 0x00000004001a7825 */ /* 0x000fe200078e02f8 */
[----:B------:R-:W-:-:S03]  /*28250*/  ISETP.NE.U32.AND P4, PT, R24, RZ, PT ;  /* 0x000000ff1800720c */ /* 0x000fc60003f85070 */
[----:B------:R-:W-:-:S04]  /*28260*/  IMAD.WIDE R24, R0, 0x4, R250 ;  /* 0x0000000400187825 */ /* 0x000fc800078e02fa */
[----:B----4-:R-:W-:-:S05]  /*28270*/  IMAD.WIDE R54, R0, 0x4, R180 ;  /* 0x0000000400367825 */ /* 0x010fca00078e02b4 */
[----:B------:R-:W-:Y:S01]  /*28280*/  STL.64 [R1+0x2a40], R54 ;  /* 0x002a403601007387 */ /* 0x000fe20000100a00 */
[----:B---3--:R-:W-:-:S05]  /*28290*/  IMAD.WIDE R52, R0, 0x4, R182 ;  /* 0x0000000400347825 */ /* 0x008fca00078e02b6 */
[----:B------:R-:W-:Y:S01]  /*282a0*/  STL.64 [R1+0x2a38], R52 ;  /* 0x002a383401007387 */ /* 0x000fe20000100a00 */
[----:B--2---:R-:W-:-:S05]  /*282b0*/  IMAD.WIDE R50, R0, 0x4, R208 ;  /* 0x0000000400327825 */ /* 0x004fca00078e02d0 */
[----:B------:R-:W-:Y:S04]  /*282c0*/  STL.64 [R1+0x2a30], R50 ;  /* 0x002a303201007387 */ /* 0x000fe80000100a00 */
[----:B------:R-:W-:Y:S01]  /*282d0*/  STL [R1+0x480], RZ ;  /* 0x000480ff01007387 */ /* 0x000fe20000100800 */
[----:B------:R-:W-:-:S05]  /*282e0*/  IMAD.WIDE R48, R0, 0x4, R210 ;  /* 0x0000000400307825 */ /* 0x000fca00078e02d2 */
[----:B------:R-:W-:Y:S04]  /*282f0*/  STL.64 [R1+0x2a28], R48 ;  /* 0x002a283001007387 */ /* 0x000fe80000100a00 */
[----:B------:R-:W-:Y:S04]  /*28300*/  STL [R1+0x484], RZ ;  /* 0x000484ff01007387 */ /* 0x000fe80000100800 */
[----:B------:R-:W-:Y:S04]  /*28310*/  STL.64 [R1+0x2a20], R26 ;  /* 0x002a201a01007387 */ /* 0x000fe80000100a00 */
[----:B------:R-:W-:Y:S04]  /*28320*/  STL [R1+0x488], RZ ;  /* 0x000488ff01007387 */ /* 0x000fe80000100800 */
[----:B------:R-:W-:Y:S04]  /*28330*/  STL.64 [R1+0x2a18], R24 ;  /* 0x002a181801007387 */ /* 0x000fe80000100a00 */
[----:B------:R-:W-:Y:S04]  /*28340*/  STL [R1+0x48c], RZ ;  /* 0x00048cff01007387 */ /* 0x000fe80000100800 */
        /* <DEDUP_REMOVED lines=272> */
[----:B------:R-:W2:Y:S04]  /*29450*/  LDL.LU.64 R246, [R1+0xec8] ;  /* 0x000ec80001f67983 */ /* 0x000ea80000300a00 */
[----:B-1----:R-:W3:Y:S04]  /*29460*/  LDL.LU.64 R194, [R1+0xec0] ;  /* 0x000ec00001c27983 */ /* 0x002ee80000300a00 */
        /* <DEDUP_REMOVED lines=11> */
[----:B------:R-:W-:Y:S04]  /*29520*/  STL [R1+0x20], RZ ;  /* 0x000020ff01007387 */ /* 0x000fe80000100800 */
[----:B------:R-:W4:Y:S04]  /*29530*/  LDL.LU.64 R240, [R1+0xe60] ;  /* 0x000e600001f07983 */ /* 0x000f280000300a00 */
[----:B------:R-:W4:Y:S01]  /*29540*/  LDL.LU.64 R244, [R1+0xe58] ;  /* 0x000e580001f47983 */ /* 0x000f220000300a00 */
[----:B--2---:R-:W-:-:S03]  /*29550*/  IMAD.WIDE R152, R2, 0x4, R246 ;  /* 0x0000000402987825 */ /* 0x004fc600078e02f6 */
[----:B------:R-:W2:Y:S01]  /*29560*/  LDL.LU.64 R246, [R1+0xe50] ;  /* 0x000e500001f67983 */ /* 0x000ea20000300a00 */
[----:B---3--:R-:W-:-:S04]  /*29570*/  IMAD.WIDE R126, R2, 0x4, R194 ;  /* 0x00000004027e7825 */ /* 0x008fc800078e02c2 */
[C---:B----4-:R-:W-:Y:S01]  /*29580*/  IMAD.WIDE R124, R2.reuse, 0x4, R204 ;  /* 0x00000004027c7825 */ /* 0x050fe200078e02cc */
[----:B------:R-:W-:Y:S03]  /*29590*/  STL.64 [R1+0xb38], R152 ;  /* 0x000b389801007387 */ /* 0x000fe60000100a00 */
[C---:B------:R-:W-:Y:S01]  /*295a0*/  IMAD.WIDE R122, R2.reuse, 0x4, R206 ;  /* 0x00000004027a7825 */ /* 0x040fe200078e02ce */
[----:B------:R1:W-:Y:S03]  /*295b0*/  STL.64 [R1+0xb40], R126 ;  /* 0x000b407e01007387 */ /* 0x0003e60000100a00 */
[C---:B------:R-:W-:Y:S01]  /*295c0*/  IMAD.WIDE R120, R2.reuse, 0x4, R212 ;  /* 0x0000000402787825 */ /* 0x040fe200078e02d4 */
[----:B------:R3:W-:Y:S03]  /*295d0*/  LDGSTS.E [R218+0x1e600], [R152.64], !P2 ;  /* 0x1e60000098da7fae */ /* 0x0007e6000d121848 */
[C---:B------:R-:W-:Y:S01]  /*295e0*/  IMAD.WIDE R8, R2.reuse, 0x4, R214 ;  /* 0x0000000402087825 */ /* 0x040fe200078e02d6 */
[----:B------:R4:W-:Y:S03]  /*295f0*/  STL.64 [R1+0xb48], R124 ;  /* 0x000b487c01007387 */ /* 0x0009e60000100a00 */
[C---:B------:R-:W-:Y:S01]  /*29600*/  IMAD.WIDE R6, R2.reuse, 0x4, R216 ;  /* 0x0000000402067825 */ /* 0x040fe200078e02d8 */
[----:B------:R1:W-:Y:S03]  /*29610*/  LDGSTS.E [R218+0x1e680], [R126.64], !P2 ;  /* 0x1e6800007eda7fae */ /* 0x0003e6000d121848 */
[C---:B------:R-:W-:Y:S01]  /*29620*/  IMAD.WIDE R4, R2.reuse, 0x4, R220 ;  /* 0x0000000402047825 */ /* 0x040fe200078e02dc */
[----:B------:R3:W-:Y:S04]  /*29630*/  STL.64 [R1+0xb50], R122 ;  /* 0x000b507a01007387 */ /* 0x0007e80000100a00 */
[----:B------:R4:W-:Y:S01]  /*29640*/  LDGSTS.E [R218+0x1e700], [R124.64], !P2 ;  /* 0x1e7000007cda7fae */ /* 0x0009e2000d121848 */
[----:B-1----:R-:W-:-:S03]  /*29650*/  IMAD.WIDE R126, R2, 0x4, R222 ;  /* 0x00000004027e7825 */ /* 0x002fc600078e02de */
[----:B------:R1:W-:Y:S04]  /*29660*/  STL.64 [R1+0xb58], R120 ;  /* 0x000b587801007387 */ /* 0x0003e80000100a00 */
[----:B------:R3:W-:Y:S01]  /*29670*/  LDGSTS.E [R218+0x1e780], [R122.64], !P2 ;  /* 0x1e7800007ada7fae */ /* 0x0007e2000d121848 */
[----:B----4-:R-:W-:-:S03]  /*29680*/  IMAD.WIDE R124, R2, 0x4, R224 ;  /* 0x00000004027c7825 */ /* 0x010fc600078e02e0 */
        /* <DEDUP_REMOVED lines=8> */
[----:B----4-:R-:W-:-:S03]  /*29710*/  IMAD.WIDE R8, R2, 0x4, R230 ;  /* 0x0000000402087825 */ /* 0x010fc600078e02e6 */
[----:B------:R1:W-:Y:S04]  /*29720*/  LDGSTS.E [R218+0x1ef80], [R4.64], !P3 ;  /* 0x1ef8000004da7fae */ /* 0x0003e8000d921848 */
[----:B------:R-:W-:Y:S01]  /*29730*/  STL.64 [R1+0xb78], R126 ;  /* 0x000b787e01007387 */ /* 0x000fe20000100a00 */
[----:B---3--:R-:W-:-:S03]  /*29740*/  IMAD.WIDE R6, R2, 0x4, R240 ;  /* 0x0000000402067825 */ /* 0x008fc600078e02f0 */
[----:B------:R-:W-:Y:S01]  /*29750*/  STL.64 [R1+0xb80], R124 ;  /* 0x000b807c01007387 */ /* 0x000fe20000100a00 */
[----:B-1----:R-:W-:-:S03]  /*29760*/  IMAD.WIDE R4, R2, 0x4, R244 ;  /* 0x0000000402047825 */ /* 0x002fc600078e02f4 */
[----:B------:R1:W-:Y:S04]  /*29770*/  STL.64 [R1+0xb88], R122 ;  /* 0x000b887a01007387 */ /* 0x0003e80000100a00 */
[----:B------:R3:W-:Y:S04]  /*29780*/  STL.64 [R1+0xb90], R120 ;  /* 0x000b907801007387 */ /* 0x0007e80000100a00 */
[----:B------:R2:W-:Y:S04]  /*29790*/  STL.64 [R1+0xb98], R8 ;  /* 0x000b980801007387 */ /* 0x0005e80000100a00 */
[----:B------:R1:W-:Y:S04]  /*297a0*/  STL.64 [R1+0xba0], R6 ;  /* 0x000ba00601007387 */ /* 0x0003e80000100a00 */
[----:B------:R1:W-:Y:S01]  /*297b0*/  STL.64 [R1+0xba8], R4 ;  /* 0x000ba80401007387 */ /* 0x0003e20000100a00 */
[----:B------:R-:W-:-:S03]  /*297c0*/  IADD3 R0, R252, -0x100, RZ ;  /* 0xffffff00fc007810 */ /* 0x000fc60007ffe0ff */
[----:B------:R1:W-:Y:S01]  /*297d0*/  LDGSTS.E [R218+0x1f600], [R126.64], !P1 ;  /* 0x1f6000007eda7fae */ /* 0x0003e2000c921848 */
[----:B--2---:R-:W-:Y:S01]  /*297e0*/  IMAD.WIDE R196, R2, 0x4, R246 ;  /* 0x0000000402c47825 */ /* 0x004fe200078e02f6 */
[----:B------:R-:W-:Y:S02]  /*297f0*/  ISETP.GE.U32.AND P3, PT, R0, 0x7ffffe81, PT ;  /* 0x7ffffe810000780c */ /* 0x000fe40003f66070 */
[----:B------:R2:W-:Y:S04]  /*29800*/  LDGSTS.E [R218+0x1f680], [R124.64], !P1 ;  /* 0x1f6800007cda7fae */ /* 0x0005e8000c921848 */
[----:B------:R1:W-:Y:S04]  /*29810*/  STL.64 [R1+0xbb0], R196 ;  /* 0x000bb0c401007387 */ /* 0x0003e80000100a00 */
[----:B------:R-:W4:Y:S04]  /*29820*/  LDL.64 R200, [R1+0xbb8] ;  /* 0x000bb80001c87983 */ /* 0x000f280000100a00 */
[----:B------:R-:W4:Y:S04]  /*29830*/  LDL.64 R246, [R1+0xbc0] ;  /* 0x000bc00001f67983 */ /* 0x000f280000100a00 */
[----:B------:R1:W-:Y:S04]  /*29840*/  LDGSTS.E [R218+0x1f700], [R122.64], !P1 ;  /* 0x1f7000007ada7fae */ /* 0x0003e8000c921848 */
[----:B------:R3:W-:Y:S04]  /*29850*/  LDGSTS.E [R218+0x1f780], [R120.64], !P1 ;  /* 0x1f78000078da7fae */ /* 0x0007e8000c921848 */
[----:B------:R-:W4:Y:S04]  /*29860*/  LDL.64 R202, [R1+0xbd0] ;  /* 0x000bd00001ca7983 */ /* 0x000f280000100a00 */
[----:B-1----:R-:W4:Y:S04]  /*29870*/  LDL.64 R122, [R1+0xcd8] ;  /* 0x000cd800017a7983 */ /* 0x002f280000100a00 */
[----:B---3--:R-:W3:Y:S04]  /*29880*/  LDL.64 R120, [R1+0xbc8] ;  /* 0x000bc80001787983 */ /* 0x008ee80000100a00 */
[----:B--2---:R-:W3:Y:S04]  /*29890*/  LDL.64 R124, [R1+0xce0] ;  /* 0x000ce000017c7983 */ /* 0x004ee80000100a00 */
[----:B------:R1:W-:Y:S04]  /*298a0*/  LDGSTS.E [R218+0x1fe00], [R8.64], !P3 ;  /* 0x1fe0000008da7fae */ /* 0x0003e8000d921848 */
[----:B------:R-:W3:Y:S04]  /*298b0*/  LDL.64 R126, [R1+0xcf0] ;  /* 0x000cf000017e7983 */ /* 0x000ee80000100a00 */
[----:B------:R1:W-:Y:S04]  /*298c0*/  LDGSTS.E [R218+0x1fe80], [R6.64], !P3 ;  /* 0x1fe8000006da7fae */ /* 0x0003e8000d921848 */
[----:B-1----:R-:W3:Y:S04]  /*298d0*/  LDL.64 R8, [R1+0xd08] ;  /* 0x000d080001087983 */ /* 0x002ee80000100a00 */
[----:B------:R1:W-:Y:S04]  /*298e0*/  LDGSTS.E [R218+0x1ff00], [R4.64], !P3 ;  /* 0x1ff0000004da7fae */ /* 0x0003e8000d921848 */
[----:B------:R-:W3:Y:S04]  /*298f0*/  LDL.64 R6, [R1+0x1e70] ;  /* 0x001e700001067983 */ /* 0x000ee80000100a00 */
[----:B------:R-:W3:Y:S04]  /*29900*/  LDL.64 R152, [R1+0x1e80] ;  /* 0x001e800001987983 */ /* 0x000ee80000100a00 */
[----:B-1----:R-:W3:Y:S04]  /*29910*/  LDL.64 R4, [R1+0x1e78] ;  /* 0x001e780001047983 */ /* 0x002ee80000100a00 */
[----:B------:R-:W3:Y:S04]  /*29920*/  LDL.64 R154, [R1+0x1e88] ;  /* 0x001e8800019a7983 */ /* 0x000ee80000100a00 */
        /* <DEDUP_REMOVED lines=16> */
[----:B------:R1:W-:Y:S04]  /*29a30*/  LDGSTS.E [R218+0x1ff80], [R196.64], !P3 ;  /* 0x1ff80000c4da7fae */ /* 0x0003e8000d921848 */
[----:B------:R-:W0:Y:S01]  /*29a40*/  LDGDEPBAR ;  /* 0x00000000000079af */ /* 0x000e220000000000 */
[----:B------:R-:W-:-:S03]  /*29a50*/  ISETP.NE.U32.AND P0, PT, R3, RZ, PT ;  /* 0x000000ff0300720c */ /* 0x000fc60003f05070 */
[----:B------:R-:W3:Y:S04]  /*29a60*/  LDL.64 R198, [R1+0x3308] ;  /* 0x0033080001c67983 */ /* 0x000ee80000100a00 */
[----:B-1----:R-:W3:Y:S04]  /*29a70*/  LDL.64 R196, [R1+0x3498] ;  /* 0x0034980001c47983 */ /* 0x002ee80000100a00 */
[----:B----4-:R1:W-:Y:S04]  /*29a80*/  LDGSTS.E [R219+0x30000], [R200.64], P6 ;  /* 0x30000000c8db7fae */ /* 0x0103e8000b121848 */
[----:B------:R4:W-:Y:S04]  /*29a90*/  LDGSTS.E [R219+0x30080], [R246.64], P4 ;  /* 0x30080000f6db7fae */ /* 0x0009e8000a121848 */
[----:B-1----:R-:W2:Y:S04]  /*29aa0*/  LDL.64 R200, [R1+0x32f8] ;  /* 0x0032f80001c87983 */ /* 0x002ea80000100a00 */
[----:B----4-:R-:W4:Y:S04]  /*29ab0*/  LDL.64 R246, [R1+0x3310] ;  /* 0x0033100001f67983 */ /* 0x010f280000100a00 */
[----:B---3--:R1:W-:Y:S04]  /*29ac0*/  LDGSTS.E [R219+0x30100], [R120.64], P5 ;  /* 0x3010000078db7fae */ /* 0x0083e8000a921848 */
[----:B------:R3:W-:Y:S04]  /*29ad0*/  LDGSTS.E [R219+0x30180], [R202.64], P0 ;  /* 0x30180000cadb7fae */ /* 0x0007e80008121848 */
[----:B------:R1:W-:Y:S04]  /*29ae0*/  LDGSTS.E [R219+0x31000], [R122.64], P6 ;  /* 0x310000007adb7fae */ /* 0x0003e8000b121848 */
[----:B------:R1:W-:Y:S04]  /*29af0*/  LDGSTS.E [R219+0x31080], [R124.64], P4 ;  /* 0x310800007cdb7fae */ /* 0x0003e8000a121848 */
[----:B------:R3:W-:Y:S04]  /*29b00*/  LDGSTS.E [R219+0x31100], [R126.64], P5 ;  /* 0x311000007edb7fae */ /* 0x0007e8000a921848 */
[----:B------:R3:W-:Y:S04]  /*29b10*/  LDGSTS.E [R219+0x31180], [R8.64], P0 ;  /* 0x3118000008db7fae */ /* 0x0007e80008121848 */
[----:B-1----:R-:W2:Y:S04]  /*29b20*/  LDL.64 R120, [R1+0x3208] ;  /* 0x0032080001787983 */ /* 0x002ea80000100a00 */
[----:B------:R1:W-:Y:S04]  /*29b30*/  LDGSTS.E [R219+0x32000], [R6.64], P6 ;  /* 0x3200000006db7fae */ /* 0x0003e8000b121848 */
[----:B---3--:R-:W3:Y:S04]  /*29b40*/  LDL.64 R202, [R1+0x3200] ;  /* 0x0032000001ca7983 */ /* 0x008ee80000100a00 */
        /* <DEDUP_REMOVED lines=19> */
[----:B------:R-:W2:Y:S04]  /*29c80*/  LDL.64 R122, [R1+0x31f8] ;  /* 0x0031f800017a7983 */ /* 0x000ea80000100a00 */
[----:B-1----:R-:W2:Y:S04]  /*29c90*/  LDL.64 R240, [R1+0x3300] ;  /* 0x0033000001f07983 */ /* 0x002ea80000100a00 */
        /* <DEDUP_REMOVED lines=22> */
[----:B----4-:R1:W-:Y:S04]  /*29e00*/  LDGSTS.E [R219+0x37000], [R246.64], P6 ;  /* 0x37000000f6db7fae */ /* 0x0103e8000b121848 */
[----:B------:R4:W-:Y:S04]  /*29e10*/  LDGSTS.E [R219+0x37080], [R198.64], P4 ;  /* 0x37080000c6db7fae */ /* 0x0009e8000a121848 */
[----:B-1----:R-:W3:Y:S04]  /*29e20*/  LDL.64 R246, [R1+0x2f40] ;  /* 0x002f400001f67983 */ /* 0x002ee80000100a00 */
[----:B------:R-:W1:Y:S04]  /*29e30*/  S2R R3, SR_TID.X ;  /* 0x0000000000037919 */ /* 0x000e680000002100 */
[----:B----4-:R-:W4:Y:S04]  /*29e40*/  LDL.64 R198, [R1+0x34b8] ;  /* 0x0034b80001c67983 */ /* 0x010f280000100a00 */
[----:B--2---:R2:W-:Y:S04]  /*29e50*/  LDGSTS.E [R219+0x37100], [R240.64], P5 ;  /* 0x37100000f0db7fae */ /* 0x0045e8000a921848 */
[----:B------:R1:W-:Y:S04]  /*29e60*/  LDGSTS.E [R219+0x37180], [R200.64], P0 ;  /* 0x37180000c8db7fae */ /* 0x0003e80008121848 */
[----:B---3--:R3:W-:Y:S04]  /*29e70*/  LDGSTS.E [R219+0x38000], [R244.64], P6 ;  /* 0x38000000f4db7fae */ /* 0x0087e8000b121848 */
[----:B------:R1:W-:Y:S04]  /*29e80*/  LDGSTS.E [R219+0x38080], [R120.64], P4 ;  /* 0x3808000078db7fae */ /* 0x0003e8000a121848 */
[----:B------:R1:W-:Y:S04]  /*29e90*/  LDGSTS.E [R219+0x38100], [R202.64], P5 ;  /* 0x38100000cadb7fae */ /* 0x0003e8000a921848 */
[----:B------:R1:W-:Y:S04]  /*29ea0*/  LDGSTS.E [R219+0x38180], [R122.64], P0 ;  /* 0x381800007adb7fae */ /* 0x0003e80008121848 */
[----:B--2---:R-:W2:Y:S04]  /*29eb0*/  LDL.64 R240, [R1+0x2f38] ;  /* 0x002f380001f07983 */ /* 0x004ea80000100a00 */
        /* <DEDUP_REMOVED lines=19> */
[----:B---3--:R-:W3:Y:S04]  /*29ff0*/  LDL.64 R244, [R1+0x2f30] ;  /* 0x002f300001f47983 */ /* 0x008ee80000100a00 */
        /* <DEDUP_REMOVED lines=20> */
[----:B------:R1:W-:Y:S04]  /*2a140*/  LDGSTS.E [R219+0x3e080], [R246.64], P4 ;  /* 0x3e080000f6db7fae */ /* 0x0003e8000a121848 */
[----:B------:R-:W4:Y:S04]  /*2a150*/  LDL.64 R214, [R1+0x35f0] ;  /* 0x0035f00001d67983 */ /* 0x000f280000100a00 */
[----:B------:R-:W4:Y:S04]  /*2a160*/  LDL.64 R216, [R1+0x35e8] ;  /* 0x0035e80001d87983 */ /* 0x000f280000100a00 */
[----:B-1----:R-:W4:Y:S04]  /*2a170*/  LDL.64 R246, [R1+0x2f18] ;  /* 0x002f180001f67983 */ /* 0x002f280000100a00 */
[----:B------:R-:W4:Y:S04]  /*2a180*/  LDL.64 R220, [R1+0x35e0] ;  /* 0x0035e00001dc7983 */ /* 0x000f280000100a00 */
[----:B------:R-:W4:Y:S04]  /*2a190*/  LDL.64 R222, [R1+0x35d8] ;  /* 0x0035d80001de7983 */ /* 0x000f280000100a00 */
[----:B------:R-:W4:Y:S04]  /*2a1a0*/  LDL.64 R224, [R1+0x34f0] ;  /* 0x0034f00001e07983 */ /* 0x000f280000100a00 */
[----:B------:R-:W4:Y:S01]  /*2a1b0*/  LDL.64 R226, [R1+0x34e8] ;  /* 0x0034e80001e27983 */ /* 0x000f220000100a00 */
[----:B------:R-:W-:-:S03]  /*2a1c0*/  LOP3.LUT R3, R3, 0x1f, RZ, 0xc0, !PT ;  /* 0x0000001f03037812 */ /* 0x000fc600078ec0ff */
[----:B------:R-:W4:Y:S04]  /*2a1d0*/  LDL.64 R200, [R1+0x33d8] ;  /* 0x0033d80001c87983 */ /* 0x000f280000100a00 */
[----:B--2---:R1:W-:Y:S04]  /*2a1e0*/  LDGSTS.E [R219+0x3e100], [R240.64], P5 ;  /* 0x3e100000f0db7fae */ /* 0x0043e8000a921848 */
[----:B-1----:R-:W2:Y:S04]  /*2a1f0*/  LDL.64 R240, [R1+0x34e0] ;  /* 0x0034e00001f07983 */ /* 0x002ea80000100a00 */
[----:B---3--:R1:W-:Y:S04]  /*2a200*/  LDGSTS.E [R219+0x3e180], [R244.64], P0 ;  /* 0x3e180000f4db7fae */ /* 0x0083e80008121848 */
[----:B------:R3:W-:Y:S04]  /*2a210*/  LDGSTS.E [R219+0x3f000], [R242.64], P6 ;  /* 0x3f000000f2db7fae */ /* 0x0007e8000b121848 */
[----:B----4-:R4:W-:Y:S04]  /*2a220*/  LDGSTS.E [R219+0x3f080], [R120.64], P4 ;  /* 0x3f08000078db7fae */ /* 0x0109e8000a121848 */
[----:B-1----:R-:W2:Y:S01]  /*2a230*/  LDL.64 R244, [R1+0x34d8] ;  /* 0x0034d80001f47983 */ /* 0x002ea20000100a00 */
[----:B------:R-:W-:-:S03]  /*2a240*/  SHF.L.U32 R3, R3, 0x2, RZ ;  /* 0x0000000203037819 */ /* 0x000fc600000006ff */
[----:B----4-:R-:W4:Y:S04]  /*2a250*/  LDL.64 R120, [R1+0x32f0] ;  /* 0x0032f00001787983 */ /* 0x010f280000100a00 */
[----:B------:R1:W-:Y:S01]  /*2a260*/  LDGSTS.E [R219+0x3f100], [R246.64], P5 ;  /* 0x3f100000f6db7fae */ /* 0x0003e2000a921848 */
[----:B---3--:R-:W-:-:S03]  /*2a270*/  LOP3.LUT R242, R3, 0x10, RZ, 0x3c, !PT ;  /* 0x0000001003f27812 */ /* 0x008fc600078e3cff */
[----:B------:R3:W-:Y:S04]  /*2a280*/  LDGSTS.E [R219+0x3f180], [R228.64], P0 ;  /* 0x3f180000e4db7fae */ /* 0x0007e80008121848 */
[----:B------:R3:W-:Y:S04]  /*2a290*/  LDGSTS.E [R242+0x30200], [R230.64], P6 ;  /* 0x30200000e6f27fae */ /* 0x0007e8000b121848 */
[----:B-1----:R-:W4:Y:S04]  /*2a2a0*/  LDL.64 R246, [R1+0x33f0] ;  /* 0x0033f00001f67983 */ /* 0x002f280000100a00 */
        /* <DEDUP_REMOVED lines=20> */
[----:B------:R-:W3:Y:S04]  /*2a3f0*/  LDL.64 R230, [R1+0x33e0] ;  /* 0x0033e00001e67983 */ /* 0x000ee80000100a00 */
[----:B------:R2:W-:Y:S04]  /*2a400*/  LDGSTS.E [R242+0x35200], [R224.64], P6 ;  /* 0x35200000e0f27fae */ /* 0x0005e8000b121848 */
[----:B------:R2:W-:Y:S04]  /*2a410*/  LDGSTS.E [R242+0x35280], [R226.64], P4 ;  /* 0x35280000e2f27fae */ /* 0x0005e8000a121848 */
[----:B-1----:R-:W3:Y:S04]  /*2a420*/  LDL.64 R202, [R1+0x31f0] ;  /* 0x0031f00001ca7983 */ /* 0x002ee80000100a00 */
[----:B------:R-:W3:Y:S04]  /*2a430*/  LDL.64 R122, [R1+0x31e8] ;  /* 0x0031e800017a7983 */ /* 0x000ee80000100a00 */
[----:B------:R-:W3:Y:S04]  /*2a440*/  LDL.64 R124, [R1+0x31e0] ;  /* 0x0031e000017c7983 */ /* 0x000ee80000100a00 */
[----:B------:R-:W3:Y:S04]  /*2a450*/  LDL.64 R126, [R1+0x31d8] ;  /* 0x0031d800017e7983 */ /* 0x000ee80000100a00 */
[----:B------:R-:W3:Y:S04]  /*2a460*/  LDL.64 R8, [R1+0x30f0] ;  /* 0x0030f00001087983 */ /* 0x000ee80000100a00 */
[----:B------:R-:W3:Y:S04]  /*2a470*/  LDL.64 R6, [R1+0x30e8] ;  /* 0x0030e80001067983 */ /* 0x000ee80000100a00 */
[----:B------:R-:W3:Y:S04]  /*2a480*/  LDL.64 R4, [R1+0x30e0] ;  /* 0x0030e00001047983 */ /* 0x000ee80000100a00 */
[----:B--2---:R1:W-:Y:S04]  /*2a490*/  LDGSTS.E [R242+0x35300], [R240.64], P5 ;  /* 0x35300000f0f27fae */ /* 0x0043e8000a921848 */
[----:B------:R-:W2:Y:S04]  /*2a4a0*/  LDL.64 R152, [R1+0x30d8] ;  /* 0x0030d80001987983 */ /* 0x000ea80000100a00 */
        /* <DEDUP_REMOVED lines=14> */
[----:B------:R1:W-:Y:S04]  /*2a590*/  LDGSTS.E [R242+0x35380], [R244.64], P0 ;  /* 0x35380000f4f27fae */ /* 0x0003e80008121848 */
[----:B-1----:R-:W2:Y:S04]  /*2a5a0*/  LDL.64 R244, [R1+0x32e0] ;  /* 0x0032e00001f47983 */ /* 0x002ea80000100a00 */
[----:B----4-:R1:W-:Y:S04]  /*2a5b0*/  LDGSTS.E [R242+0x36200], [R246.64], P6 ;  /* 0x36200000f6f27fae */ /* 0x0103e8000b121848 */
[----:B-1----:R-:W4:Y:S04]  /*2a5c0*/  LDL.64 R246, [R1+0x32d8] ;  /* 0x0032d80001f67983 */ /* 0x002f280000100a00 */
[----:B---3--:R1:W-:Y:S04]  /*2a5d0*/  LDGSTS.E [R242+0x36280], [R228.64], P4 ;  /* 0x36280000e4f27fae */ /* 0x0083e8000a121848 */
[----:B------:R3:W-:Y:S04]  /*2a5e0*/  LDGSTS.E [R242+0x36300], [R230.64], P5 ;  /* 0x36300000e6f27fae */ /* 0x0007e8000a921848 */
[----:B------:R3:W-:Y:S04]  /*2a5f0*/  LDGSTS.E [R242+0x36380], [R200.64], P0 ;  /* 0x36380000c8f27fae */ /* 0x0007e80008121848 */
[----:B-1----:R-:W4:Y:S04]  /*2a600*/  LDL.64 R228, [R1+0x2ec0] ;  /* 0x002ec00001e47983 */ /* 0x002f280000100a00 */
[----:B------:R1:W-:Y:S04]  /*2a610*/  LDGSTS.E [R242+0x37200], [R120.64], P6 ;  /* 0x3720000078f27fae */ /* 0x0003e8000b121848 */
[----:B---3--:R-:W3:Y:S04]  /*2a620*/  LDL.64 R230, [R1+0x2eb8] ;  /* 0x002eb80001e67983 */ /* 0x008ee80000100a00 */
[----:B------:R-:W2:Y:S04]  /*2a630*/  S2R R3, SR_TID.X ;  /* 0x0000000000037919 */ /* 0x000ea80000002100 */
[----:B-1----:R-:W3:Y:S04]  /*2a640*/  LDL.64 R120, [R1+0x2e98] ;  /* 0x002e980001787983 */ /* 0x002ee80000100a00 */
[----:B------:R-:W3:Y:S04]  /*2a650*/  LDL.64 R200, [R1+0x33d0] ;  /* 0x0033d00001c87983 */ /* 0x000ee80000100a00 */
[----:B--2---:R1:W-:Y:S04]  /*2a660*/  LDGSTS.E [R242+0x37280], [R240.64], P4 ;  /* 0x37280000f0f27fae */ /* 0x0043e8000a121848 */
[----:B-1----:R-:W2:Y:S04]  /*2a670*/  LDL.64 R240, [R1+0x2eb0] ;  /* 0x002eb00001f07983 */ /* 0x002ea80000100a00 */
[----:B------:R1:W-:Y:S04]  /*2a680*/  LDGSTS.E [R242+0x37300], [R244.64], P5 ;  /* 0x37300000f4f27fae */ /* 0x0003e8000a921848 */
[----:B-1----:R-:W2:Y:S04]  /*2a690*/  LDL.64 R244, [R1+0x2ea8] ;  /* 0x002ea80001f47983 */ /* 0x002ea80000100a00 */
[----:B----4-:R1:W-:Y:S04]  /*2a6a0*/  LDGSTS.E [R242+0x37380], [R246.64], P0 ;  /* 0x37380000f6f27fae */ /* 0x0103e80008121848 */
[----:B------:R4:W-:Y:S04]  /*2a6b0*/  LDGSTS.E [R242+0x38200], [R202.64], P6 ;  /* 0x38200000caf27fae */ /* 0x0009e8000b121848 */
[----:B------:R3:W-:Y:S04]  /*2a6c0*/  LDGSTS.E [R242+0x38280], [R122.64], P4 ;  /* 0x382800007af27fae */ /* 0x0007e8000a121848 */
[----:B-1----:R-:W2:Y:S04]  /*2a6d0*/  LDL.64 R246, [R1+0x2ea0] ;  /* 0x002ea00001f67983 */ /* 0x002ea80000100a00 */
        /* <DEDUP_REMOVED lines=20> */
[----:B----4-:R-:W4:Y:S04]  /*2a820*/  LDL.64 R202, [R1+0x2e90] ;  /* 0x002e900001ca7983 */ /* 0x010f280000100a00 */
[----:B---3--:R3:W-:Y:S04]  /*2a830*/  LDGSTS.E [R242+0x3d300], [R230.64], P5 ;  /* 0x3d300000e6f27fae */ /* 0x0087e8000a921848 */
[----:B------:R-:W4:Y:S04]  /*2a840*/  LDL.64 R122, [R1+0x2e88] ;  /* 0x002e8800017a7983 */ /* 0x000f280000100a00 */
[----:B-1----:R-:W4:Y:S04]  /*2a850*/  LDL.64 R124, [R1+0x2e70] ;  /* 0x002e7000017c7983 */ /* 0x002f280000100a00 */
[----:B---3--:R-:W3:Y:S04]  /*2a860*/  LDL.64 R230, [R1+0x2e80] ;  /* 0x002e800001e67983 */ /* 0x008ee80000100a00 */
        /* <DEDUP_REMOVED lines=23> */
[----:B------:R1:W-:Y:S01]  /*2a9e0*/  LDGSTS.E [R242+0x3e280], [R246.64], P4 ;  /* 0x3e280000f6f27fae */ /* 0x0003e2000a121848 */
[----:B------:R-:W-:-:S03]  /*2a9f0*/  LOP3.LUT R3, R3, 0x1f, RZ, 0xc0, !PT ;  /* 0x0000001f03037812 */ /* 0x000fc600078ec0ff */
[----:B------:R1:W-:Y:S04]  /*2aa00*/  LDGSTS.E [R242+0x3e300], [R120.64], P5 ;  /* 0x3e30000078f27fae */ /* 0x0003e8000a921848 */
[----:B-1----:R-:W2:Y:S01]  /*2aa10*/  LDL.64 R246, [R1+0x34d0] ;  /* 0x0034d00001f67983 */ /* 0x002ea20000100a00 */
[----:B------:R-:W-:-:S03]  /*2aa20*/  IMAD.SHL.U32 R243, R3, 0x4, RZ ;  /* 0x0000000403f37824 */ /* 0x000fc600078e00ff */
[----:B------:R-:W2:Y:S02]  /*2aa30*/  LDL.64 R120, [R1+0x33c8] ;  /* 0x0033c80001787983 */ /* 0x000ea40000100a00 */
[C---:B------:R-:W-:Y:S02]  /*2aa40*/  LOP3.LUT R3, R243.reuse, 0x20, RZ, 0x3c, !PT ;  /* 0x00000020f3037812 */ /* 0x040fe400078e3cff */
[----:B----4-:R1:W-:Y:S04]  /*2aa50*/  LDGSTS.E [R242+0x3e380], [R202.64], P0 ;  /* 0x3e380000caf27fae */ /* 0x0103e80008121848 */
[----:B------:R4:W-:Y:S04]  /*2aa60*/  LDGSTS.E [R242+0x3f200], [R122.64], P6 ;  /* 0x3f2000007af27fae */ /* 0x0009e8000b121848 */
[----:B-1----:R-:W2:Y:S04]  /*2aa70*/  LDL.64 R202, [R1+0x33c0] ;  /* 0x0033c00001ca7983 */ /* 0x002ea80000100a00 */
[----:B---3--:R1:W-:Y:S04]  /*2aa80*/  LDGSTS.E [R242+0x3f280], [R230.64], P4 ;  /* 0x3f280000e6f27fae */ /* 0x0083e8000a121848 */
[----:B----4-:R-:W3:Y:S04]  /*2aa90*/  LDL.64 R122, [R1+0x33b8] ;  /* 0x0033b800017a7983 */ /* 0x010ee80000100a00 */
[----:B-1----:R-:W4:Y:S04]  /*2aaa0*/  LDL.64 R230, [R1+0x34c8] ;  /* 0x0034c80001e67983 */ /* 0x002f280000100a00 */
[----:B--2---:R1:W-:Y:S04]  /*2aab0*/  LDGSTS.E [R242+0x3f300], [R240.64], P5 ;  /* 0x3f300000f0f27fae */ /* 0x0043e8000a921848 */
        /* <DEDUP_REMOVED lines=20> */
[----:B------:R1:W-:Y:S04]  /*2ac00*/  LDGSTS.E [R3+0x34500], [R228.64], P5 ;  /* 0x34500000e4037fae */ /* 0x0003e8000a921848 */
        /* <DEDUP_REMOVED lines=29> */
[----:B------:R1:W-:Y:S04]  /*2ade0*/  LDGSTS.E [R3+0x36480], [R120.64], P4 ;  /* 0x3648000078037fae */ /* 0x0003e8000a121848 */
[----:B------:R2:W-:Y:S04]  /*2adf0*/  LDGSTS.E [R3+0x36500], [R202.64], P5 ;  /* 0x36500000ca037fae */ /* 0x0005e8000a921848 */
[----:B------:R2:W-:Y:S04]  /*2ae00*/  LDGSTS.E [R3+0x36580], [R122.64], P0 ;  /* 0x365800007a037fae */ /* 0x0005e80008121848 */
[----:B-1----:R-:W4:Y:S04]  /*2ae10*/  LDL.64 R240, [R1+0x2e30] ;  /* 0x002e300001f07983 */ /* 0x002f280000100a00 */
[----:B---3--:R-:W3:Y:S04]  /*2ae20*/  LDL.64 R198, [R1+0x2e18] ;  /* 0x002e180001c67983 */ /* 0x008ee80000100a00 */
[----:B------:R-:W3:Y:S04]  /*2ae30*/  LDL.64 R200, [R1+0x2e10] ;  /* 0x002e100001c87983 */ /* 0x000ee80000100a00 */
[----:B--2---:R1:W-:Y:S04]  /*2ae40*/  LDGSTS.E [R3+0x37400], [R244.64], P6 ;  /* 0x37400000f4037fae */ /* 0x0043e8000b121848 */
[----:B------:R-:W2:Y:S04]  /*2ae50*/  LDL.64 R120, [R1+0x2e08] ;  /* 0x002e080001787983 */ /* 0x000ea80000100a00 */
[----:B------:R-:W2:Y:S04]  /*2ae60*/  LDL.64 R202, [R1+0x2e00] ;  /* 0x002e000001ca7983 */ /* 0x000ea80000100a00 */
[----:B-1----:R-:W2:Y:S04]  /*2ae70*/  LDL.64 R244, [R1+0x2e28] ;  /* 0x002e280001f47983 */ /* 0x002ea80000100a00 */
[----:B------:R-:W3:Y:S04]  /*2ae80*/  LDL.64 R122, [R1+0x2df8] ;  /* 0x002df800017a7983 */ /* 0x000ee80000100a00 */
        /* <DEDUP_REMOVED lines=22> */
[----:B------:R-:W3:Y:S04]  /*2aff0*/  LDL.64 R124, [R1+0x2df0] ;  /* 0x002df000017c7983 */ /* 0x000ee80000100a00 */
[----:B------:R-:W3:Y:S04]  /*2b000*/  LDL.64 R126, [R1+0x2de0] ;  /* 0x002de000017e7983 */ /* 0x000ee80000100a00 */
[----:B-1----:R-:W3:Y:S04]  /*2b010*/  LDL.64 R8, [R1+0x2dd8] ;  /* 0x002dd80001087983 */ /* 0x002ee80000100a00 */
[----:B----4-:R1:W-:Y:S04]  /*2b020*/  LDGSTS.E [R3+0x3c500], [R230.64], P5 ;  /* 0x3c500000e6037fae */ /* 0x0103e8000a921848 */
[----:B------:R-:W4:Y:S04]  /*2b030*/  LDL.64 R6, [R1+0x2dd0] ;  /* 0x002dd00001067983 */ /* 0x000f280000100a00 */
[----:B------:R-:W4:Y:S04]  /*2b040*/  LDL.64 R4, [R1+0xc18] ;  /* 0x000c180001047983 */ /* 0x000f280000100a00 */
        /* <DEDUP_REMOVED lines=17> */
[----:B-1----:R-:W4:Y:S04]  /*2b160*/  LDL.64 R240, [R1+0x35b0] ;  /* 0x0035b00001f07983 */ /* 0x002f280000100a00 */
[----:B--2---:R1:W-:Y:S04]  /*2b170*/  LDGSTS.E [R3+0x3d400], [R244.64], P6 ;  /* 0x3d400000f4037fae */ /* 0x0043e8000b121848 */
[----:B-1----:R-:W2:Y:S04]  /*2b180*/  LDL.64 R244, [R1+0x35a8] ;  /* 0x0035a80001f47983 */ /* 0x002ea80000100a00 */
[----:B---3--:R1:W-:Y:S04]  /*2b190*/  LDGSTS.E [R3+0x3d480], [R246.64], P4 ;  /* 0x3d480000f6037fae */ /* 0x0083e8000a121848 */
[----:B------:R3:W-:Y:S04]  /*2b1a0*/  LDGSTS.E [R3+0x3d500], [R198.64], P5 ;  /* 0x3d500000c6037fae */ /* 0x0007e8000a921848 */
[----:B------:R3:W-:Y:S04]  /*2b1b0*/  LDGSTS.E [R3+0x3d580], [R200.64], P0 ;  /* 0x3d580000c8037fae */ /* 0x0007e80008121848 */
[----:B-1----:R-:W2:Y:S01]  /*2b1c0*/  LDL.64 R246, [R1+0x35a0] ;  /* 0x0035a00001f67983 */ /* 0x002ea20000100a00 */
[----:B------:R-:W-:-:S03]  /*2b1d0*/  LOP3.LUT R242, R243, 0x30, RZ, 0x3c, !PT ;  /* 0x00000030f3f27812 */ /* 0x000fc600078e3cff */
[----:B------:R1:W-:Y:S04]  /*2b1e0*/  LDGSTS.E [R3+0x3e400], [R120.64], P6 ;  /* 0x3e40000078037fae */ /* 0x0003e8000b121848 */
[----:B------:R1:W-:Y:S04]  /*2b1f0*/  LDGSTS.E [R3+0x3e480], [R202.64], P4 ;  /* 0x3e480000ca037fae */ /* 0x0003e8000a121848 */
[----:B------:R1:W-:Y:S04]  /*2b200*/  LDGSTS.E [R3+0x3e500], [R122.64], P5 ;  /* 0x3e5000007a037fae */ /* 0x0003e8000a921848 */
[----:B---3--:R-:W3:Y:S04]  /*2b210*/  LDL.64 R198, [R1+0x33b0] ;  /* 0x0033b00001c67983 */ /* 0x008ee80000100a00 */
[----:B------:R-:W3:Y:S04]  /*2b220*/  LDL.64 R200, [R1+0x33a8] ;  /* 0x0033a80001c87983 */ /* 0x000ee80000100a00 */
[----:B-1----:R-:W3:Y:S04]  /*2b230*/  LDL.64 R120, [R1+0x33a0] ;  /* 0x0033a00001787983 */ /* 0x002ee80000100a00 */
[----:B------:R-:W3:Y:S04]  /*2b240*/  LDL.64 R202, [R1+0x32b0] ;  /* 0x0032b00001ca7983 */ /* 0x000ee80000100a00 */
[----:B------:R-:W3:Y:S04]  /*2b250*/  LDL.64 R122, [R1+0x32a8] ;  /* 0x0032a800017a7983 */ /* 0x000ee80000100a00 */
[----:B------:R1:W-:Y:S04]  /*2b260*/  LDGSTS.E [R3+0x3e580], [R124.64], P0 ;  /* 0x3e5800007c037fae */ /* 0x0003e80008121848 */
[----:B-1----:R-:W3:Y:S04]  /*2b270*/  LDL.64 R124, [R1+0x32a0] ;  /* 0x0032a000017c7983 */ /* 0x002ee80000100a00 */
[----:B----4-:R1:W-:Y:S04]  /*2b280*/  LDGSTS.E [R3+0x3f400], [R230.64], P6 ;  /* 0x3f400000e6037fae */ /* 0x0103e8000b121848 */
        /* <DEDUP_REMOVED lines=20> */
[----:B------:R-:W3:Y:S04]  /*2b3d0*/  LDL.64 R152, [R1+0x34b0] ;  /* 0x0034b00001987983 */ /* 0x000ee80000100a00 */
[----:B----4-:R-:W2:Y:S04]  /*2b3e0*/  LDL.64 R126, [R1+0x3298] ;  /* 0x00329800017e7983 */ /* 0x010ea80000100a00 */
[----:B------:R-:W2:Y:S04]  /*2b3f0*/  LDL.64 R8, [R1+0x31b0] ;  /* 0x0031b00001087983 */ /* 0x000ea80000100a00 */
[----:B------:R-:W2:Y:S04]  /*2b400*/  LDL.64 R6, [R1+0x31a8] ;  /* 0x0031a80001067983 */ /* 0x000ea80000100a00 */
[----:B------:R1:W-:Y:S04]  /*2b410*/  LDGSTS.E [R242+0x34600], [R240.64], P6 ;  /* 0x34600000f0f27fae */ /* 0x0003e8000b121848 */
[----:B------:R-:W2:Y:S04]  /*2b420*/  LDL.64 R4, [R1+0x31a0] ;  /* 0x0031a00001047983 */ /* 0x000ea80000100a00 */
[----:B------:R-:W2:Y:S04]  /*2b430*/  LDL.64 R154, [R1+0x3198] ;  /* 0x00319800019a7983 */ /* 0x000ea80000100a00 */
[----:B-1----:R-:W2:Y:S04]  /*2b440*/  LDL.64 R240, [R1+0x3398] ;  /* 0x0033980001f07983 */ /* 0x002ea80000100a00 */
[----:B------:R-:W2:Y:S04]  /*2b450*/  LDL.64 R156, [R1+0x30b0] ;  /* 0x0030b000019c7983 */ /* 0x000ea80000100a00 */
[----:B------:R-:W2:Y:S04]  /*2b460*/  LDL.64 R158, [R1+0x30a8] ;  /* 0x0030a800019e7983 */ /* 0x000ea80000100a00 */
        /* <DEDUP_REMOVED lines=15> */
[----:B---3--:R1:W-:Y:S04]  /*2b560*/  LDGSTS.E [R242+0x34780], [R230.64], P0 ;  /* 0x34780000e6f27fae */ /* 0x0083e80008121848 */
[----:B------:R3:W-:Y:S04]  /*2b570*/  LDGSTS.E [R242+0x35600], [R152.64], P6 ;  /* 0x3560000098f27fae */ /* 0x0007e8000b121848 */
[----:B-1----:R-:W4:Y:S04]  /*2b580*/  LDL.64 R230, [R1+0x2d88] ;  /* 0x002d880001e67983 */ /* 0x002f280000100a00 */
[----:B---3--:R-:W3:Y:S04]  /*2b590*/  LDL.LU.64 R152, [R1+0x3c90] ;  /* 0x003c900001987983 */ /* 0x008ee80000300a00 */
[----:B--2---:R1:W-:Y:S04]  /*2b5a0*/  LDGSTS.E [R242+0x35680], [R244.64], P4 ;  /* 0x35680000f4f27fae */ /* 0x0043e8000a121848 */
[----:B-1----:R-:W2:Y:S04]  /*2b5b0*/  LDL.LU.64 R244, [R1+0x3c88] ;  /* 0x003c880001f47983 */ /* 0x002ea80000300a00 */
[----:B------:R1:W-:Y:S04]  /*2b5c0*/  LDGSTS.E [R242+0x35700], [R246.64], P5 ;  /* 0x35700000f6f27fae */ /* 0x0003e8000a921848 */
[----:B------:R1:W-:Y:S04]  /*2b5d0*/  LDGSTS.E [R242+0x35780], [R196.64], P0 ;  /* 0x35780000c4f27fae */ /* 0x0003e80008121848 */
[----:B------:R1:W-:Y:S04]  /*2b5e0*/  LDGSTS.E [R242+0x36600], [R198.64], P6 ;  /* 0x36600000c6f27fae */ /* 0x0003e8000b121848 */
[----:B------:R1:W-:Y:S04]  /*2b5f0*/  LDGSTS.E [R242+0x36680], [R200.64], P4 ;  /* 0x36680000c8f27fae */ /* 0x0003e8000a121848 */
[----:B------:R1:W-:Y:S04]  /*2b600*/  LDGSTS.E [R242+0x36700], [R120.64], P5 ;  /* 0x3670000078f27fae */ /* 0x0003e8000a921848 */
[----:B-1----:R-:W2:Y:S04]  /*2b610*/  LDL.LU.64 R246, [R1+0x3c80] ;  /* 0x003c800001f67983 */ /* 0x002ea80000300a00 */
[----:B------:R1:W-:Y:S04]  /*2b620*/  LDGSTS.E [R242+0x36780], [R240.64], P0 ;  /* 0x36780000f0f27fae */ /* 0x0003e80008121848 */
[----:B------:R-:W2:Y:S04]  /*2b630*/  LDL.64 R200, [R1+0x2d68] ;  /* 0x002d680001c87983 */ /* 0x000ea80000100a00 */
[----:B------:R1:W-:Y:S04]  /*2b640*/  LDGSTS.E [R242+0x37600], [R202.64], P6 ;  /* 0x37600000caf27fae */ /* 0x0003e8000b121848 */
[----:B-1----:R-:W2:Y:S04]  /*2b650*/  LDL.64 R240, [R1+0x2d80] ;  /* 0x002d800001f07983 */ /* 0x002ea80000100a00 */
[----:B------:R-:W3:Y:S04]  /*2b660*/  LDL.64 R120, [R1+0x2d60] ;  /* 0x002d600001787983 */ /* 0x000ee80000100a00 */
[----:B------:R1:W-:Y:S04]  /*2b670*/  LDGSTS.E [R242+0x37680], [R122.64], P4 ;  /* 0x376800007af27fae */ /* 0x0003e8000a121848 */
[----:B------:R-:W3:Y:S04]  /*2b680*/  LDL.64 R202, [R1+0x2d58] ;  /* 0x002d580001ca7983 */ /* 0x000ee80000100a00 */
[----:B------:R1:W-:Y:S04]  /*2b690*/  LDGSTS.E [R242+0x37700], [R124.64], P5 ;  /* 0x377000007cf27fae */ /* 0x0003e8000a921848 */
[----:B-1----:R-:W3:Y:S04]  /*2b6a0*/  LDL.64 R122, [R1+0x2d50] ;  /* 0x002d5000017a7983 */ /* 0x002ee80000100a00 */
        /* <DEDUP_REMOVED lines=29> */
[----:B----4-:R-:W3:Y:S04]  /*2b880*/  LDL.64 R220, [R1+0x1e08] ;  /* 0x001e080001dc7983 */ /* 0x010ee80000100a00 */
        /* <DEDUP_REMOVED lines=8> */
[----:B------:R-:W2:Y:S04]  /*2b910*/  S2R R3, SR_TID.X ;  /* 0x0000000000037919 */ /* 0x000ea80000002100 */
[----:B-1----:R-:W3:Y:S04]  /*2b920*/  LDL.64 R230, [R1+0x1ff0] ;  /* 0x001ff00001e67983 */ /* 0x002ee80000100a00 */
[----:B------:R-:W3:Y:S04]  /*2b930*/  LDL.64 R196, [R1+0x3090] ;  /* 0x0030900001c47983 */ /* 0x000ee80000100a00 */
[----:B------:R-:W3:Y:S04]  /*2b940*/  LDL.64 R198, [R1+0x3088] ;  /* 0x0030880001c67983 */ /* 0x000ee80000100a00 */
[----:B--2---:R1:W-:Y:S04]  /*2b950*/  LDGSTS.E [R242+0x3c700], [R240.64], P5 ;  /* 0x3c700000f0f27fae */ /* 0x0043e8000a921848 */
[----:B------:R2:W-:Y:S04]  /*2b960*/  LDGSTS.E [R242+0x3c780], [R246.64], P0 ;  /* 0x3c780000f6f27fae */ /* 0x0005e80008121848 */
[----:B------:R2:W-:Y:S04]  /*2b970*/  LDGSTS.E [R242+0x3d600], [R244.64], P6 ;  /* 0x3d600000f4f27fae */ /* 0x0005e8000b121848 */
[----:B-1----:R-:W4:Y:S04]  /*2b980*/  LDL.64 R240, [R1+0x1ff8] ;  /* 0x001ff80001f07983 */ /* 0x002f280000100a00 */
[----:B--2---:R-:W2:Y:S04]  /*2b990*/  LDL.64 R246, [R1+0x2008] ;  /* 0x0020080001f67983 */ /* 0x004ea80000100a00 */
[----:B------:R-:W2:Y:S01]  /*2b9a0*/  LDL.64 R244, [R1+0x2000] ;  /* 0x0020000001f47983 */ /* 0x000ea20000100a00 */
[----:B------:R-:W-:-:S03]  /*2b9b0*/  LOP3.LUT R3, R3, 0x1f, RZ, 0xc0, !PT ;  /* 0x0000001f03037812 */ /* 0x000fc600078ec0ff */
[----:B------:R1:W-:Y:S02]  /*2b9c0*/  LDGSTS.E [R242+0x3d680], [R200.64], P4 ;  /* 0x3d680000c8f27fae */ /* 0x0003e4000a121848 */
[----:B------:R-:W-:Y:S02]  /*2b9d0*/  IMAD.SHL.U32 R3, R3, 0x4, RZ ;  /* 0x0000000403037824 */ /* 0x000fe400078e00ff */
[----:B---3--:R3:W-:Y:S04]  /*2b9e0*/  LDGSTS.E [R242+0x3d700], [R120.64], P5 ;  /* 0x3d70000078f27fae */ /* 0x0087e8000a921848 */
[----:B------:R1:W-:Y:S01]  /*2b9f0*/  LDGSTS.E [R242+0x3d780], [R202.64], P0 ;  /* 0x3d780000caf27fae */ /* 0x0003e20008121848 */
[----:B------:R-:W-:-:S03]  /*2ba00*/  LOP3.LUT R243, R3, 0x40, RZ, 0x3c, !PT ;  /* 0x0000004003f37812 */ /* 0x000fc600078e3cff */
[----:B------:R1:W-:Y:S04]  /*2ba10*/  LDGSTS.E [R242+0x3e600], [R122.64], P6 ;  /* 0x3e6000007af27fae */ /* 0x0003e8000b121848 */
[----:B------:R1:W-:Y:S04]  /*2ba20*/  LDGSTS.E [R242+0x3e680], [R124.64], P4 ;  /* 0x3e6800007cf27fae */ /* 0x0003e8000a121848 */
[----:B------:R1:W-:Y:S04]  /*2ba30*/  LDGSTS.E [R242+0x3e700], [R126.64], P5 ;  /* 0x3e7000007ef27fae */ /* 0x0003e8000a921848 */
[----:B------:R3:W-:Y:S04]  /*2ba40*/  LDGSTS.E [R242+0x3e780], [R8.64], P0 ;  /* 0x3e78000008f27fae */ /* 0x0007e80008121848 */
[----:B------:R1:W-:Y:S04]  /*2ba50*/  LDGSTS.E [R242+0x3f600], [R6.64], P6 ;  /* 0x3f60000006f27fae */ /* 0x0003e8000b121848 */
[----:B-1----:R-:W2:Y:S04]  /*2ba60*/  LDL.64 R200, [R1+0x3080] ;  /* 0x0030800001c87983 */ /* 0x002ea80000100a00 */
[----:B------:R1:W-:Y:S04]  /*2ba70*/  LDGSTS.E [R242+0x3f680], [R4.64], P4 ;  /* 0x3f68000004f27fae */ /* 0x0003e8000a121848 */
[----:B------:R-:W2:Y:S04]  /*2ba80*/  LDL.64 R6, [R1+0x3590] ;  /* 0x0035900001067983 */ /* 0x000ea80000100a00 */
        /* <DEDUP_REMOVED lines=30> */
[----:B---3--:R-:W3:Y:S04]  /*2bc70*/  LDL.64 R120, [R1+0x3078] ;  /* 0x0030780001787983 */ /* 0x008ee80000100a00 */
[----:B------:R-:W3:Y:S04]  /*2bc80*/  LDL.64 R230, [R1+0x3190] ;  /* 0x0031900001e67983 */ /* 0x000ee80000100a00 */
[----:B------:R-:W3:Y:S04]  /*2bc90*/  LDL.64 R202, [R1+0x2d10] ;  /* 0x002d100001ca7983 */ /* 0x000ee80000100a00 */
[----:B------:R-:W3:Y:S04]  /*2bca0*/  LDL.64 R122, [R1+0x2d08] ;  /* 0x002d0800017a7983 */ /* 0x000ee80000100a00 */
[----:B------:R-:W3:Y:S04]  /*2bcb0*/  LDL.64 R124, [R1+0x2d00] ;  /* 0x002d0000017c7983 */ /* 0x000ee80000100a00 */
[----:B------:R-:W3:Y:S04]  /*2bcc0*/  LDL.64 R126, [R1+0x2cf8] ;  /* 0x002cf800017e7983 */ /* 0x000ee80000100a00 */
[----:B------:R-:W3:Y:S04]  /*2bcd0*/  LDL.64 R8, [R1+0x2cc8] ;  /* 0x002cc80001087983 */ /* 0x000ee80000100a00 */
[----:B----4-:R1:W-:Y:S04]  /*2bce0*/  LDGSTS.E [R243+0x33880], [R240.64], P4 ;  /* 0x33880000f0f37fae */ /* 0x0103e8000a121848 */
[----:B--2---:R2:W-:Y:S04]  /*2bcf0*/  LDGSTS.E [R243+0x33900], [R244.64], P5 ;  /* 0x33900000f4f37fae */ /* 0x0045e8000a921848 */
[----:B-1----:R-:W4:Y:S04]  /*2bd00*/  LDL.64 R240, [R1+0x3188] ;  /* 0x0031880001f07983 */ /* 0x002f280000100a00 */
[----:B------:R1:W-:Y:S04]  /*2bd10*/  LDGSTS.E [R243+0x33980], [R246.64], P0 ;  /* 0x33980000f6f37fae */ /* 0x0003e80008121848 */
[----:B--2---:R-:W2:Y:S04]  /*2bd20*/  LDL.64 R244, [R1+0x3180] ;  /* 0x0031800001f47983 */ /* 0x004ea80000100a00 */
[----:B-1----:R-:W2:Y:S04]  /*2bd30*/  LDL.64 R246, [R1+0x3178] ;  /* 0x0031780001f67983 */ /* 0x002ea80000100a00 */
[----:B------:R1:W-:Y:S04]  /*2bd40*/  LDGSTS.E [R243+0x34800], [R6.64], P6 ;  /* 0x3480000006f37fae */ /* 0x0003e8000b121848 */
[----:B------:R1:W-:Y:S04]  /*2bd50*/  LDGSTS.E [R243+0x34880], [R4.64], P4 ;  /* 0x3488000004f37fae */ /* 0x0003e8000a121848 */
[----:B-1----:R-:W2:Y:S04]  /*2bd60*/  LDL.64 R6, [R1+0x2cc0] ;  /* 0x002cc00001067983 */ /* 0x002ea80000100a00 */
[----:B------:R1:W-:Y:S04]  /*2bd70*/  LDGSTS.E [R243+0x34900], [R154.64], P5 ;  /* 0x349000009af37fae */ /* 0x0003e8000a921848 */
[----:B------:R-:W2:Y:S04]  /*2bd80*/  LDL.64 R4, [R1+0x2cb8] ;  /* 0x002cb80001047983 */ /* 0x000ea80000100a00 */
[----:B------:R1:W-:Y:S04]  /*2bd90*/  LDGSTS.E [R243+0x34980], [R156.64], P0 ;  /* 0x349800009cf37fae */ /* 0x0003e80008121848 */
[----:B-1----:R-:W2:Y:S04]  /*2bda0*/  LDL.LU.64 R154, [R1+0x3c78] ;  /* 0x003c7800019a7983 */ /* 0x002ea80000300a00 */
[----:B------:R1:W-:Y:S04]  /*2bdb0*/  LDGSTS.E [R243+0x35800], [R158.64], P6 ;  /* 0x358000009ef37fae */ /* 0x0003e8000b121848 */
[----:B------:R-:W2:Y:S04]  /*2bdc0*/  LDL.LU.64 R156, [R1+0x3c70] ;  /* 0x003c7000019c7983 */ /* 0x000ea80000300a00 */
        /* <DEDUP_REMOVED lines=22> */
[----:B---3--:R1:W-:Y:S04]  /*2bf30*/  LDGSTS.E [R243+0x38800], [R230.64], P6 ;  /* 0x38800000e6f37fae */ /* 0x0083e8000b121848 */
[----:B------:R-:W3:Y:S04]  /*2bf40*/  LDL.LU.64 R228, [R1+0x3c10] ;  /* 0x003c100001e47983 */ /* 0x000ee80000300a00 */
[----:B-1----:R-:W3:Y:S04]  /*2bf50*/  LDL.LU.64 R230, [R1+0x3c08] ;  /* 0x003c080001e67983 */ /* 0x002ee80000300a00 */
[----:B----4-:R1:W-:Y:S04]  /*2bf60*/  LDGSTS.E [R243+0x38880], [R240.64], P4 ;  /* 0x38880000f0f37fae */ /* 0x0103e8000a121848 */
[----:B--2---:R2:W-:Y:S04]  /*2bf70*/  LDGSTS.E [R243+0x38900], [R244.64], P5 ;  /* 0x38900000f4f37fae */ /* 0x0045e8000a921848 */
[----:B-1----:R-:W4:Y:S04]  /*2bf80*/  LDL.LU.64 R240, [R1+0x3c00] ;  /* 0x003c000001f07983 */ /* 0x002f280000300a00 */
[----:B------:R1:W-:Y:S04]  /*2bf90*/  LDGSTS.E [R243+0x38980], [R246.64], P0 ;  /* 0x38980000f6f37fae */ /* 0x0003e80008121848 */
[----:B--2---:R-:W2:Y:S04]  /*2bfa0*/  LDL.64 R244, [R1+0xc58] ;  /* 0x000c580001f47983 */ /* 0x004ea80000100a00 */
        /* <DEDUP_REMOVED lines=22> */
[----:B------:R-:W2:Y:S01]  /*2c110*/  LDL.64 R4, [R1+0x2010] ;  /* 0x0020100001047983 */ /* 0x000ea20000100a00 */
[----:B------:R-:W-:-:S03]  /*2c120*/  LOP3.LUT R3, R3, 0x50, RZ, 0x3c, !PT ;  /* 0x0000005003037812 */ /* 0x000fc600078e3cff */
[----:B----4-:R1:W-:Y:S04]  /*2c130*/  LDGSTS.E [R243+0x3b980], [R240.64], P0 ;  /* 0x3b980000f0f37fae */ /* 0x0103e80008121848 */
[----:B---3--:R3:W-:Y:S04]  /*2c140*/  LDGSTS.E [R243+0x3c800], [R230.64], P6 ;  /* 0x3c800000e6f37fae */ /* 0x0087e8000b121848 */
        /* <DEDUP_REMOVED lines=12> */
[----:B-1----:R-:W4:Y:S04]  /*2c210*/  LDL.64 R212, [R1+0x2020] ;  /* 0x0020200001d47983 */ /* 0x002f280000100a00 */
[----:B---3--:R-:W3:Y:S04]  /*2c220*/  LDL.64 R194, [R1+0x2018] ;  /* 0x0020180001c27983 */ /* 0x008ee80000100a00 */
[----:B------:R1:W-:Y:S04]  /*2c230*/  LDGSTS.E [R243+0x3f880], [R156.64], P4 ;  /* 0x3f8800009cf37fae */ /* 0x0003e8000a121848 */
[----:B------:R-:W4:Y:S04]  /*2c240*/  LDL.64 R214, [R1+0x2028] ;  /* 0x0020280001d67983 */ /* 0x000f280000100a00 */
[----:B------:R1:W-:Y:S04]  /*2c250*/  LDGSTS.E [R243+0x3f900], [R154.64], P5 ;  /* 0x3f9000009af37fae */ /* 0x0003e8000a921848 */
[----:B------:R-:W4:Y:S04]  /*2c260*/  LDL.64 R216, [R1+0x3570] ;  /* 0x0035700001d87983 */ /* 0x000f280000100a00 */
[----:B------:R1:W-:Y:S04]  /*2c270*/  LDGSTS.E [R243+0x3f980], [R152.64], P0 ;  /* 0x3f98000098f37fae */ /* 0x0003e80008121848 */
[----:B------:R-:W4:Y:S04]  /*2c280*/  LDL.64 R224, [R1+0x3568] ;  /* 0x0035680001e07983 */ /* 0x000f280000100a00 */
[----:B-1----:R-:W4:Y:S04]  /*2c290*/  LDL.64 R154, [R1+0x3558] ;  /* 0x00355800019a7983 */ /* 0x002f280000100a00 */
[----:B------:R-:W4:Y:S04]  /*2c2a0*/  LDL.64 R152, [R1+0x3560] ;  /* 0x0035600001987983 */ /* 0x000f280000100a00 */
[----:B------:R-:W4:Y:S04]  /*2c2b0*/  LDL.64 R156, [R1+0x3470] ;  /* 0x00347000019c7983 */ /* 0x000f280000100a00 */
[----:B--2---:R-:W2:Y:S04]  /*2c2c0*/  LDL.64 R158, [R1+0x3468] ;  /* 0x00346800019e7983 */ /* 0x004ea80000100a00 */
        /* <DEDUP_REMOVED lines=34> */
[----:B-1----:R-:W2:Y:S04]  /*2c4f0*/  LDL.LU.64 R4, [R1+0x3ba8] ;  /* 0x003ba80001047983 */ /* 0x002ea80000300a00 */
[----:B---3--:R1:W-:Y:S04]  /*2c500*/  LDGSTS.E [R3+0x33a80], [R194.64], P4 ;  /* 0x33a80000c2037fae */ /* 0x0083e8000a121848 */
[----:B----4-:R3:W-:Y:S04]  /*2c510*/  LDGSTS.E [R3+0x33b00], [R212.64], P5 ;  /* 0x33b00000d4037fae */ /* 0x0107e8000a921848 */
[----:B------:R4:W-:Y:S04]  /*2c520*/  LDGSTS.E [R3+0x33b80], [R214.64], P0 ;  /* 0x33b80000d6037fae */ /* 0x0009e80008121848 */
[----:B-1----:R-:W2:Y:S04]  /*2c530*/  LDL.LU.64 R194, [R1+0x3ba0] ;  /* 0x003ba00001c27983 */ /* 0x002ea80000300a00 */
[----:B---3--:R-:W3:Y:S04]  /*2c540*/  LDL.LU.64 R212, [R1+0x3b98] ;  /* 0x003b980001d47983 */ /* 0x008ee80000300a00 */
[----:B----4-:R-:W4:Y:S04]  /*2c550*/  LDL.LU.64 R214, [R1+0x3b90] ;  /* 0x003b900001d67983 */ /* 0x010f280000300a00 */
        /* <DEDUP_REMOVED lines=8> */
[----:B--2---:R2:W-:Y:S04]  /*2c5e0*/  LDGSTS.E [R3+0x35a80], [R158.64], P4 ;  /* 0x35a800009e037fae */ /* 0x0045e8000a121848 */
[----:B-1----:R-:W3:Y:S04]  /*2c5f0*/  LDL.LU.64 R154, [R1+0x3b70] ;  /* 0x003b7000019a7983 */ /* 0x002ee80000300a00 */
[----:B------:R-:W3:Y:S04]  /*2c600*/  LDL.LU.64 R156, [R1+0x3b68] ;  /* 0x003b6800019c7983 */ /* 0x000ee80000300a00 */
[----:B--2---:R-:W2:Y:S04]  /*2c610*/  LDL.LU.64 R158, [R1+0x3b60] ;  /* 0x003b6000019e7983 */ /* 0x004ea80000300a00 */
        /* <DEDUP_REMOVED lines=21> */
[----:B------:R-:W2:Y:S04]  /*2c770*/  LDL.LU.64 R246, [R1+0x3b08] ;  /* 0x003b080001f67983 */ /* 0x000ea80000300a00 */
[----:B--2---:R1:W-:Y:S04]  /*2c780*/  LDGSTS.E [R3+0x38a80], [R246.64], P4 ;  /* 0x38a80000f6037fae */ /* 0x0043e8000a121848 */
[----:B------:R2:W-:Y:S04]  /*2c790*/  LDGSTS.E [R3+0x38b00], [R244.64], P5 ;  /* 0x38b00000f4037fae */ /* 0x0005e8000a921848 */
[----:B------:R1:W-:Y:S04]  /*2c7a0*/  LDGSTS.E [R3+0x38b80], [R242.64], P0 ;  /* 0x38b80000f2037fae */ /* 0x0003e80008121848 */
[----:B------:R1:W-:Y:S04]  /*2c7b0*/  LDGSTS.E [R3+0x39a00], [R240.64], P6 ;  /* 0x39a00000f0037fae */ /* 0x0003e8000b121848 */
[----:B------:R1:W-:Y:S04]  /*2c7c0*/  LDGSTS.E [R3+0x39a80], [R230.64], P4 ;  /* 0x39a80000e6037fae */ /* 0x0003e8000a121848 */
[----:B------:R1:W-:Y:S04]  /*2c7d0*/  LDGSTS.E [R3+0x39b00], [R228.64], P5 ;  /* 0x39b00000e4037fae */ /* 0x0003e8000a921848 */
[----:B------:R1:W-:Y:S04]  /*2c7e0*/  LDGSTS.E [R3+0x39b80], [R226.64], P0 ;  /* 0x39b80000e2037fae */ /* 0x0003e80008121848 */
[----:B---3--:R2:W-:Y:S04]  /*2c7f0*/  LDGSTS.E [R3+0x3aa00], [R224.64], P6 ;  /* 0x3aa00000e0037fae */ /* 0x0085e8000b121848 */
[----:B------:R1:W-:Y:S04]  /*2c800*/  LDGSTS.E [R3+0x3aa80], [R216.64], P4 ;  /* 0x3aa80000d8037fae */ /* 0x0003e8000a121848 */
        /* <DEDUP_REMOVED lines=14> */
[----:B--2---:R-:W2:Y:S04]  /*2c8f0*/  LDL.64 R172, [R1+0xc90] ;  /* 0x000c900001ac7983 */ /* 0x004ea80000100a00 */
[----:B------:R-:W2:Y:S04]  /*2c900*/  LDL.64 R174, [R1+0xca0] ;  /* 0x000ca00001ae7983 */ /* 0x000ea80000100a00 */
[----:B------:R-:W2:Y:S04]  /*2c910*/  LDL.64 R184, [R1+0x1e30] ;  /* 0x001e300001b87983 */ /* 0x000ea80000100a00 */
[----:B------:R-:W2:Y:S04]  /*2c920*/  LDL.64 R186, [R1+0x1e38] ;  /* 0x001e380001ba7983 */ /* 0x000ea80000100a00 */
[----:B------:R-:W2:Y:S04]  /*2c930*/  LDL.64 R212, [R1+0x1e40] ;  /* 0x001e400001d47983 */ /* 0x000ea80000100a00 */
[----:B----4-:R-:W4:Y:S04]  /*2c940*/  LDL.64 R214, [R1+0x1e48] ;  /* 0x001e480001d67983 */ /* 0x010f280000100a00 */
        /* <DEDUP_REMOVED lines=14> */
[----:B------:R1:W-:Y:S04]  /*2ca30*/  LDGSTS.E [R3+0x3db80], [R162.64], P0 ;  /* 0x3db80000a2037fae */ /* 0x0003e80008121848 */
[----:B------:R1:W-:Y:S04]  /*2ca40*/  LDGSTS.E [R3+0x3ea00], [R164.64], P6 ;  /* 0x3ea00000a4037fae */ /* 0x0003e8000b121848 */
[----:B-1----:R-:W4:Y:S04]  /*2ca50*/  LDL.LU.64 R160, [R1+0x3b00] ;  /* 0x003b000001a07983 */ /* 0x002f280000300a00 */
        /* <DEDUP_REMOVED lines=15> */
[----:B-1----:R-:W4:Y:S04]  /*2cb50*/  LDL.LU.64 R170, [R1+0x3ab8] ;  /* 0x003ab80001aa7983 */ /* 0x002f280000300a00 */
[----:B---3--:R1:W-:Y:S04]  /*2cb60*/  LDGSTS.E [R218+0x30c00], [R176.64], P6 ;  /* 0x30c00000b0da7fae */ /* 0x0083e8000b121848 */
[----:B------:R3:W-:Y:S04]  /*2cb70*/  LDGSTS.E [R218+0x30c80], [R178.64], P4 ;  /* 0x30c80000b2da7fae */ /* 0x0007e8000a121848 */
[----:B--2---:R2:W-:Y:S04]  /*2cb80*/  LDGSTS.E [R218+0x30d00], [R172.64], P5 ;  /* 0x30d00000acda7fae */ /* 0x0045e8000a921848 */
[----:B-1----:R-:W4:Y:S04]  /*2cb90*/  LDL.LU.64 R176, [R1+0x3ab0] ;  /* 0x003ab00001b07983 */ /* 0x002f280000300a00 */
[----:B---3--:R-:W3:Y:S04]  /*2cba0*/  LDL.LU.64 R178, [R1+0x3aa8] ;  /* 0x003aa80001b27983 */ /* 0x008ee80000300a00 */
        /* <DEDUP_REMOVED lines=8> */
[----:B----4-:R4:W-:Y:S04]  /*2cc30*/  LDGSTS.E [R218+0x31d80], [R214.64], P0 ;  /* 0x31d80000d6da7fae */ /* 0x0109e80008121848 */
[----:B------:R4:W-:Y:S04]  /*2cc40*/  LDGSTS.E [R218+0x32c00], [R216.64], P6 ;  /* 0x32c00000d8da7fae */ /* 0x0009e8000b121848 */
[----:B-1----:R-:W2:Y:S04]  /*2cc50*/  LDL.LU.64 R212, [R1+0x3a80] ;  /* 0x003a800001d47983 */ /* 0x002ea80000300a00 */
[----:B----4-:R-:W4:Y:S04]  /*2cc60*/  LDL.LU.64 R214, [R1+0x3a78] ;  /* 0x003a780001d67983 */ /* 0x010f280000300a00 */
        /* <DEDUP_REMOVED lines=66> */
[----:B------:R1:W5:Y:S04]  /*2d090*/  LDL.LU.64 R4, [R1+0x3968] ;  /* 0x0039680001047983 */ /* 0x0003680000300a00 */
[----:B------:R1:W-:Y:S04]  /*2d0a0*/  LDGSTS.E [R218+0x3ad00], [R6.64], P5 ;  /* 0x3ad0000006da7fae */ /* 0x0003e8000a921848 */
[----:B------:R1:W-:Y:S04]  /*2d0b0*/  LDGSTS.E [R218+0x3ad80], [R8.64], P0 ;  /* 0x3ad8000008da7fae */ /* 0x0003e80008121848 */
[----:B------:R1:W-:Y:S04]  /*2d0c0*/  LDGSTS.E [R218+0x3bc00], [R10.64], P6 ;  /* 0x3bc000000ada7fae */ /* 0x0003e8000b121848 */
[----:B-1----:R1:W5:Y:S04]  /*2d0d0*/  LDL.LU.64 R6, [R1+0x3960] ;  /* 0x0039600001067983 */ /* 0x0023680000300a00 */
[----:B------:R1:W5:Y:S04]  /*2d0e0*/  LDL.LU.64 R8, [R1+0x3958] ;  /* 0x0039580001087983 */ /* 0x0003680000300a00 */
        /* <DEDUP_REMOVED lines=20> */
[----:B------:R1:W-:Y:S01]  /*2d230*/  LDGSTS.E [R218+0x3dd80], [R40.64], P0 ;  /* 0x3dd8000028da7fae */ /* 0x0003e20008121848 */
[----:B------:R-:W-:-:S03]  /*2d240*/  LOP3.LUT R219, R219, 0x70, RZ, 0x3c, !PT ;  /* 0x00000070dbdb7812 */ /* 0x000fc600078e3cff */
        /* <DEDUP_REMOVED lines=14> */
[----:B---3--:R1:W5:Y:S04]  /*2d330*/  LDL.LU.64 R188, [R1+0x38c8] ;  /* 0x0038c80001bc7983 */ /* 0x0083680000300a00 */
[----:B----4-:R1:W5:Y:S04]  /*2d340*/  LDL.LU.64 R190, [R1+0x38c0] ;  /* 0x0038c00001be7983 */ /* 0x0103680000300a00 */
[----:B------:R3:W-:Y:S04]  /*2d350*/  LDGSTS.E [R218+0x3fd80], [R192.64], P0 ;  /* 0x3fd80000c0da7fae */ /* 0x0007e80008121848 */
[----:B---3--:R1:W5:Y:S01]  /*2d360*/  LDL.LU.64 R192, [R1+0x38b8] ;  /* 0x0038b80001c07983 */ /* 0x0083620000300a00 */
[----:B------:R-:W-:-:S03]  /*2d370*/  IMAD.MOV.U32 R252, RZ, RZ, c[0x0][0x180] ;  /* 0x00006000fffc7624 */ /* 0x000fc600078e00ff */
[----:B--2---:R2:W-:Y:S04]  /*2d380*/  LDGSTS.E [R219+0x30e00], [R194.64], P6 ;  /* 0x30e00000c2db7fae */ /* 0x0045e8000b121848 */
[----:B------:R3:W-:Y:S04]  /*2d390*/  LDGSTS.E [R219+0x30e80], [R204.64], P4 ;  /* 0x30e80000ccdb7fae */ /* 0x0007e8000a121848 */
[----:B------:R4:W-:Y:S04]  /*2d3a0*/  LDGSTS.E [R219+0x30f00], [R206.64], P5 ;  /* 0x30f00000cedb7fae */ /* 0x0009e8000a921848 */
[----:B--2---:R1:W5:Y:S04]  /*2d3b0*/  LDL.LU.64 R194, [R1+0x38b0] ;  /* 0x0038b00001c27983 */ /* 0x0043680000300a00 */
[----:B---3--:R1:W5:Y:S04]  /*2d3c0*/  LDL.LU.64 R204, [R1+0x38a8] ;  /* 0x0038a80001cc7983 */ /* 0x0083680000300a00 */
[----:B----4-:R1:W5:Y:S04]  /*2d3d0*/  LDL.LU.64 R206, [R1+0x38a0] ;  /* 0x0038a00001ce7983 */ /* 0x0103680000300a00 */
[----:B------:R2:W-:Y:S04]  /*2d3e0*/  LDGSTS.E [R219+0x30f80], [R220.64], P0 ;  /* 0x30f80000dcdb7fae */ /* 0x0005e80008121848 */
        /* <DEDUP_REMOVED lines=45> */
[----:B------:R1:W-:Y:S04]  /*2d6c0*/  STL [R1+0x24], RZ ;  /* 0x000024ff01007387 */ /* 0x0003e80000100800 */
        /* <DEDUP_REMOVED lines=61> */
[----:B------:R2:W-:Y:S04]  /*2daa0*/  LDGSTS.E [R219+0x36f80], [R212.64], P0 ;  /* 0x36f80000d4db7fae */ /* 0x0005e80008121848 */
        /* <DEDUP_REMOVED lines=34> */
[----:B------:R1:W-:Y:S01]  /*2dcd0*/  STL [R1+0x400], RZ ;  /* 0x000400ff01007387 */ /* 0x0003e20000100800 */
[----:B------:R-:W-:-:S03]  /*2dce0*/  IADD3 R252, R252, 0x7f, RZ ;  /* 0x0000007ffcfc7810 */ /* 0x000fc60007ffe0ff */
[----:B------:R1:W-:Y:S04]  /*2dcf0*/  LDGSTS.E [R219+0x3be80], [R108.64], P4 ;  /* 0x3be800006cdb7fae */ /* 0x0003e8000a121848 */
[----:B------:R1:W-:Y:S04]  /*2dd00*/  STL [R1+0x404], RZ ;  /* 0x000404ff01007387 */ /* 0x0003e80000100800 */
[----:B------:R1:W-:Y:S04]  /*2dd10*/  LDGSTS.E [R219+0x3bf00], [R106.64], P5 ;  /* 0x3bf000006adb7fae */ /* 0x0003e8000a921848 */
[----:B------:R1:W-:Y:S04]  /*2dd20*/  STL [R1+0x408], RZ ;  /* 0x000408ff01007387 */ /* 0x0003e80000100800 */
[----:B------:R1:W-:Y:S04]  /*2dd30*/  LDGSTS.E [R219+0x3bf80], [R104.64], P0 ;  /* 0x3bf8000068db7fae */ /* 0x0003e80008121848 */
[----:B------:R1:W-:Y:S04]  /*2dd40*/  STL [R1+0x40c], RZ ;  /* 0x00040cff01007387 */ /* 0x0003e80000100800 */
[----:B------:R1:W-:Y:S01]  /*2dd50*/  LDGSTS.E [R219+0x3ce00], [R94.64], P6 ;  /* 0x3ce000005edb7fae */ /* 0x0003e2000b121848 */
[----:B------:R-:W-:-:S03]  /*2dd60*/  ISETP.GE.AND P2, PT, R252, 0x80, PT ;  /* 0x00000080fc00780c */ /* 0x000fc60003f46270 */
        /* <DEDUP_REMOVED lines=14> */
[----:B------:R1:W-:Y:S01]  /*2de50*/  LDGSTS.E [R219+0x3ff80], [R24.64], P0 ;  /* 0x3ff8000018db7fae */ /* 0x0003e20008121848 */
[----:B------:R-:W-:-:S03]  /*2de60*/  CS2R R248, SRZ ;  /* 0x0000000000f87805 */ /* 0x000fc6000001ff00 */
[----:B------:R-:W0:Y:S01]  /*2de70*/  LDGDEPBAR ;  /* 0x00000000000079af */ /* 0x000e220000000000 */
[----:B------:R-:W-:Y:S01]  /*2de80*/  CS2R R250, SRZ ;  /* 0x0000000000fa7805 */ /* 0x000fe2000001ff00 */
        /* <DEDUP_REMOVED lines=34> */
[----:B-1----:R-:W-:Y:S01]  /*2e0b0*/  CS2R R176, SRZ ;  /* 0x0000000000b07805 */ /* 0x002fe2000001ff00 */
        /* <DEDUP_REMOVED lines=19> */
[----:B--2---:R-:W-:Y:S01]  /*2e1f0*/  CS2R R212, SRZ ;  /* 0x0000000000d47805 */ /* 0x004fe2000001ff00 */
[----:B----4-:R-:W-:Y:S01]  /*2e200*/  CS2R R214, SRZ ;  /* 0x0000000000d67805 */ /* 0x010fe2000001ff00 */
[----:B---3--:R-:W-:Y:S01]  /*2e210*/  CS2R R216, SRZ ;  /* 0x0000000000d87805 */ /* 0x008fe2000001ff00 */
        /* <DEDUP_REMOVED lines=17> */
[----:B------:R-:W-:Y:S05]  /*2e330*/  @!P2 BRA `(.L_x_0) ;  /* 0x000698200000a947 */ /* 0x000fea0003800000 */
[----:B------:R-:W2:Y:S04]  /*2e340*/  LDL.LU.64 R120, [R1+0x1078] ;  /* 0x0010780001787983 */ /* 0x000ea80000300a00 */
[----:B------:R-:W3:Y:S04]  /*2e350*/  LDL.LU.64 R122, [R1+0x1088] ;  /* 0x00108800017a7983 */ /* 0x000ee80000300a00 */
[----:B------:R-:W4:Y:S04]  /*2e360*/  LDL.LU.64 R108, [R1+0x1090] ;  /* 0x00109000016c7983 */ /* 0x000f280000300a00 */
[----:B------:R-:W3:Y:S04]  /*2e370*/  LDL.LU.64 R110, [R1+0x1098] ;  /* 0x00109800016e7983 */ /* 0x000ee80000300a00 */
[----:B------:R-:W3:Y:S04]  /*2e380*/  LDL.LU.64 R50, [R1+0xaa0] ;  /* 0x000aa00001327983 */ /* 0x000ee80000300a00 */
[----:B------:R-:W3:Y:S04]  /*2e390*/  LDL.LU.64 R64, [R1+0xa98] ;  /* 0x000a980001407983 */ /* 0x000ee80000300a00 */
[----:B------:R-:W4:Y:S04]  /*2e3a0*/  LDL.LU.64 R54, [R1+0xa90] ;  /* 0x000a900001367983 */ /* 0x000f280000300a00 */
[----:B------:R-:W4:Y:S04]  /*2e3b0*/  LDL.LU.64 R66, [R1+0xa88] ;  /* 0x000a880001427983 */ /* 0x000f280000300a00 */
[----:B------:R-:W4:Y:S04]  /*2e3c0*/  LDL.LU.64 R48, [R1+0x418] ;  /* 0x0004180001307983 */ /* 0x000f280000300a00 */
[----:B------:R-:W4:Y:S04]  /*2e3d0*/  LDL.LU.64 R124, [R1+0x410] ;  /* 0x00041000017c7983 */ /* 0x000f280000300a00 */
[----:B------:R-:W4:Y:S04]  /*2e3e0*/  LDL.LU.64 R126, [R1+0x3f8] ;  /* 0x0003f800017e7983 */ /* 0x000f280000300a00 */
[----:B--2---:R1:W-:Y:S01]  /*2e3f0*/  STL [R1+0x29e8], R120 ;  /* 0x0029e87801007387 */ /* 0x0043e20000100800 */
[----:B------:R-:W-:-:S03]  /*2e400*/  MOV R0, R121 ;  /* 0x0000007900007202 */ /* 0x000fc60000000f00 */
[----:B-1----:R-:W2:Y:S04]  /*2e410*/  LDL.LU.64 R120, [R1+0x3f0] ;  /* 0x0003f00001787983 */ /* 0x002ea80000300a00 */
[----:B------:R1:W-:Y:S04]  /*2e420*/  STL [R1+0x29e4], R0 ;  /* 0x0029e40001007387 */ /* 0x0003e80000100800 */
[----:B---3--:R3:W-:Y:S01]  /*2e430*/  STL [R1+0x29f0], R122 ;  /* 0x0029f07a01007387 */ /* 0x0087e20000100800 */
[----:B-1----:R-:W-:-:S03]  /*2e440*/  IMAD.MOV.U32 R0, RZ, RZ, R123 ;  /* 0x000000ffff007224 */ /* 0x002fc600078e007b */
[----:B---3--:R-:W3:Y:S04]  /*2e450*/  LDL.LU.64 R122, [R1+0x2a8] ;  /* 0x0002a800017a7983 */ /* 0x008ee80000300a00 */
[----:B------:R1:W-:Y:S04]  /*2e460*/  STL [R1+0x29ec], R0 ;  /* 0x0029ec0001007387 */ /* 0x0003e80000100800 */
[----:B----4-:R4:W-:Y:S01]  /*2e470*/  STL [R1+0x29f8], R108 ;  /* 0x0029f86c01007387 */ /* 0x0109e20000100800 */
[----:B-1----:R-:W-:-:S03]  /*2e480*/  IMAD.MOV.U32 R0, RZ, RZ, R109 ;  /* 0x000000ffff007224 */ /* 0x002fc600078e006d */
[----:B----4-:R-:W4:Y:S04]  /*2e490*/  LDL.LU.64 R108, [R1+0x2a0] ;  /* 0x0002a000016c7983 */ /* 0x010f280000300a00 */
[----:B------:R1:W-:Y:S04]  /*2e4a0*/  STL [R1+0x29f4], R0 ;  /* 0x0029f40001007387 */ /* 0x0003e80000100800 */
[----:B------:R1:W-:Y:S02]  /*2e4b0*/  STL [R1+0x2a00], R110 ;  /* 0x002a006e01007387 */ /* 0x0003e40000100800 */
[----:B-1----:R-:W-:-:S02]  /*2e4c0*/  MOV R0, R111 ;  /* 0x0000006f00007202 */ /* 0x002fc40000000f00 */
[----:B------:R-:W4:Y:S04]  /*2e4d0*/  LDL.LU.64 R110, [R1+0x298] ;  /* 0x00029800016e7983 */ /* 0x000f280000300a00 */
[----:B------:R1:W-:Y:S04]  /*2e4e0*/  STL [R1+0x29fc], R0 ;  /* 0x0029fc0001007387 */ /* 0x0003e80000100800 */
[----:B------:R1:W-:Y:S02]  /*2e4f0*/  STL [R1+0x2a04], R50 ;  /* 0x002a043201007387 */ /* 0x0003e40000100800 */
[----:B-1----:R-:W-:-:S02]  /*2e500*/  IMAD.MOV.U32 R0, RZ, RZ, R51 ;  /* 0x000000ffff007224 */ /* 0x002fc400078e0033 */
[----:B------:R-:W4:Y:S04]  /*2e510*/  LDL.LU.64 R50, [R1+0x290] ;  /* 0x0002900001327983 */ /* 0x000f280000300a00 */
[----:B------:R1:W-:Y:S04]  /*2e520*/  STL [R1+0x29dc], R0 ;  /* 0x0029dc0001007387 */ /* 0x0003e80000100800 */
[----:B------:R1:W-:Y:S02]  /*2e530*/  STL [R1+0x29e0], R64 ;  /* 0x0029e04001007387 */ /* 0x0003e40000100800 */
[----:B-1----:R-:W-:-:S02]  /*2e540*/  IMAD.MOV.U32 R0, RZ, RZ, R65 ;  /* 0x000000ffff007224 */ /* 0x002fc400078e0041 */
[----:B------:R-:W4:Y:S04]  /*2e550*/  LDL.LU.64 R64, [R1+0xd88] ;  /* 0x000d880001407983 */ /* 0x000f280000300a00 */
        /* <DEDUP_REMOVED lines=21> */
[----:B--2---:R2:W-:Y:S01]  /*2e6b0*/  STL [R1+0x29b0], R120 ;  /* 0x0029b07801007387 */ /* 0x0045e20000100800 */
[----:B-1----:R-:W-:-:S03]  /*2e6c0*/  IMAD.MOV.U32 R0, RZ, RZ, R121 ;  /* 0x000000ffff007224 */ /* 0x002fc600078e0079 */
[----:B--2---:R-:W2:Y:S04]  /*2e6d0*/  LDL.LU.64 R120, [R1+0xa70] ;  /* 0x000a700001787983 */ /* 0x004ea80000300a00 */
[----:B------:R1:W-:Y:S04]  /*2e6e0*/  STL [R1+0x29a4], R0 ;  /* 0x0029a40001007387 */ /* 0x0003e80000100800 */
[----:B---3--:R3:W-:Y:S01]  /*2e6f0*/  STL [R1+0x29a8], R122 ;  /* 0x0029a87a01007387 */ /* 0x0087e20000100800 */
[----:B-1----:R-:W-:-:S03]  /*2e700*/  MOV R0, R123 ;  /* 0x0000007b00007202 */ /* 0x002fc60000000f00 */
[----:B---3--:R-:W3:Y:S04]  /*2e710*/  LDL.LU.64 R122, [R1+0xa68] ;  /* 0x000a6800017a7983 */ /* 0x008ee80000300a00 */
[----:B------:R1:W-:Y:S04]  /*2e720*/  STL [R1+0x299c], R0 ;  /* 0x00299c0001007387 */ /* 0x0003e80000100800 */
[----:B----4-:R4:W-:Y:S01]  /*2e730*/  STL [R1+0x29a0], R108 ;  /* 0x0029a06c01007387 */ /* 0x0109e20000100800 */
[----:B-1----:R-:W-:-:S03]  /*2e740*/  IMAD.MOV.U32 R0, RZ, RZ, R109 ;  /* 0x000000ffff007224 */ /* 0x002fc600078e006d */
[----:B----4-:R-:W4:Y:S04]  /*2e750*/  LDL.LU.64 R108, [R1+0x3a8] ;  /* 0x0003a800016c7983 */ /* 0x010f280000300a00 */
        /* <DEDUP_REMOVED lines=33> */
[----:B--2---:R2:W-:Y:S01]  /*2e970*/  STL [R1+0x2958], R120 ;  /* 0x0029587801007387 */ /* 0x0045e20000100800 */
[----:B-1----:R-:W-:-:S03]  /*2e980*/  IMAD.MOV.U32 R0, RZ, RZ, R121 ;  /* 0x000000ffff007224 */ /* 0x002fc600078e0079 */
[----:B--2---:R-:W2:Y:S04]  /*2e990*/  LDL.LU.64 R120, [R1+0xd60] ;  /* 0x000d600001787983 */ /* 0x004ea80000300a00 */
[----:B------:R1:W-:Y:S04]  /*2e9a0*/  STL [R1+0x294c], R0 ;  /* 0x00294c0001007387 */ /* 0x0003e80000100800 */
[----:B---3--:R3:W-:Y:S01]  /*2e9b0*/  STL [R1+0x2950], R122 ;  /* 0x0029507a01007387 */ /* 0x0087e20000100800 */
[----:B-1----:R-:W-:-:S03]  /*2e9c0*/  IMAD.MOV.U32 R0, RZ, RZ, R123 ;  /* 0x000000ffff007224 */ /* 0x002fc600078e007b */
[----:B---3--:R-:W3:Y:S04]  /*2e9d0*/  LDL.LU.64 R122, [R1+0xd58] ;  /* 0x000d5800017a7983 */ /* 0x008ee80000300a00 */
[----:B------:R1:W-:Y:S04]  /*2e9e0*/  STL [R1+0x2944], R0 ;  /* 0x0029440001007387 */ /* 0x0003e80000100800 */
[----:B----4-:R4:W-:Y:S01]  /*2e9f0*/  STL [R1+0x2948], R108 ;  /* 0x0029486c01007387 */ /* 0x0109e20000100800 */
[----:B-1----:R-:W-:-:S03]  /*2ea00*/  MOV R0, R109 ;  /* 0x0000006d00007202 */ /* 0x002fc60000000f00 */
[----:B----4-:R-:W4:Y:S04]  /*2ea10*/  LDL.LU.64 R108, [R1+0xd50] ;  /* 0x000d5000016c7983 */ /* 0x010f280000300a00 */
        /* <DEDUP_REMOVED lines=33> */
[----:B--2---:R2:W-:Y:S01]  /*2ec30*/  STL [R1+0x2900], R120 ;  /* 0x0029007801007387 */ /* 0x0045e20000100800 */
[----:B-1----:R-:W-:-:S03]  /*2ec40*/  MOV R0, R121 ;  /* 0x0000007900007202 */ /* 0x002fc60000000f00 */
[----:B--2---:R-:W2:Y:S04]  /*2ec50*/  LDL.LU.64 R120, [R1+0x258] ;  /* 0x0002580001787983 */ /* 0x004ea80000300a00 */
        /* <DEDUP_REMOVED lines=329> */
[----:B------:R-:W-:Y:S04]  /*300f0*/  STL [R1+0x2688], R54 ;  /* 0x0026883601007387 */ /* 0x000fe80000100800 */
[----:B------:R-:W4:Y:S01]  /*30100*/  LDL.LU.64 R52, [R1+0x110] ;  /* 0x0001100001347983 */ /* 0x000f220000300a00 */
[----:B-1----:R-:W-:-:S05]  /*30110*/  IMAD.MOV.U32 R0, RZ, RZ, R55 ;  /* 0x000000ffff007224 */ /* 0x002fca00078e0037 */
[----:B------:R1:W-:Y:S04]  /*30120*/  STL [R1+0x265c], R0 ;  /* 0x00265c0001007387 */ /* 0x0003e80000100800 */
[----:B------:R1:W-:Y:S02]  /*30130*/  STL [R1+0x2660], R66 ;  /* 0x0026604201007387 */ /* 0x0003e40000100800 */
[----:B-1----:R-:W-:Y:S02]  /*30140*/  MOV R0, R67 ;  /* 0x0000004300007202 */ /* 0x002fe40000000f00 */
[----:B------:R-:W4:Y:S04]  /*30150*/  LDL.LU.64 R66, [R1+0xe30] ;  /* 0x000e300001427983 */ /* 0x000f280000300a00 */
[----:B------:R1:W-:Y:S04]  /*30160*/  STL [R1+0x2654], R0 ;  /* 0x0026540001007387 */ /* 0x0003e80000100800 */
[----:B------:R-:W-:Y:S04]  /*30170*/  STL [R1+0x2658], R48 ;  /* 0x0026583001007387 */ /* 0x000fe80000100800 */
[----:B------:R-:W4:Y:S01]  /*30180*/  LDL.LU.64 R54, [R1+0xe38] ;  /* 0x000e380001367983 */ /* 0x000f220000300a00 */
[----:B-1----:R-:W-:-:S05]  /*30190*/  IMAD.MOV.U32 R0, RZ, RZ, R49 ;  /* 0x000000ffff007224 */ /* 0x002fca00078e0031 */
[----:B------:R1:W-:Y:S04]  /*301a0*/  STL [R1+0x264c], R0 ;  /* 0x00264c0001007387 */ /* 0x0003e80000100800 */
[----:B------:R1:W-:Y:S02]  /*301b0*/  STL [R1+0x2650], R124 ;  /* 0x0026507c01007387 */ /* 0x0003e40000100800 */
[----:B-1----:R-:W-:Y:S02]  /*301c0*/  IMAD.MOV.U32 R0, RZ, RZ, R125 ;  /* 0x000000ffff007224 */ /* 0x002fe400078e007d */
        /* <DEDUP_REMOVED lines=10> */
[----:B---3--:R-:W-:Y:S04]  /*30270*/  STL [R1+0x2638], R122 ;  /* 0x0026387a01007387 */ /* 0x008fe80000100800 */
[----:B------:R-:W3:Y:S01]  /*30280*/  LDL.LU.64 R48, [R1+0x990] ;  /* 0x0009900001307983 */ /* 0x000ee20000300a00 */
[----:B-1----:R-:W-:-:S05]  /*30290*/  IMAD.MOV.U32 R0, RZ, RZ, R123 ;  /* 0x000000ffff007224 */ /* 0x002fca00078e007b */
[----:B------:R1:W-:Y:S04]  /*302a0*/  STL [R1+0x262c], R0 ;  /* 0x00262c0001007387 */ /* 0x0003e80000100800 */
[----:B----4-:R-:W-:Y:S01]  /*302b0*/  STL [R1+0x2630], R108 ;  /* 0x0026306c01007387 */ /* 0x010fe20000100800 */
[----:B-1----:R-:W-:-:S03]  /*302c0*/  MOV R0, R109 ;  /* 0x0000006d00007202 */ /* 0x002fc60000000f00 */
[----:B------:R-:W4:Y:S04]  /*302d0*/  LDL.LU.64 R122, [R1+0x988] ;  /* 0x00098800017a7983 */ /* 0x000f280000300a00 */
[----:B------:R1:W-:Y:S02]  /*302e0*/  STL [R1+0x2624], R0 ;  /* 0x0026240001007387 */ /* 0x0003e40000100800 */
[----:B-1----:R-:W-:Y:S02]  /*302f0*/  IMAD.MOV.U32 R0, RZ, RZ, R111 ;  /* 0x000000ffff007224 */ /* 0x002fe400078e006f */
[----:B------:R-:W-:Y:S04]  /*30300*/  STL [R1+0x2628], R110 ;  /* 0x0026286e01007387 */ /* 0x000fe80000100800 */
[----:B------:R-:W4:Y:S04]  /*30310*/  LDL.LU.64 R108, [R1+0x980] ;  /* 0x00098000016c7983 */ /* 0x000f280000300a00 */
[----:B------:R1:W-:Y:S04]  /*30320*/  STL [R1+0x261c], R0 ;  /* 0x00261c0001007387 */ /* 0x0003e80000100800 */
[----:B------:R1:W-:Y:S02]  /*30330*/  STL [R1+0x2620], R50 ;  /* 0x0026203201007387 */ /* 0x0003e40000100800 */
[----:B-1----:R-:W-:-:S02]  /*30340*/  IMAD.MOV.U32 R0, RZ, RZ, R51 ;  /* 0x000000ffff007224 */ /* 0x002fc400078e0033 */
[----:B------:R-:W4:Y:S04]  /*30350*/  LDL.LU.64 R110, [R1+0xf8] ;  /* 0x0000f800016e7983 */ /* 0x000f280000300a00 */
[----:B------:R-:W-:Y:S04]  /*30360*/  STL [R1+0x2618], R64 ;  /* 0x0026184001007387 */ /* 0x000fe80000100800 */
[----:B------:R1:W-:Y:S04]  /*30370*/  STL [R1+0x2614], R0 ;  /* 0x0026140001007387 */ /* 0x0003e80000100800 */
[----:B------:R-:W4:Y:S01]  /*30380*/  LDL.LU.64 R50, [R1+0xf0] ;  /* 0x0000f00001327983 */ /* 0x000f220000300a00 */
[----:B-1----:R-:W-:-:S03]  /*30390*/  MOV R0, R65 ;  /* 0x0000004100007202 */ /* 0x002fc60000000f00 */
[----:B------:R-:W-:Y:S04]  /*303a0*/  STL [R1+0x2610], R52 ;  /* 0x0026103401007387 */ /* 0x000fe80000100800 */
[----:B------:R1:W-:Y:S04]  /*303b0*/  STL [R1+0x260c], R0 ;  /* 0x00260c0001007387 */ /* 0x0003e80000100800 */
[----:B------:R-:W4:Y:S01]  /*303c0*/  LDL.LU.64 R64, [R1+0xe8] ;  /* 0x0000e80001407983 */ /* 0x000f220000300a00 */
[----:B-1----:R-:W-:-:S03]  /*303d0*/  IMAD.MOV.U32 R0, RZ, RZ, R53 ;  /* 0x000000ffff007224 */ /* 0x002fc600078e0035 */
[----:B------:R-:W-:Y:S04]  /*303e0*/  STL [R1+0x25ec], R66 ;  /* 0x0025ec4201007387 */ /* 0x000fe80000100800 */
        /* <DEDUP_REMOVED lines=30> */
[----:B------:R-:W-:Y:S04]  /*305d0*/  STL [R1+0x25c8], R110 ;  /* 0x0025c86e01007387 */ /* 0x000fe80000100800 */
[----:B------:R1:W-:Y:S04]  /*305e0*/  STL [R1+0x25c4], R0 ;  /* 0x0025c40001007387 */ /* 0x0003e80000100800 */
[----:B------:R-:W4:Y:S01]  /*305f0*/  LDL.LU.64 R108, [R1+0xf00] ;  /* 0x000f0000016c7983 */ /* 0x000f220000300a00 */
[----:B-1----:R-:W-:-:S03]  /*30600*/  IMAD.MOV.U32 R0, RZ, RZ, R111 ;  /* 0x000000ffff007224 */ /* 0x002fc600078e006f */
[----:B------:R-:W-:Y:S04]  /*30610*/  STL [R1+0x25c0], R50 ;  /* 0x0025c03201007387 */ /* 0x000fe80000100800 */
[----:B------:R1:W-:Y:S04]  /*30620*/  STL [R1+0x25bc], R0 ;  /* 0x0025bc0001007387 */ /* 0x0003e80000100800 */
[----:B------:R-:W4:Y:S01]  /*30630*/  LDL.LU.64 R110, [R1+0xf08] ;  /* 0x000f0800016e7983 */ /* 0x000f220000300a00 */
[----:B-1----:R-:W-:-:S03]  /*30640*/  IMAD.MOV.U32 R0, RZ, RZ, R51 ;  /* 0x000000ffff007224 */ /* 0x002fc600078e0033 */
[----:B------:R-:W-:Y:S04]  /*30650*/  STL [R1+0x25b8], R64 ;  /* 0x0025b84001007387 */ /* 0x000fe80000100800 */
[----:B------:R1:W-:Y:S04]  /*30660*/  STL [R1+0x25b4], R0 ;  /* 0x0025b40001007387 */ /* 0x0003e80000100800 */
[----:B------:R-:W4:Y:S01]  /*30670*/  LDL.LU.64 R50, [R1+0x978] ;  /* 0x0009780001327983 */ /* 0x000f220000300a00 */
[----:B-1----:R-:W-:-:S03]  /*30680*/  MOV R0, R65 ;  /* 0x0000004100007202 */ /* 0x002fc60000000f00 */
        /* <DEDUP_REMOVED lines=14> */
[----:B------:R1:W-:Y:S02]  /*30770*/  STL [R1+0x2598], R126 ;  /* 0x0025987e01007387 */ /* 0x0003e40000100800 */
[----:B-1----:R-:W-:-:S02]  /*30780*/  IMAD.MOV.U32 R0, RZ, RZ, R127 ;  /* 0x000000ffff007224 */ /* 0x002fc400078e007f */
[----:B------:R-:W4:Y:S04]  /*30790*/  LDL.LU.64 R126, [R1+0xa0] ;  /* 0x0000a000017e7983 */ /* 0x000f280000300a00 */
[----:B------:R1:W-:Y:S04]  /*307a0*/  STL [R1+0x258c], R0 ;  /* 0x00258c0001007387 */ /* 0x0003e80000100800 */
[----:B--2---:R2:W-:Y:S04]  /*307b0*/  STL [R1+0x2590], R120 ;  /* 0x0025907801007387 */ /* 0x0045e80000100800 */
[----:B------:R-:W4:Y:S01]  /*307c0*/  LDL.LU.64 R54, [R1+0x78] ;  /* 0x0000780001367983 */ /* 0x000f220000300a00 */
[----:B-1----:R-:W-:-:S03]  /*307d0*/  IMAD.MOV.U32 R0, RZ, RZ, R121 ;  /* 0x000000ffff007224 */ /* 0x002fc600078e0079 */
[----:B---3--:R-:W-:Y:S04]  /*307e0*/  STL [R1+0x256c], R48 ;  /* 0x00256c3001007387 */ /* 0x008fe80000100800 */
[----:B------:R1:W-:Y:S04]  /*307f0*/  STL [R1+0x2564], R0 ;  /* 0x0025640001007387 */ /* 0x0003e80000100800 */
[----:B--2---:R-:W2:Y:S01]  /*30800*/  LDL.LU.64 R120, [R1+0x70] ;  /* 0x0000700001787983 */ /* 0x004ea20000300a00 */
[----:B-1----:R-:W-:-:S03]  /*30810*/  MOV R0, R49 ;  /* 0x0000003100007202 */ /* 0x002fc60000000f00 */
[----:B----4-:R-:W-:Y:S04]  /*30820*/  STL [R1+0x2574], R122 ;  /* 0x0025747a01007387 */ /* 0x010fe80000100800 */
[----:B------:R1:W-:Y:S04]  /*30830*/  STL [R1+0x2568], R0 ;  /* 0x0025680001007387 */ /* 0x0003e80000100800 */
[----:B------:R-:W3:Y:S01]  /*30840*/  LDL.LU.64 R48, [R1+0x68] ;  /* 0x0000680001307983 */ /* 0x000ee20000300a00 */
[----:B-1----:R-:W-:-:S03]  /*30850*/  IMAD.MOV.U32 R0, RZ, RZ, R123 ;  /* 0x000000ffff007224 */ /* 0x002fc600078e007b */
        /* <DEDUP_REMOVED lines=31> */
[----:B------:R-:W-:Y:S04]  /*30a50*/  STL [R1+0x2538], R54 ;  /* 0x0025383601007387 */ /* 0x000fe80000100800 */
[----:B------:R1:W-:Y:S04]  /*30a60*/  STL [R1+0x2534], R0 ;  /* 0x0025340001007387 */ /* 0x0003e80000100800 */
[----:B------:R-:W4:Y:S01]  /*30a70*/  LDL.LU.64 R126, [R1+0xd90] ;  /* 0x000d9000017e7983 */ /* 0x000f220000300a00 */
[----:B-1----:R-:W-:-:S03]  /*30a80*/  IMAD.MOV.U32 R0, RZ, RZ, R55 ;  /* 0x000000ffff007224 */ /* 0x002fc600078e0037 */
[----:B--2---:R-:W-:Y:S04]  /*30a90*/  STL [R1+0x2530], R120 ;  /* 0x0025307801007387 */ /* 0x004fe80000100800 */
[----:B------:R1:W-:Y:S02]  /*30aa0*/  STL [R1+0x252c], R0 ;  /* 0x00252c0001007387 */ /* 0x0003e40000100800 */
[----:B-1----:R-:W-:Y:S02]  /*30ab0*/  IMAD.MOV.U32 R0, RZ, RZ, R121 ;  /* 0x000000ffff007224 */ /* 0x002fe400078e0079 */
[----:B------:R-:W2:Y:S04]  /*30ac0*/  LDL.LU.64 R120, [R1+0xd98] ;  /* 0x000d980001787983 */ /* 0x000ea80000300a00 */
[----:B------:R1:W-:Y:S04]  /*30ad0*/  STL [R1+0x2524], R0 ;  /* 0x0025240001007387 */ /* 0x0003e80000100800 */
[----:B---3--:R-:W-:Y:S01]  /*30ae0*/  STL [R1+0x2528], R48 ;  /* 0x0025283001007387 */ /* 0x008fe20000100800 */
[----:B-1----:R-:W-:-:S03]  /*30af0*/  MOV R0, R49 ;  /* 0x0000003100007202 */ /* 0x002fc60000000f00 */
[----:B----4-:R-:W-:Y:S04]  /*30b00*/  STL [R1+0x2520], R122 ;  /* 0x0025207a01007387 */ /* 0x010fe80000100800 */
[----:B------:R1:W-:Y:S04]  /*30b10*/  STL [R1+0x251c], R0 ;  /* 0x00251c0001007387 */ /* 0x0003e80000100800 */
[----:B------:R-:W3:Y:S01]  /*30b20*/  LDL.LU.64 R170, [R1+0xda0] ;  /* 0x000da00001aa7983 */ /* 0x000ee20000300a00 */
        /* <DEDUP_REMOVED lines=11> */
[----:B------:R-:W-:Y:S04]  /*30be0*/  STL [R1+0x24cc], R50 ;  /* 0x0024cc3201007387 */ /* 0x000fe80000100800 */
[----:B------:R-:W4:Y:S01]  /*30bf0*/  LDL.LU.64 R60, [R1+0x38] ;  /* 0x00003800013c7983 */ /* 0x000f220000300a00 */
[----:B-1----:R-:W-:-:S05]  /*30c00*/  IMAD.MOV.U32 R0, RZ, RZ, R51 ;  /* 0x000000ffff007224 */ /* 0x002fca00078e0033 */
[----:B------:R1:W-:Y:S04]  /*30c10*/  STL [R1+0x24c8], R0 ;  /* 0x0024c80001007387 */ /* 0x0003e80000100800 */
[----:B------:R-:W-:Y:S01]  /*30c20*/  STL [R1+0x24d4], R64 ;  /* 0x0024d44001007387 */ /* 0x000fe20000100800 */
[----:B-1----:R-:W-:-:S03]  /*30c30*/  IMAD.MOV.U32 R0, RZ, RZ, R65 ;  /* 0x000000ffff007224 */ /* 0x002fc600078e0041 */
[----:B------:R-:W4:Y:S04]  /*30c40*/  LDL.LU.64 R62, [R1+0x30] ;  /* 0x00003000013e7983 */ /* 0x000f280000300a00 */
[----:B------:R1:W-:Y:S04]  /*30c50*/  STL [R1+0x24d0], R0 ;  /* 0x0024d00001007387 */ /* 0x0003e80000100800 */
[----:B------:R-:W-:Y:S04]  /*30c60*/  STL [R1+0x24dc], R66 ;  /* 0x0024dc4201007387 */ /* 0x000fe80000100800 */
[----:B------:R-:W4:Y:S01]  /*30c70*/  LDL.LU.64 R52, [R1+0x18] ;  /* 0x0000180001347983 */ /* 0x000f220000300a00 */
[----:B-1----:R-:W-:-:S03]  /*30c80*/  MOV R0, R67 ;  /* 0x0000004300007202 */ /* 0x002fc60000000f00 */
[----:B------:R-:W4:Y:S04]  /*30c90*/  LDL.LU.64 R54, [R1+0x10] ;  /* 0x0000100001367983 */ /* 0x000f280000300a00 */
[----:B------:R1:W-:Y:S04]  /*30ca0*/  STL [R1+0x24d8], R0 ;  /* 0x0024d80001007387 */ /* 0x0003e80000100800 */
[----:B------:R-:W-:Y:S04]  /*30cb0*/  STL [R1+0x24e4], R124 ;  /* 0x0024e47c01007387 */ /* 0x000fe80000100800 */
[----:B------:R-:W4:Y:S01]  /*30cc0*/  LDL.LU.64 R48, [R1+0x8] ;  /* 0x0000080001307983 */ /* 0x000f220000300a00 */
[----:B-1----:R-:W-:-:S03]  /*30cd0*/  IMAD.MOV.U32 R0, RZ, RZ, R125 ;  /* 0x000000ffff007224 */ /* 0x002fc600078e007d */
[----:B------:R-:W4:Y:S04]  /*30ce0*/  LDL.LU.64 R50, [R1] ;  /* 0x0000000001327983 */ /* 0x000f280000300a00 */
[----:B------:R1:W-:Y:S04]  /*30cf0*/  STL [R1+0x24e0], R0 ;  /* 0x0024e00001007387 */ /* 0x0003e80000100800 */
[----:B------:R-:W-:Y:S04]  /*30d00*/  STL [R1+0x24ec], R126 ;  /* 0x0024ec7e01007387 */ /* 0x000fe80000100800 */
[----:B------:R-:W4:Y:S01]  /*30d10*/  LDL.LU.64 R64, [R1+0xfa0] ;  /* 0x000fa00001407983 */ /* 0x000f220000300a00 */
[----:B-1----:R-:W-:-:S03]  /*30d20*/  IMAD.MOV.U32 R0, RZ, RZ, R127 ;  /* 0x000000ffff007224 */ /* 0x002fc600078e007f */
[----:B------:R-:W4:Y:S04]  /*30d30*/  LDL.LU.64 R66, [R1+0xfa8] ;  /* 0x000fa80001427983 */ /* 0x000f280000300a00 */
[----:B------:R1:W-:Y:S04]  /*30d40*/  STL [R1+0x24e8], R0 ;  /* 0x0024e80001007387 */ /* 0x0003e80000100800 */
[----:B--2---:R2:W-:Y:S04]  /*30d50*/  STL [R1+0x24f4], R120 ;  /* 0x0024f47801007387 */ /* 0x0045e80000100800 */
[----:B------:R-:W4:Y:S01]  /*30d60*/  LDL.LU.64 R124, [R1+0xfb0] ;  /* 0x000fb000017c7983 */ /* 0x000f220000300a00 */
[----:B-1----:R-:W-:-:S03]  /*30d70*/  MOV R0, R121 ;  /* 0x0000007900007202 */ /* 0x002fc60000000f00 */
[----:B------:R-:W4:Y:S04]  /*30d80*/  LDL.LU.64 R126, [R1+0xfb8] ;  /* 0x000fb800017e7983 */ /* 0x000f280000300a00 */
[----:B------:R1:W-:Y:S04]  /*30d90*/  STL [R1+0x24f0], R0 ;  /* 0x0024f00001007387 */ /* 0x0003e80000100800 */
[----:B---3--:R-:W-:Y:S04]  /*30da0*/  STL [R1+0x24fc], R170 ;  /* 0x0024fcaa01007387 */ /* 0x008fe80000100800 */
[----:B--2---:R-:W2:Y:S01]  /*30db0*/  LDL.LU.64 R120, [R1+0xdd0] ;  /* 0x000dd00001787983 */ /* 0x004ea20000300a00 */
[----:B-1----:R-:W-:-:S03]  /*30dc0*/  IMAD.MOV.U32 R0, RZ, RZ, R171 ;  /* 0x000000ffff007224 */ /* 0x002fc600078e00ab */
[----:B----4-:R-:W-:Y:S04]  /*30dd0*/  STL [R1+0x2504], R122 ;  /* 0x0025047a01007387 */ /* 0x010fe80000100800 */
[----:B------:R1:W-:Y:S02]  /*30de0*/  STL [R1+0x24f8], R0 ;  /* 0x0024f80001007387 */ /* 0x0003e40000100800 */
[----:B-1----:R-:W-:Y:S02]  /*30df0*/  IMAD.MOV.U32 R0, RZ, RZ, R123 ;  /* 0x000000ffff007224 */ /* 0x002fe400078e007b */
[----:B------:R-:W3:Y:S04]  /*30e00*/  LDL.LU.64 R122, [R1+0xdd8] ;  /* 0x000dd800017a7983 */ /* 0x000ee80000300a00 */
[----:B------:R1:W-:Y:S04]  /*30e10*/  STL [R1+0x2500], R0 ;  /* 0x0025000001007387 */ /* 0x0003e80000100800 */
[----:B------:R4:W-:Y:S01]  /*30e20*/  STL [R1+0x2508], R108 ;  /* 0x0025086c01007387 */ /* 0x0009e20000100800 */
[----:B-1----:R-:W-:-:S03]  /*30e30*/  MOV R0, R109 ;  /* 0x0000006d00007202 */ /* 0x002fc60000000f00 */
[----:B------:R-:W-:Y:S04]  /*30e40*/  STL [R1+0x24c0], R110 ;  /* 0x0024c06e01007387 */ /* 0x000fe80000100800 */
[----:B------:R1:W-:Y:S04]  /*30e50*/  STL [R1+0x24bc], R0 ;  /* 0x0024bc0001007387 */ /* 0x0003e80000100800 */
[----:B----4-:R-:W4:Y:S01]  /*30e60*/  LDL.LU.64 R108, [R1+0xde0] ;  /* 0x000de000016c7983 */ /* 0x010f220000300a00 */
[----:B-1----:R-:W-:-:S03]  /*30e70*/  IMAD.MOV.U32 R0, RZ, RZ, R111 ;  /* 0x000000ffff007224 */ /* 0x002fc600078e006f */
[----:B------:R-:W-:Y:S04]  /*30e80*/  STL [R1+0x24b8], R60 ;  /* 0x0024b83c01007387 */ /* 0x000fe80000100800 */
[----:B------:R1:W-:Y:S04]  /*30e90*/  STL [R1+0x24b4], R0 ;  /* 0x0024b40001007387 */ /* 0x0003e80000100800 */
[----:B------:R-:W4:Y:S01]  /*30ea0*/  LDL.LU.64 R110, [R1+0xde8] ;  /* 0x000de800016e7983 */ /* 0x000f220000300a00 */
[----:B-1----:R-:W-:-:S03]  /*30eb0*/  IMAD.MOV.U32 R0, RZ, RZ, R61 ;  /* 0x000000ffff007224 */ /* 0x002fc600078e003d */
[----:B------:R-:W-:Y:S04]  /*30ec0*/  STL [R1+0x24b0], R62 ;  /* 0x0024b03e01007387 */ /* 0x000fe80000100800 */
[----:B------:R1:W-:Y:S02]  /*30ed0*/  STL [R1+0x24ac], R0 ;  /* 0x0024ac0001007387 */ /* 0x0003e40000100800 */
[----:B-1----:R-:W-:Y:S02]  /*30ee0*/  MOV R0, R63 ;  /* 0x0000003f00007202 */ /* 0x002fe40000000f00 */
[----:B------:R-:W-:Y:S04]  /*30ef0*/  STL [R1+0x24a8], R52 ;  /* 0x0024a83401007387 */ /* 0x000fe80000100800 */
[----:B------:R1:W-:Y:S04]  /*30f00*/  STL [R1+0x24a4], R0 ;  /* 0x0024a40001007387 */ /* 0x0003e80000100800 */
[----:B------:R-:W-:Y:S01]  /*30f10*/  STL [R1+0x24a0], R54 ;  /* 0x0024a03601007387 */ /* 0x000fe20000100800 */
[----:B-1----:R-:W-:-:S05]  /*30f20*/  IMAD.MOV.U32 R0, RZ, RZ, R53 ;  /* 0x000000ffff007224 */ /* 0x002fca00078e0035 */
[----:B------:R1:W-:Y:S02]  /*30f30*/  STL [R1+0x249c], R0 ;  /* 0x00249c0001007387 */ /* 0x0003e40000100800 */
[----:B-1----:R-:W-:Y:S02]  /*30f40*/  IMAD.MOV.U32 R0, RZ, RZ, R55 ;  /* 0x000000ffff007224 */ /* 0x002fe400078e0037 */
[----:B------:R-:W-:Y:S04]  /*30f50*/  STL [R1+0x2498], R48 ;  /* 0x0024983001007387 */ /* 0x000fe80000100800 */
[----:B------:R1:W-:Y:S04]  /*30f60*/  STL [R1+0x2494], R0 ;  /* 0x0024940001007387 */ /* 0x0003e80000100800 */
[----:B------:R-:W-:Y:S01]  /*30f70*/  STL [R1+0x2490], R50 ;  /* 0x0024903201007387 */ /* 0x000fe20000100800 */
[----:B-1----:R-:W-:-:S05]  /*30f80*/  MOV R0, R49 ;  /* 0x0000003100007202 */ /* 0x002fca0000000f00 */
[----:B------:R1:W-:Y:S02]  /*30f90*/  STL [R1+0x248c], R0 ;  /* 0x00248c0001007387 */ /* 0x0003e40000100800 */
[----:B-1----:R-:W-:Y:S02]  /*30fa0*/  IMAD.MOV.U32 R0, RZ, RZ, R51 ;  /* 0x000000ffff007224 */ /* 0x002fe400078e0033 */
[----:B------:R-:W-:Y:S04]  /*30fb0*/  STL [R1+0x244c], R64 ;  /* 0x00244c4001007387 */ /* 0x000fe80000100800 */
[----:B------:R1:W-:Y:S04]  /*30fc0*/  STL [R1+0x2444], R0 ;  /* 0x0024440001007387 */ /* 0x0003e80000100800 */
[----:B------:R-:W-:Y:S01]  /*30fd0*/  STL [R1+0x2454], R66 ;  /* 0x0024544201007387 */ /* 0x000fe20000100800 */
[----:B-1----:R-:W-:-:S05]  /*30fe0*/  IMAD.MOV.U32 R0, RZ, RZ, R65 ;  /* 0x000000ffff007224 */ /* 0x002fca00078e0041 */
[----:B------:R1:W-:Y:S02]  /*30ff0*/  STL [R1+0x2448], R0 ;  /* 0x0024480001007387 */ /* 0x0003e40000100800 */
[----:B-1----:R-:W-:Y:S02]  /*31000*/  MOV R0, R67 ;  /* 0x0000004300007202 */ /* 0x002fe40000000f00 */
[----:B------:R-:W-:Y:S04]  /*31010*/  STL [R1+0x245c], R124 ;  /* 0x00245c7c01007387 */ /* 0x000fe80000100800 */
[----:B------:R1:W-:Y:S04]  /*31020*/  STL [R1+0x2450], R0 ;  /* 0x0024500001007387 */ /* 0x0003e80000100800 */
[----:B------:R-:W-:Y:S01]  /*31030*/  STL [R1+0x2464], R126 ;  /* 0x0024647e01007387 */ /* 0x000fe20000100800 */
[----:B-1----:R-:W-:-:S05]  /*31040*/  IMAD.MOV.U32 R0, RZ, RZ, R125 ;  /* 0x000000ffff007224 */ /* 0x002fca00078e007d */
[----:B------:R1:W-:Y:S04]  /*31050*/  STL [R1+0x2458], R0 ;  /* 0x0024580001007387 */ /* 0x0003e80000100800 */
[----:B--2---:R-:W-:Y:S01]  /*31060*/  STL [R1+0x246c], R120 ;  /* 0x00246c7801007387 */ /* 0x004fe20000100800 */
[----:B-1----:R-:W-:-:S05]  /*31070*/  IMAD.MOV.U32 R0, RZ, RZ, R127 ;  /* 0x000000ffff007224 */ /* 0x002fca00078e007f */
[----:B------:R1:W-:Y:S04]  /*31080*/  STL [R1+0x2460], R0 ;  /* 0x0024600001007387 */ /* 0x0003e80000100800 */
[----:B------:R-:W2:Y:S04]  /*31090*/  LDL.LU.64 R64, [R1+0x1000] ;  /* 0x0010000001407983 */ /* 0x000ea80000300a00 */
[----:B------:R-:W2:Y:S01]  /*310a0*/  LDL.LU.64 R66, [R1+0x1008] ;  /* 0x0010080001427983 */ /* 0x000ea20000300a00 */
[----:B-1----:R-:W-:-:S05]  /*310b0*/  MOV R0, R121 ;  /* 0x0000007900007202 */ /* 0x002fca0000000f00 */
[----:B------:R1:W-:Y:S04]  /*310c0*/  STL [R1+0x2468], R0 ;  /* 0x0024680001007387 */ /* 0x0003e80000100800 */
[----:B---3--:R-:W-:Y:S04]  /*310d0*/  STL [R1+0x2474], R122 ;  /* 0x0024747a01007387 */ /* 0x008fe80000100800 */
[----:B------:R-:W3:Y:S01]  /*310e0*/  LDL.LU.64 R124, [R1+0x1010] ;  /* 0x00101000017c7983 */ /* 0x000ee20000300a00 */
[----:B-1----:R-:W-:-:S03]  /*310f0*/  IMAD.MOV.U32 R0, RZ, RZ, R123 ;  /* 0x000000ffff007224 */ /* 0x002fc600078e007b */
[----:B------:R-:W3:Y:S04]  /*31100*/  LDL.LU.64 R126, [R1+0x1018] ;  /* 0x00101800017e7983 */ /* 0x000ee80000300a00 */
[----:B------:R1:W-:Y:S04]  /*31110*/  STL [R1+0x2470], R0 ;  /* 0x0024700001007387 */ /* 0x0003e80000100800 */
[----:B----4-:R-:W-:Y:S04]  /*31120*/  STL [R1+0x247c], R108 ;  /* 0x00247c6c01007387 */ /* 0x010fe80000100800 */
[----:B------:R-:W4:Y:S01]  /*31130*/  LDL.LU.64 R120, [R1+0xe10] ;  /* 0x000e100001787983 */ /* 0x000f220000300a00 */
[----:B-1----:R-:W-:-:S03]  /*31140*/  IMAD.MOV.U32 R0, RZ, RZ, R109 ;  /* 0x000000ffff007224 */ /* 0x002fc600078e006d */
[----:B------:R-:W-:Y:S04]  /*31150*/  STL [R1+0x2484], R110 ;  /* 0x0024846e01007387 */ /* 0x000fe80000100800 */
[----:B------:R1:W-:Y:S04]  /*31160*/  STL [R1+0x2478], R0 ;  /* 0x0024780001007387 */ /* 0x0003e80000100800 */
[----:B------:R-:W4:Y:S01]  /*31170*/  LDL.LU.64 R122, [R1+0xe18] ;  /* 0x000e1800017a7983 */ /* 0x000f220000300a00 */
[----:B-1----:R-:W-:-:S05]  /*31180*/  MOV R0, R111 ;  /* 0x0000006f00007202 */ /* 0x002fca0000000f00 */
[----:B------:R2:W-:Y:S04]  /*31190*/  STL [R1+0x2480], R0 ;  /* 0x0024800001007387 */ /* 0x0005e80000100800 */
[----:B-----5:R-:W-:Y:S04]  /*311a0*/  STL [R1+0x2488], R246 ;  /* 0x002488f601007387 */ /* 0x020fe80000100800 */
[----:B------:R-:W-:Y:S04]  /*311b0*/  STL [R1+0x243c], R247 ;  /* 0x00243cf701007387 */ /* 0x000fe80000100800 */
[----:B------:R-:W-:Y:S04]  /*311c0*/  STL [R1+0x2440], R244 ;  /* 0x002440f401007387 */ /* 0x000fe80000100800 */
[----:B------:R-:W4:Y:S04]  /*311d0*/  LDL.LU.64 R108, [R1+0xe20] ;  /* 0x000e2000016c7983 */ /* 0x000f280000300a00 */
[----:B------:R-:W-:Y:S04]  /*311e0*/  STL [R1+0x2434], R245 ;  /* 0x002434f501007387 */ /* 0x000fe80000100800 */
[----:B------:R-:W-:Y:S04]  /*311f0*/  STL [R1+0x2438], R242 ;  /* 0x002438f201007387 */ /* 0x000fe80000100800 */
[----:B------:R-:W4:Y:S04]  /*31200*/  LDL.LU.64 R110, [R1+0xe28] ;  /* 0x000e2800016e7983 */ /* 0x000f280000300a00 */
[----:B------:R-:W-:Y:S04]  /*31210*/  STL [R1+0x242c], R243 ;  /* 0x00242cf301007387 */ /* 0x000fe80000100800 */
        /* <DEDUP_REMOVED lines=9> */
[----:B------:R-:W-:Y:S01]  /*312b0*/  STL [R1+0x23c4], R233 ;  /* 0x0023c4e901007387 */ /* 0x000fe20000100800 */
[----:B--2---:R-:W-:-:S03]  /*312c0*/  IMAD.MOV.U32 R0, RZ, RZ, R65 ;  /* 0x000000ffff007224 */ /* 0x004fc600078e0041 */
[----:B------:R-:W-:Y:S04]  /*312d0*/  STL [R1+0x23cc], R64 ;  /* 0x0023cc4001007387 */ /* 0x000fe80000100800 */
[----:B------:R-:W-:Y:S04]  /*312e0*/  STL [R1+0x23d4], R66 ;  /* 0x0023d44201007387 */ /* 0x000fe80000100800 */
[----:B------:R1:W-:Y:S02]  /*312f0*/  STL [R1+0x23c8], R0 ;  /* 0x0023c80001007387 */ /* 0x0003e40000100800 */
[----:B-1----:R-:W-:-:S02]  /*31300*/  IMAD.MOV.U32 R0, RZ, RZ, R67 ;  /* 0x000000ffff007224 */ /* 0x002fc400078e0043 */
[----:B---3--:R-:W-:Y:S04]  /*31310*/  STL [R1+0x23dc], R124 ;  /* 0x0023dc7c01007387 */ /* 0x008fe80000100800 */
[----:B------:R1:W-:Y:S04]  /*31320*/  STL [R1+0x23d0], R0 ;  /* 0x0023d00001007387 */ /* 0x0003e80000100800 */
[----:B------:R-:W-:Y:S01]  /*31330*/  STL [R1+0x23e4], R126 ;  /* 0x0023e47e01007387 */ /* 0x000fe20000100800 */
[----:B-1----:R-:W-:-:S05]  /*31340*/  MOV R0, R125 ;  /* 0x0000007d00007202 */ /* 0x002fca0000000f00 */
[----:B------:R1:W-:Y:S04]  /*31350*/  STL [R1+0x23d8], R0 ;  /* 0x0023d80001007387 */ /* 0x0003e80000100800 */
[----:B----4-:R-:W-:Y:S01]  /*31360*/  STL [R1+0x23ec], R120 ;  /* 0x0023ec7801007387 */ /* 0x010fe20000100800 */
[----:B-1----:R-:W-:-:S05]  /*31370*/  IMAD.MOV.U32 R0, RZ, RZ, R127 ;  /* 0x000000ffff007224 */ /* 0x002fca00078e007f */
[----:B------:R1:W-:Y:S04]  /*31380*/  STL [R1+0x23e0], R0 ;  /* 0x0023e00001007387 */ /* 0x0003e80000100800 */
[----:B------:R-:W2:Y:S04]  /*31390*/  LDL.LU.64 R64, [R1+0x1060] ;  /* 0x0010600001407983 */ /* 0x000ea80000300a00 */
[----:B------:R-:W3:Y:S01]  /*313a0*/  LDL.LU.64 R66, [R1+0x1068] ;  /* 0x0010680001427983 */ /* 0x000ee20000300a00 */
[----:B-1----:R-:W-:-:S05]  /*313b0*/  IMAD.MOV.U32 R0, RZ, RZ, R121 ;  /* 0x000000ffff007224 */ /* 0x002fca00078e0079 */
        /* <DEDUP_REMOVED lines=9> */
[----:B------:R-:W-:Y:S04]  /*31450*/  STL [R1+0x2404], R110 ;  /* 0x0024046e01007387 */ /* 0x000fe80000100800 */
[----:B------:R1:W-:Y:S04]  /*31460*/  STL [R1+0x23f8], R0 ;  /* 0x0023f80001007387 */ /* 0x0003e80000100800 */
[----:B------:R-:W4:Y:S01]  /*31470*/  LDL.LU.64 R122, [R1+0xed8] ;  /* 0x000ed800017a7983 */ /* 0x000f220000300a00 */
[----:B-1----:R-:W-:-:S05]  /*31480*/  IMAD.MOV.U32 R0, RZ, RZ, R111 ;  /* 0x000000ffff007224 */ /* 0x002fca00078e006f */
[----:B------:R2:W-:Y:S04]  /*31490*/  STL [R1+0x2400], R0 ;  /* 0x0024000001007387 */ /* 0x0005e80000100800 */
[----:B------:R-:W-:Y:S04]  /*314a0*/  STL [R1+0x2408], R230 ;  /* 0x002408e601007387 */ /* 0x000fe80000100800 */
[----:B------:R-:W-:Y:S04]  /*314b0*/  STL [R1+0x23bc], R231 ;  /* 0x0023bce701007387 */ /* 0x000fe80000100800 */
[----:B------:R-:W-:Y:S04]  /*314c0*/  STL [R1+0x23c0], R228 ;  /* 0x0023c0e401007387 */ /* 0x000fe80000100800 */
[----:B------:R-:W4:Y:S04]  /*314d0*/  LDL.LU.64 R108, [R1+0xee0] ;  /* 0x000ee000016c7983 */ /* 0x000f280000300a00 */
[----:B------:R-:W-:Y:S04]  /*314e0*/  STL [R1+0x23b4], R229 ;  /* 0x0023b4e501007387 */ /* 0x000fe80000100800 */
        /* <DEDUP_REMOVED lines=13> */
[----:B--2---:R-:W-:-:S03]  /*315c0*/  MOV R0, R65 ;  /* 0x0000004100007202 */ /* 0x004fc60000000f00 */
[----:B------:R-:W-:Y:S04]  /*315d0*/  STL [R1+0x234c], R64 ;  /* 0x00234c4001007387 */ /* 0x000fe80000100800 */
[----:B---3--:R-:W-:Y:S04]  /*315e0*/  STL [R1+0x2354], R66 ;  /* 0x0023544201007387 */ /* 0x008fe80000100800 */
[----:B------:R1:W-:Y:S02]  /*315f0*/  STL [R1+0x2348], R0 ;  /* 0x0023480001007387 */ /* 0x0003e40000100800 */
[----:B-1----:R-:W-:-:S02]  /*31600*/  IMAD.MOV.U32 R0, RZ, RZ, R67 ;  /* 0x000000ffff007224 */ /* 0x002fc400078e0043 */
[----:B----4-:R-:W-:Y:S04]  /*31610*/  STL [R1+0x235c], R124 ;  /* 0x00235c7c01007387 */ /* 0x010fe80000100800 */
[----:B------:R1:W-:Y:S04]  /*31620*/  STL [R1+0x2350], R0 ;  /* 0x0023500001007387 */ /* 0x0003e80000100800 */
[----:B------:R-:W-:Y:S01]  /*31630*/  STL [R1+0x2364], R126 ;  /* 0x0023647e01007387 */ /* 0x000fe20000100800 */
[----:B-1----:R-:W-:-:S05]  /*31640*/  IMAD.MOV.U32 R0, RZ, RZ, R125 ;  /* 0x000000ffff007224 */ /* 0x002fca00078e007d */
[----:B------:R1:W-:Y:S04]  /*31650*/  STL [R1+0x2358], R0 ;  /* 0x0023580001007387 */ /* 0x0003e80000100800 */
[----:B------:R-:W-:Y:S01]  /*31660*/  STL [R1+0x236c], R120 ;  /* 0x00236c7801007387 */ /* 0x000fe20000100800 */
[----:B-1----:R-:W-:-:S05]  /*31670*/  MOV R0, R127 ;  /* 0x0000007f00007202 */ /* 0x002fca0000000f00 */
[----:B------:R1:W-:Y:S04]  /*31680*/  STL [R1+0x2360], R0 ;  /* 0x0023600001007387 */ /* 0x0003e80000100800 */
[----:B------:R-:W2:Y:S04]  /*31690*/  LDL.LU.64 R64, [R1+0x10e0] ;  /* 0x0010e00001407983 */ /* 0x000ea80000300a00 */
[----:B------:R-:W3:Y:S01]  /*316a0*/  LDL.LU.64 R66, [R1+0x10e8] ;  /* 0x0010e80001427983 */ /* 0x000ee20000300a00 */
[----:B-1----:R-:W-:-:S05]  /*316b0*/  IMAD.MOV.U32 R0, RZ, RZ, R121 ;  /* 0x000000ffff007224 */ /* 0x002fca00078e0079 */
[----:B------:R1:W-:Y:S04]  /*316c0*/  STL [R1+0x2368], R0 ;  /* 0x0023680001007387 */ /* 0x0003e80000100800 */
[----:B------:R-:W-:Y:S04]  /*316d0*/  STL [R1+0x2374], R122 ;  /* 0x0023747a01007387 */ /* 0x000fe80000100800 */
[----:B------:R-:W4:Y:S01]  /*316e0*/  LDL.LU.64 R124, [R1+0x10f0] ;  /* 0x0010f000017c7983 */ /* 0x000f220000300a00 */
[----:B-1----:R-:W-:-:S03]  /*316f0*/  IMAD.MOV.U32 R0, RZ, RZ, R123 ;  /* 0x000000ffff007224 */ /* 0x002fc600078e007b */
[----:B------:R-:W4:Y:S04]  /*31700*/  LDL.LU.64 R126, [R1+0x10f8] ;  /* 0x0010f800017e7983 */ /* 0x000f280000300a00 */
[----:B------:R1:W-:Y:S04]  /*31710*/  STL [R1+0x2370], R0 ;  /* 0x0023700001007387 */ /* 0x0003e80000100800 */
[----:B------:R1:W-:Y:S04]  /*31720*/  STL [R1+0x237c], R108 ;  /* 0x00237c6c01007387 */ /* 0x0003e80000100800 */
[----:B------:R-:W4:Y:S01]  /*31730*/  LDL.LU.64 R120, [R1+0xf20] ;  /* 0x000f200001787983 */ /* 0x000f220000300a00 */
[----:B-1----:R-:W-:-:S03]  /*31740*/  MOV R0, R109 ;  /* 0x0000006d00007202 */ /* 0x002fc60000000f00 */
[----:B------:R-:W4:Y:S04]  /*31750*/  LDL.LU.64 R122, [R1+0xf28] ;  /* 0x000f2800017a7983 */ /* 0x000f280000300a00 */
[----:B------:R1:W-:Y:S04]  /*31760*/  STL [R1+0x2378], R0 ;  /* 0x0023780001007387 */ /* 0x0003e80000100800 */
[----:B------:R1:W-:Y:S04]  /*31770*/  STL [R1+0x2384], R110 ;  /* 0x0023846e01007387 */ /* 0x0003e80000100800 */
[----:B------:R-:W4:Y:S01]  /*31780*/  LDL.LU.64 R108, [R1+0xf30] ;  /* 0x000f3000016c7983 */ /* 0x000f220000300a00 */
[----:B-1----:R-:W-:-:S03]  /*31790*/  IMAD.MOV.U32 R0, RZ, RZ, R111 ;  /* 0x000000ffff007224 */ /* 0x002fc600078e006f */
[----:B------:R-:W-:Y:S04]  /*317a0*/  STL [R1+0x2388], R202 ;  /* 0x002388ca01007387 */ /* 0x000fe80000100800 */
[----:B------:R2:W-:Y:S04]  /*317b0*/  STL [R1+0x2380], R0 ;  /* 0x0023800001007387 */ /* 0x0005e80000100800 */
        /* <DEDUP_REMOVED lines=18> */
[----:B---3--:R-:W-:Y:S04]  /*318e0*/  STL [R1+0x22d4], R66 ;  /* 0x0022d44201007387 */ /* 0x008fe80000100800 */
[----:B------:R1:W-:Y:S02]  /*318f0*/  STL [R1+0x22c8], R0 ;  /* 0x0022c80001007387 */ /* 0x0003e40000100800 */
[----:B-1----:R-:W-:-:S02]  /*31900*/  MOV R0, R67 ;  /* 0x0000004300007202 */ /* 0x002fc40000000f00 */
[----:B----4-:R-:W-:Y:S04]  /*31910*/  STL [R1+0x22dc], R124 ;  /* 0x0022dc7c01007387 */ /* 0x010fe80000100800 */
[----:B------:R1:W-:Y:S04]  /*31920*/  STL [R1+0x22d0], R0 ;  /* 0x0022d00001007387 */ /* 0x0003e80000100800 */
[----:B------:R-:W-:Y:S01]  /*31930*/  STL [R1+0x22e4], R126 ;  /* 0x0022e47e01007387 */ /* 0x000fe20000100800 */
[----:B-1----:R-:W-:-:S05]  /*31940*/  IMAD.MOV.U32 R0, RZ, RZ, R125 ;  /* 0x000000ffff007224 */ /* 0x002fca00078e007d */
[----:B------:R1:W-:Y:S04]  /*31950*/  STL [R1+0x22d8], R0 ;  /* 0x0022d80001007387 */ /* 0x0003e80000100800 */
[----:B------:R-:W-:Y:S01]  /*31960*/  STL [R1+0x22ec], R120 ;  /* 0x0022ec7801007387 */ /* 0x000fe20000100800 */
[----:B-1----:R-:W-:-:S05]  /*31970*/  IMAD.MOV.U32 R0, RZ, RZ, R127 ;  /* 0x000000ffff007224 */ /* 0x002fca00078e007f */
[----:B------:R1:W-:Y:S04]  /*31980*/  STL [R1+0x22e0], R0 ;  /* 0x0022e00001007387 */ /* 0x0003e80000100800 */
[----:B------:R-:W-:Y:S01]  /*31990*/  STL [R1+0x22f4], R122 ;  /* 0x0022f47a01007387 */ /* 0x000fe20000100800 */
[----:B-1----:R-:W-:-:S05]  /*319a0*/  MOV R0, R121 ;  /* 0x0000007900007202 */ /* 0x002fca0000000f00 */
[----:B------:R1:W-:Y:S04]  /*319b0*/  STL [R1+0x22e8], R0 ;  /* 0x0022e80001007387 */ /* 0x0003e80000100800 */
[----:B------:R-:W-:Y:S01]  /*319c0*/  STL [R1+0x22fc], R108 ;  /* 0x0022fc6c01007387 */ /* 0x000fe20000100800 */
[----:B-1----:R-:W-:-:S05]  /*319d0*/  IMAD.MOV.U32 R0, RZ, RZ, R123 ;  /* 0x000000ffff007224 */ /* 0x002fca00078e007b */
[----:B------:R1:W-:Y:S04]  /*319e0*/  STL [R1+0x22f0], R0 ;  /* 0x0022f00001007387 */ /* 0x0003e80000100800 */
[----:B------:R-:W2:Y:S04]  /*319f0*/  LDL.LU.64 R52, [R1+0x1140] ;  /* 0x0011400001347983 */ /* 0x000ea80000300a00 */
[----:B------:R-:W3:Y:S01]  /*31a00*/  LDL.LU.64 R54, [R1+0x1148] ;  /* 0x0011480001367983 */ /* 0x000ee20000300a00 */
[----:B-1----:R-:W-:-:S05]  /*31a10*/  IMAD.MOV.U32 R0, RZ, RZ, R109 ;  /* 0x000000ffff007224 */ /* 0x002fca00078e006d */
[----:B------:R1:W-:Y:S04]  /*31a20*/  STL [R1+0x22f8], R0 ;  /* 0x0022f80001007387 */ /* 0x0003e80000100800 */
[----:B------:R4:W-:Y:S04]  /*31a30*/  STL [R1+0x2304], R110 ;  /* 0x0023046e01007387 */ /* 0x0009e80000100800 */
[----:B------:R-:W3:Y:S01]  /*31a40*/  LDL.LU.64 R48, [R1+0x1150] ;  /* 0x0011500001307983 */ /* 0x000ee20000300a00 */
[----:B-1----:R-:W-:-:S03]  /*31a50*/  MOV R0, R111 ;  /* 0x0000006f00007202 */ /* 0x002fc60000000f00 */
[----:B------:R-:W3:Y:S04]  /*31a60*/  LDL.LU.64 R50, [R1+0x1158] ;  /* 0x0011580001327983 */ /* 0x000ee80000300a00 */
[----:B------:R2:W-:Y:S04]  /*31a70*/  STL [R1+0x2300], R0 ;  /* 0x0023000001007387 */ /* 0x0005e80000100800 */
[----:B------:R-:W-:Y:S04]  /*31a80*/  STL [R1+0x2308], R186 ;  /* 0x002308ba01007387 */ /* 0x000fe80000100800 */
[----:B------:R-:W3:Y:S04]  /*31a90*/  LDL.LU.64 R64, [R1+0xf80] ;  /* 0x000f800001407983 */ /* 0x000ee80000300a00 */
[----:B------:R-:W-:Y:S04]  /*31aa0*/  STL [R1+0x22bc], R187 ;  /* 0x0022bcbb01007387 */ /* 0x000fe80000100800 */
[----:B------:R-:W3:Y:S04]  /*31ab0*/  LDL.LU.64 R66, [R1+0xf88] ;  /* 0x000f880001427983 */ /* 0x000ee80000300a00 */
[----:B------:R-:W-:Y:S04]  /*31ac0*/  STL [R1+0x22c0], R184 ;  /* 0x0022c0b801007387 */ /* 0x000fe80000100800 */
[----:B------:R-:W3:Y:S04]  /*31ad0*/  LDL.LU.64 R124, [R1+0xf90] ;  /* 0x000f9000017c7983 */ /* 0x000ee80000300a00 */
[----:B------:R-:W-:Y:S04]  /*31ae0*/  STL [R1+0x22b4], R185 ;  /* 0x0022b4b901007387 */ /* 0x000fe80000100800 */
[----:B------:R-:W-:Y:S04]  /*31af0*/  STL [R1+0x22b8], R174 ;  /* 0x0022b8ae01007387 */ /* 0x000fe80000100800 */
        /* <DEDUP_REMOVED lines=12> */
[----:B------:R-:W3:Y:S04]  /*31bc0*/  LDL.LU.64 R108, [R1+0x4a0] ;  /* 0x0004a000016c7983 */ /* 0x000ee80000300a00 */
[----:B------:R-:W-:Y:S04]  /*31bd0*/  STL [R1+0x2290], R44 ;  /* 0x0022902c01007387 */ /* 0x000fe80000100800 */
[----:B------:R-:W-:Y:S04]  /*31be0*/  STL [R1+0x2224], R45 ;  /* 0x0022242d01007387 */ /* 0x000fe80000100800 */
[----:B----4-:R-:W4:Y:S01]  /*31bf0*/  LDL.LU.64 R110, [R1+0x4a8] ;  /* 0x0004a800016e7983 */ /* 0x010f220000300a00 */
[----:B--2---:R-:W-:-:S03]  /*31c00*/  IMAD.MOV.U32 R0, RZ, RZ, R53 ;  /* 0x000000ffff007224 */ /* 0x004fc600078e0035 */
[----:B------:R-:W-:Y:S04]  /*31c10*/  STL [R1+0x222c], R52 ;  /* 0x00222c3401007387 */ /* 0x000fe80000100800 */
[----:B---3--:R-:W-:Y:S04]  /*31c20*/  STL [R1+0x2234], R54 ;  /* 0x0022343601007387 */ /* 0x008fe80000100800 */
[----:B------:R1:W-:Y:S02]  /*31c30*/  STL [R1+0x2228], R0 ;  /* 0x0022280001007387 */ /* 0x0003e40000100800 */
[----:B-1----:R-:W-:-:S02]  /*31c40*/  IMAD.MOV.U32 R0, RZ, RZ, R55 ;  /* 0x000000ffff007224 */ /* 0x002fc400078e0037 */
[----:B------:R-:W-:Y:S04]  /*31c50*/  STL [R1+0x223c], R48 ;  /* 0x00223c3001007387 */ /* 0x000fe80000100800 */
[----:B------:R1:W-:Y:S04]  /*31c60*/  STL [R1+0x2230], R0 ;  /* 0x0022300001007387 */ /* 0x0003e80000100800 */
[----:B------:R-:W-:Y:S01]  /*31c70*/  STL [R1+0x2244], R50 ;  /* 0x0022443201007387 */ /* 0x000fe20000100800 */
[----:B-1----:R-:W-:-:S05]  /*31c80*/  MOV R0, R49 ;  /* 0x0000003100007202 */ /* 0x002fca0000000f00 */
        /* <DEDUP_REMOVED lines=15> */
[----:B------:R-:W3:Y:S01]  /*31d80*/  LDL.LU.64 R48, [R1+0x11b0] ;  /* 0x0011b00001307983 */ /* 0x000ee20000300a00 */
[----:B-1----:R-:W-:-:S03]  /*31d90*/  IMAD.MOV.U32 R0, RZ, RZ, R127 ;  /* 0x000000ffff007224 */ /* 0x002fc600078e007f */
[----:B------:R-:W3:Y:S04]  /*31da0*/  LDL.LU.64 R50, [R1+0x11b8] ;  /* 0x0011b80001327983 */ /* 0x000ee80000300a00 */
[----:B------:R1:W-:Y:S04]  /*31db0*/  STL [R1+0x2260], R0 ;  /* 0x0022600001007387 */ /* 0x0003e80000100800 */
[----:B------:R-:W-:Y:S04]  /*31dc0*/  STL [R1+0x226c], R120 ;  /* 0x00226c7801007387 */ /* 0x000fe80000100800 */
[----:B------:R-:W3:Y:S01]  /*31dd0*/  LDL.LU.64 R64, [R1+0xfe0] ;  /* 0x000fe00001407983 */ /* 0x000ee20000300a00 */
[----:B-1----:R-:W-:-:S03]  /*31de0*/  MOV R0, R121 ;  /* 0x0000007900007202 */ /* 0x002fc60000000f00 */
[----:B------:R-:W3:Y:S04]  /*31df0*/  LDL.LU.64 R66, [R1+0xfe8] ;  /* 0x000fe80001427983 */ /* 0x000ee80000300a00 */
[----:B------:R1:W-:Y:S04]  /*31e00*/  STL [R1+0x2268], R0 ;  /* 0x0022680001007387 */ /* 0x0003e80000100800 */
[----:B------:R-:W-:Y:S04]  /*31e10*/  STL [R1+0x2274], R122 ;  /* 0x0022747a01007387 */ /* 0x000fe80000100800 */
[----:B------:R-:W3:Y:S01]  /*31e20*/  LDL.LU.64 R124, [R1+0xff0] ;  /* 0x000ff000017c7983 */ /* 0x000ee20000300a00 */
[----:B-1----:R-:W-:-:S03]  /*31e30*/  IMAD.MOV.U32 R0, RZ, RZ, R123 ;  /* 0x000000ffff007224 */ /* 0x002fc600078e007b */
[----:B------:R-:W-:Y:S04]  /*31e40*/  STL [R1+0x227c], R108 ;  /* 0x00227c6c01007387 */ /* 0x000fe80000100800 */
[----:B------:R1:W-:Y:S04]  /*31e50*/  STL [R1+0x2270], R0 ;  /* 0x0022700001007387 */ /* 0x0003e80000100800 */
[----:B------:R-:W3:Y:S01]  /*31e60*/  LDL.LU.64 R126, [R1+0xff8] ;  /* 0x000ff800017e7983 */ /* 0x000ee20000300a00 */
[----:B-1----:R-:W-:-:S05]  /*31e70*/  IMAD.MOV.U32 R0, RZ, RZ, R109 ;  /* 0x000000ffff007224 */ /* 0x002fca00078e006d */
[----:B------:R1:W-:Y:S04]  /*31e80*/  STL [R1+0x2278], R0 ;  /* 0x0022780001007387 */ /* 0x0003e80000100800 */
[----:B----4-:R4:W-:Y:S01]  /*31e90*/  STL [R1+0x2284], R110 ;  /* 0x0022846e01007387 */ /* 0x0109e20000100800 */
[----:B-1----:R-:W-:-:S03]  /*31ea0*/  MOV R0, R111 ;  /* 0x0000006f00007202 */ /* 0x002fc60000000f00 */
[----:B------:R-:W-:Y:S04]  /*31eb0*/  STL [R1+0x2288], R42 ;  /* 0x0022882a01007387 */ /* 0x000fe80000100800 */
[----:B------:R2:W-:Y:S04]  /*31ec0*/  STL [R1+0x2280], R0 ;  /* 0x0022800001007387 */ /* 0x0005e80000100800 */
        /* <DEDUP_REMOVED lines=90> */
[----:B------:R1:W-:Y:S04]  /*32470*/  STL [R1+0x2164], R126 ;  /* 0x0021647e01007387 */ /* 0x0003e80000100800 */
[----:B------:R-:W3:Y:S01]  /*32480*/  LDL.LU.64 R48, [R1+0x1270] ;  /* 0x0012700001307983 */ /* 0x000ee20000300a00 */
[----:B-1----:R-:W-:-:S03]  /*32490*/  IMAD.MOV.U32 R0, RZ, RZ, R127 ;  /* 0x000000ffff007224 */ /* 0x002fc600078e007f */
[----:B------:R-:W3:Y:S04]  /*324a0*/  LDL.LU.64 R50, [R1+0x1278] ;  /* 0x0012780001327983 */ /* 0x000ee80000300a00 */
[----:B------:R1:W-:Y:S04]  /*324b0*/  STL [R1+0x2160], R0 ;  /* 0x0021600001007387 */ /* 0x0003e80000100800 */
[----:B------:R4:W-:Y:S04]  /*324c0*/  STL [R1+0x216c], R120 ;  /* 0x00216c7801007387 */ /* 0x0009e80000100800 */
[----:B------:R-:W3:Y:S04]  /*324d0*/  LDL.LU.64 R64, [R1+0x10c0] ;  /* 0x0010c00001407983 */ /* 0x000ee80000300a00 */
[----:B------:R-:W3:Y:S01]  /*324e0*/  LDL.LU.64 R126, [R1+0x10c8] ;  /* 0x0010c800017e7983 */ /* 0x000ee20000300a00 */
[----:B-1----:R-:W-:-:S05]  /*324f0*/  MOV R0, R121 ;  /* 0x0000007900007202 */ /* 0x002fca0000000f00 */
[----:B------:R1:W-:Y:S04]  /*32500*/  STL [R1+0x2168], R0 ;  /* 0x0021680001007387 */ /* 0x0003e80000100800 */
[----:B------:R-:W-:Y:S04]  /*32510*/  STL [R1+0x2174], R122 ;  /* 0x0021747a01007387 */ /* 0x000fe80000100800 */
[----:B----4-:R-:W4:Y:S01]  /*32520*/  LDL.LU.64 R120, [R1+0x10d0] ;  /* 0x0010d00001787983 */ /* 0x010f220000300a00 */
[----:B-1----:R-:W-:-:S05]  /*32530*/  IMAD.MOV.U32 R0, RZ, RZ, R123 ;  /* 0x000000ffff007224 */ /* 0x002fca00078e007b */
[----:B------:R1:W-:Y:S04]  /*32540*/  STL [R1+0x2170], R0 ;  /* 0x0021700001007387 */ /* 0x0003e80000100800 */
[----:B------:R1:W-:Y:S02]  /*32550*/  STL [R1+0x217c], R108 ;  /* 0x00217c6c01007387 */ /* 0x0003e40000100800 */
[----:B-1----:R-:W-:Y:S02]  /*32560*/  IMAD.MOV.U32 R0, RZ, RZ, R109 ;  /* 0x000000ffff007224 */ /* 0x002fe400078e006d */
[----:B------:R-:W4:Y:S04]  /*32570*/  LDL.LU.64 R108, [R1+0x10d8] ;  /* 0x0010d800016c7983 */ /* 0x000f280000300a00 */
[----:B------:R1:W-:Y:S04]  /*32580*/  STL [R1+0x2178], R0 ;  /* 0x0021780001007387 */ /* 0x0003e80000100800 */
[----:B------:R1:W-:Y:S04]  /*32590*/  STL [R1+0x2184], R110 ;  /* 0x0021846e01007387 */ /* 0x0003e80000100800 */
[----:B------:R-:W4:Y:S01]  /*325a0*/  LDL.LU.64 R122, [R1+0x600] ;  /* 0x00060000017a7983 */ /* 0x000f220000300a00 */
[----:B-1----:R-:W-:-:S05]  /*325b0*/  MOV R0, R111 ;  /* 0x0000006f00007202 */ /* 0x002fca0000000f00 */
[----:B------:R2:W-:Y:S04]  /*325c0*/  STL [R1+0x2180], R0 ;  /* 0x0021800001007387 */ /* 0x0005e80000100800 */
        /* <DEDUP_REMOVED lines=8> */
[----:B------:R-:W4:Y:S04]  /*32650*/  LDL.LU.64 R124, [R1+0xf18] ;  /* 0x000f1800017c7983 */ /* 0x000f280000300a00 */
[----:B------:R-:W-:Y:S04]  /*32660*/  STL [R1+0x2110], R12 ;  /* 0x0021100c01007387 */ /* 0x000fe80000100800 */
[----:B------:R-:W-:Y:S01]  /*32670*/  STL [R1+0x20a4], R13 ;  /* 0x0020a40d01007387 */ /* 0x000fe20000100800 */
        /* <DEDUP_REMOVED lines=15> */
[----:B------:R1:W-:Y:S02]  /*32770*/  STL [R1+0x20c8], R0 ;  /* 0x0020c80001007387 */ /* 0x0003e40000100800 */
[----:B-1----:R-:W-:Y:S02]  /*32780*/  MOV R0, R127 ;  /* 0x0000007f00007202 */ /* 0x002fe40000000f00 */
[----:B------:R-:W2:Y:S04]  /*32790*/  LDL.LU.64 R126, [R1+0x12c0] ;  /* 0x0012c000017e7983 */ /* 0x000ea80000300a00 */
[----:B------:R1:W-:Y:S04]  /*327a0*/  STL [R1+0x20d0], R0 ;  /* 0x0020d00001007387 */ /* 0x0003e80000100800 */
[----:B----4-:R3:W-:Y:S01]  /*327b0*/  STL [R1+0x20dc], R120 ;  /* 0x0020dc7801007387 */ /* 0x0107e20000100800 */
[----:B-1----:R-:W-:-:S03]  /*327c0*/  IMAD.MOV.U32 R0, RZ, RZ, R121 ;  /* 0x000000ffff007224 */ /* 0x002fc600078e0079 */
[----:B---3--:R-:W3:Y:S04]  /*327d0*/  LDL.LU.64 R120, [R1+0x12c8] ;  /* 0x0012c80001787983 */ /* 0x008ee80000300a00 */
[----:B------:R1:W-:Y:S04]  /*327e0*/  STL [R1+0x20d8], R0 ;  /* 0x0020d80001007387 */ /* 0x0003e80000100800 */
[----:B------:R4:W-:Y:S01]  /*327f0*/  STL [R1+0x20e4], R108 ;  /* 0x0020e46c01007387 */ /* 0x0009e20000100800 */
[----:B-1----:R-:W-:-:S03]  /*32800*/  IMAD.MOV.U32 R0, RZ, RZ, R109 ;  /* 0x000000ffff007224 */ /* 0x002fc600078e006d */
[----:B----4-:R-:W4:Y:S04]  /*32810*/  LDL.LU.64 R108, [R1+0x12d0] ;  /* 0x0012d000016c7983 */ /* 0x010f280000300a00 */
[----:B------:R1:W-:Y:S04]  /*32820*/  STL [R1+0x20e0], R0 ;  /* 0x0020e00001007387 */ /* 0x0003e80000100800 */
[----:B------:R1:W-:Y:S02]  /*32830*/  STL [R1+0x20ec], R122 ;  /* 0x0020ec7a01007387 */ /* 0x0003e40000100800 */
[----:B-1----:R-:W-:-:S02]  /*32840*/  MOV R0, R123 ;  /* 0x0000007b00007202 */ /* 0x002fc40000000f00 */
        /* <DEDUP_REMOVED lines=1145> */
[----:B------:R1:W-:Y:S02]  /*36fe0*/  STL [R1+0x1ea4], R0 ;  /* 0x001ea40001007387 */ /* 0x0003e40000100800 */
[----:B-1----:R-:W-:Y:S02]  /*36ff0*/  IMAD.MOV.U32 R0, RZ, RZ, R111 ;  /* 0x000000ffff007224 */ /* 0x002fe400078e006f */
[----:B------:R1:W-:Y:S04]  /*37000*/  STL [R1+0x1eb0], R110 ;  /* 0x001eb06e01007387 */ /* 0x0003e80000100800 */
[----:B-1----:R-:W4:Y:S04]  /*37010*/  LDL.LU.64 R110, [R1+0x1f08] ;  /* 0x001f0800016e7983 */ /* 0x002f280000300a00 */
[----:B------:R1:W-:Y:S04]  /*37020*/  STL [R1+0x1eac], R0 ;  /* 0x001eac0001007387 */ /* 0x0003e80000100800 */
        /* <DEDUP_REMOVED lines=60> */
[----:B------:R-:W4:Y:S04]  /*373f0*/  LDL.LU.64 R124, [R1+0x1f80] ;  /* 0x001f8000017c7983 */ /* 0x000f280000300a00 */
[----:B------:R-:W4:Y:S01]  /*37400*/  LDL.LU.64 R52, [R1+0x1f88] ;  /* 0x001f880001347983 */ /* 0x000f220000300a00 */
[----:B-1----:R-:W-:-:S05]  /*37410*/  MOV R0, R55 ;  /* 0x0000003700007202 */ /* 0x002fca0000000f00 */
        /* <DEDUP_REMOVED lines=9> */
[----:B----4-:R4:W-:Y:S04]  /*374b0*/  STL [R1+0x1f48], R108 ;  /* 0x001f486c01007387 */ /* 0x0109e80000100800 */
[----:B------:R-:W3:Y:S01]  /*374c0*/  LDL.LU.64 R54, [R1+0x1fa0] ;  /* 0x001fa00001367983 */ /* 0x000ee20000300a00 */
        /* <DEDUP_REMOVED lines=33> */
[----:B--2---:R-:W-:Y:S04]  /*376e0*/  STL [R1+0x1f90], R126 ;  /* 0x001f907e01007387 */ /* 0x004fe80000100800 */
[----:B------:R1:W-:Y:S02]  /*376f0*/  STL [R1+0x1f84], R0 ;  /* 0x001f840001007387 */ /* 0x0003e40000100800 */
[----:B-1----:R-:W-:Y:S02]  /*37700*/  MOV R0, R127 ;  /* 0x0000007f00007202 */ /* 0x002fe40000000f00 */
[----:B------:R-:W2:Y:S04]  /*37710*/  LDL.LU.64 R126, [R1+0x1fe8] ;  /* 0x001fe800017e7983 */ /* 0x000ea80000300a00 */
[----:B------:R1:W-:Y:S04]  /*37720*/  STL [R1+0x1f8c], R0 ;  /* 0x001f8c0001007387 */ /* 0x0003e80000100800 */
[----:B---3--:R3:W-:Y:S01]  /*37730*/  STL [R1+0x1f98], R120 ;  /* 0x001f987801007387 */ /* 0x0087e20000100800 */
[----:B-1----:R-:W-:-:S03]  /*37740*/  IMAD.MOV.U32 R0, RZ, RZ, R121 ;  /* 0x000000ffff007224 */ /* 0x002fc600078e0079 */
[----:B------:R-:W-:Y:S04]  /*37750*/  STL [R1+0x1fa0], R54 ;  /* 0x001fa03601007387 */ /* 0x000fe80000100800 */
[----:B------:R1:W-:Y:S04]  /*37760*/  STL [R1+0x1f94], R0 ;  /* 0x001f940001007387 */ /* 0x0003e80000100800 */
[----:B---3--:R-:W3:Y:S01]  /*37770*/  LDL.LU.64 R120, [R1+0x1ff0] ;  /* 0x001ff00001787983 */ /* 0x008ee20000300a00 */
[----:B-1----:R-:W-:-:S03]  /*37780*/  IMAD.MOV.U32 R0, RZ, RZ, R55 ;  /* 0x000000ffff007224 */ /* 0x002fc600078e0037 */
[----:B----4-:R-:W-:Y:S04]  /*37790*/  STL [R1+0x1fa8], R108 ;  /* 0x001fa86c01007387 */ /* 0x010fe80000100800 */
[----:B------:R1:W-:Y:S02]  /*377a0*/  STL [R1+0x1f9c], R0 ;  /* 0x001f9c0001007387 */ /* 0x0003e40000100800 */
[----:B-1----:R-:W-:Y:S02]  /*377b0*/  MOV R0, R109 ;  /* 0x0000006d00007202 */ /* 0x002fe40000000f00 */
        /* <DEDUP_REMOVED lines=29> */
[----:B------:R-:W4:Y:S04]  /*37990*/  LDL.LU.64 R54, [R1+0x2038] ;  /* 0x0020380001367983 */ /* 0x000f280000300a00 */
[----:B------:R1:W-:Y:S04]  /*379a0*/  STL [R1+0x1fdc], R0 ;  /* 0x001fdc0001007387 */ /* 0x0003e80000100800 */
[----:B--2---:R-:W-:Y:S04]  /*379b0*/  STL [R1+0x1fe8], R126 ;  /* 0x001fe87e01007387 */ /* 0x004fe80000100800 */
[----:B------:R-:W2:Y:S01]  /*379c0*/  LDL.LU.64 R48, [R1+0x2040] ;  /* 0x0020400001307983 */ /* 0x000ea20000300a00 */
[----:B-1----:R-:W-:-:S03]  /*379d0*/  IMAD.MOV.U32 R0, RZ, RZ, R127 ;  /* 0x000000ffff007224 */ /* 0x002fc600078e007f */
[----:B------:R-:W2:Y:S04]  /*379e0*/  LDL.LU.64 R50, [R1+0x2048] ;  /* 0x0020480001327983 */ /* 0x000ea80000300a00 */
[----:B------:R1:W-:Y:S04]  /*379f0*/  STL [R1+0x1fe4], R0 ;  /* 0x001fe40001007387 */ /* 0x0003e80000100800 */
[----:B---3--:R-:W-:Y:S04]  /*37a00*/  STL [R1+0x1ff0], R120 ;  /* 0x001ff07801007387 */ /* 0x008fe80000100800 */
[----:B------:R-:W3:Y:S01]  /*37a10*/  LDL.LU.64 R64, [R1+0x2050] ;  /* 0x0020500001407983 */ /* 0x000ee20000300a00 */
[----:B-1----:R-:W-:-:S03]  /*37a20*/  MOV R0, R121 ;  /* 0x0000007900007202 */ /* 0x002fc60000000f00 */
[----:B------:R-:W3:Y:S04]  /*37a30*/  LDL.LU.64 R66, [R1+0x2058] ;  /* 0x0020580001427983 */ /* 0x000ee80000300a00 */
[----:B------:R1:W-:Y:S04]  /*37a40*/  STL [R1+0x1fec], R0 ;  /* 0x001fec0001007387 */ /* 0x0003e80000100800 */
[----:B----4-:R4:W-:Y:S04]  /*37a50*/  STL [R1+0x1ff8], R108 ;  /* 0x001ff86c01007387 */ /* 0x0109e80000100800 */
[----:B------:R-:W3:Y:S01]  /*37a60*/  LDL.LU.64 R124, [R1+0x2060] ;  /* 0x00206000017c7983 */ /* 0x000ee20000300a00 */
[----:B-1----:R-:W-:-:S03]  /*37a70*/  IMAD.MOV.U32 R0, RZ, RZ, R109 ;  /* 0x000000ffff007224 */ /* 0x002fc600078e006d */
[----:B------:R-:W3:Y:S04]  /*37a80*/  LDL.LU.64 R126, [R1+0x2068] ;  /* 0x00206800017e7983 */ /* 0x000ee80000300a00 */
[----:B------:R1:W-:Y:S04]  /*37a90*/  STL [R1+0x1ff4], R0 ;  /* 0x001ff40001007387 */ /* 0x0003e80000100800 */
[----:B------:R-:W-:Y:S04]  /*37aa0*/  STL [R1+0x2000], R122 ;  /* 0x0020007a01007387 */ /* 0x000fe80000100800 */
[----:B----4-:R-:W4:Y:S01]  /*37ab0*/  LDL.LU.64 R108, [R1+0x2070] ;  /* 0x00207000016c7983 */ /* 0x010f220000300a00 */
[----:B-1----:R-:W-:-:S03]  /*37ac0*/  IMAD.MOV.U32 R0, RZ, RZ, R123 ;  /* 0x000000ffff007224 */ /* 0x002fc600078e007b */
[----:B------:R-:W4:Y:S04]  /*37ad0*/  LDL.LU.64 R120, [R1+0x2078] ;  /* 0x0020780001787983 */ /* 0x000f280000300a00 */
[----:B------:R1:W-:Y:S02]  /*37ae0*/  STL [R1+0x1ffc], R0 ;  /* 0x001ffc0001007387 */ /* 0x0003e40000100800 */
[----:B-1----:R-:W-:Y:S02]  /*37af0*/  MOV R0, R111 ;  /* 0x0000006f00007202 */ /* 0x002fe40000000f00 */
[----:B------:R1:W-:Y:S04]  /*37b00*/  STL [R1+0x2008], R110 ;  /* 0x0020086e01007387 */ /* 0x0003e80000100800 */
[----:B------:R-:W4:Y:S04]  /*37b10*/  LDL.LU.64 R122, [R1+0x2080] ;  /* 0x00208000017a7983 */ /* 0x000f280000300a00 */
[----:B------:R1:W-:Y:S04]  /*37b20*/  STL [R1+0x2004], R0 ;  /* 0x0020040001007387 */ /* 0x0003e80000100800 */
[----:B------:R-:W-:Y:S04]  /*37b30*/  STL [R1+0x2010], R168 ;  /* 0x002010a801007387 */ /* 0x000fe80000100800 */
[----:B-1----:R-:W4:Y:S01]  /*37b40*/  LDL.64 R110, [R1+0x2a08] ;  /* 0x002a0800016e7983 */ /* 0x002f220000100a00 */
[----:B------:R-:W-:-:S03]  /*37b50*/  IMAD.MOV.U32 R0, RZ, RZ, R169 ;  /* 0x000000ffff007224 */ /* 0x000fc600078e00a9 */
[----:B------:R-:W-:Y:S04]  /*37b60*/  STL [R1+0x2018], R170 ;  /* 0x002018aa01007387 */ /* 0x000fe80000100800 */
[----:B------:R1:W-:Y:S02]  /*37b70*/  STL [R1+0x200c], R0 ;  /* 0x00200c0001007387 */ /* 0x0003e40000100800 */
[----:B-1----:R-:W-:Y:S02]  /*37b80*/  IMAD.MOV.U32 R0, RZ, RZ, R171 ;  /* 0x000000ffff007224 */ /* 0x002fe400078e00ab */
        /* <DEDUP_REMOVED lines=12> */
[----:B--2---:R-:W-:Y:S04]  /*37c50*/  STL [R1+0x2040], R48 ;  /* 0x0020403001007387 */ /* 0x004fe80000100800 */
[----:B------:R1:W-:Y:S04]  /*37c60*/  STL [R1+0x2034], R0 ;  /* 0x0020340001007387 */ /* 0x0003e80000100800 */
[----:B------:R-:W-:Y:S01]  /*37c70*/  STL [R1+0x2048], R50 ;  /* 0x0020483201007387 */ /* 0x000fe20000100800 */
[----:B-1----:R-:W-:-:S05]  /*37c80*/  IMAD.MOV.U32 R0, RZ, RZ, R49 ;  /* 0x000000ffff007224 */ /* 0x002fca00078e0031 */
[----:B------:R1:W-:Y:S04]  /*37c90*/  STL [R1+0x203c], R0 ;  /* 0x00203c0001007387 */ /* 0x0003e80000100800 */
[----:B---3--:R-:W-:Y:S01]  /*37ca0*/  STL [R1+0x2050], R64 ;  /* 0x0020504001007387 */ /* 0x008fe20000100800 */
[----:B-1----:R-:W-:-:S05]  /*37cb0*/  IMAD.MOV.U32 R0, RZ, RZ, R51 ;  /* 0x000000ffff007224 */ /* 0x002fca00078e0033 */
        /* <DEDUP_REMOVED lines=9> */
[----:B------:R1:W-:Y:S04]  /*37d50*/  STL [R1+0x205c], R0 ;  /* 0x00205c0001007387 */ /* 0x0003e80000100800 */
[----:B----4-:R-:W-:Y:S01]  /*37d60*/  STL [R1+0x2070], R108 ;  /* 0x0020706c01007387 */ /* 0x010fe20000100800 */
[----:B-1----:R-:W-:-:S05]  /*37d70*/  MOV R0, R127 ;  /* 0x0000007f00007202 */ /* 0x002fca0000000f00 */
[----:B------:R1:W-:Y:S02]  /*37d80*/  STL [R1+0x2064], R0 ;  /* 0x0020640001007387 */ /* 0x0003e40000100800 */
[----:B-1----:R-:W-:Y:S02]  /*37d90*/  IMAD.MOV.U32 R0, RZ, RZ, R109 ;  /* 0x000000ffff007224 */ /* 0x002fe400078e006d */
[----:B------:R-:W1:Y:S01]  /*37da0*/  S2R R109, SR_TID.X ;  /* 0x00000000006d7919 */ /* 0x000e620000002100 */
[----:B------:R-:W-:-:S03]  /*37db0*/  MOV R3, R123 ;  /* 0x0000007b00037202 */ /* 0x000fc60000000f00 */
[----:B------:R-:W-:Y:S04]  /*37dc0*/  STL [R1+0x2078], R120 ;  /* 0x0020787801007387 */ /* 0x000fe80000100800 */
[----:B------:R2:W-:Y:S04]  /*37dd0*/  STL [R1+0x206c], R0 ;  /* 0x00206c0001007387 */ /* 0x0005e80000100800 */
[----:B------:R-:W-:Y:S01]  /*37de0*/  STL [R1+0x2080], R122 ;  /* 0x0020807a01007387 */ /* 0x000fe20000100800 */
[----:B------:R-:W-:Y:S02]  /*37df0*/  IMAD.MOV.U32 R7, RZ, RZ, R111 ;  /* 0x000000ffff077224 */ /* 0x000fe400078e006f */
[----:B--2---:R-:W-:Y:S01]  /*37e00*/  IMAD.MOV.U32 R0, RZ, RZ, R121 ;  /* 0x000000ffff007224 */ /* 0x004fe200078e0079 */
[----:B-1----:R-:W-:-:S02]  /*37e10*/  LOP3.LUT R6, R109, 0x3, RZ, 0xc0, !PT ;  /* 0x000000036d067812 */ /* 0x002fc400078ec0ff */
[----:B------:R-:W-:Y:S02]  /*37e20*/  LOP3.LUT R5, R109, 0x1c, RZ, 0xc0, !PT ;  /* 0x0000001c6d057812 */ /* 0x000fe400078ec0ff */
[----:B------:R-:W-:Y:S04]  /*37e30*/  STL [R1+0x2074], R0 ;  /* 0x0020740001007387 */ /* 0x000fe80000100800 */
[----:B------:R-:W-:Y:S01]  /*37e40*/  STL [R1+0x207c], R3 ;  /* 0x00207c0301007387 */ /* 0x000fe20000100800 */
[----:B------:R-:W-:-:S03]  /*37e50*/  IMAD R5, R6, 0x220, R5 ;  /* 0x0000022006057824 */ /* 0x000fc600078e0205 */
[----:B------:R-:W-:Y:S04]  /*37e60*/  STL [R1+0x2088], R110 ;  /* 0x0020886e01007387 */ /* 0x000fe80000100800 */
[----:B------:R1:W-:Y:S04]  /*37e70*/  STL [R1+0x2084], R7 ;  /* 0x0020840701007387 */ /* 0x0003e80000100800 */
[----:B-1----:R-:W2:Y:S04]  /*37e80*/  LDL.LU.64 R6, [R1+0x35f0] ;  /* 0x0035f00001067983 */ /* 0x002ea80000300a00 */
[----:B------:R-:W3:Y:S04]  /*37e90*/  LDL.LU.64 R8, [R1+0x35e8] ;  /* 0x0035e80001087983 */ /* 0x000ee80000300a00 */
[----:B--2---:R1:W-:Y:S04]  /*37ea0*/  STL.64 [R1+0x15b0], R6 ;  /* 0x0015b00601007387 */ /* 0x0043e80000100a00 */
[----:B-1----:R-:W2:Y:S04]  /*37eb0*/  LDL.LU.64 R6, [R1+0x35e0] ;  /* 0x0035e00001067983 */ /* 0x002ea80000300a00 */
[----:B---3--:R1:W-:Y:S04]  /*37ec0*/  STL.64 [R1+0x15a8], R8 ;  /* 0x0015a80801007387 */ /* 0x0083e80000100a00 */
[----:B-1----:R-:W3:Y:S04]  /*37ed0*/  LDL.LU.64 R8, [R1+0x35d8] ;  /* 0x0035d80001087983 */ /* 0x002ee80000300a00 */
        /* <DEDUP_REMOVED lines=747> */
[----:B-1----:R-:W3:Y:S04]  /*3ad90*/  LDL.64 R8, [R1+0x2a28] ;  /* 0x002a280001087983 */ /* 0x002ee80000100a00 */
[----:B--2---:R1:W-:Y:S04]  /*3ada0*/  STL.64 [R1+0x9f0], R6 ;  /* 0x0009f00601007387 */ /* 0x0043e80000100a00 */
[----:B-1----:R-:W2:Y:S04]  /*3adb0*/  LDL.64 R6, [R1+0x2a20] ;  /* 0x002a200001067983 */ /* 0x002ea80000100a00 */
[----:B---3--:R-:W-:Y:S04]  /*3adc0*/  STL.64 [R1+0x9e8], R8 ;  /* 0x0009e80801007387 */ /* 0x008fe80000100a00 */
[----:B--2---:R1:W-:Y:S04]  /*3add0*/  STL.64 [R1+0x9e0], R6 ;  /* 0x0009e00601007387 */ /* 0x0043e80000100a00 */
[----:B-1----:R-:W2:Y:S04]  /*3ade0*/  LDL.64 R6, [R1+0x2a18] ;  /* 0x002a180001067983 */ /* 0x002ea80000100a00 */
[----:B--2---:R1:W-:Y:S04]  /*3adf0*/  STL.64 [R1+0x9d8], R6 ;  /* 0x0009d80601007387 */ /* 0x0043e80000100a00 */
        /* <DEDUP_REMOVED lines=355> */
[----:B------:R2:W-:Y:S01]  /*3c430*/  STL [R1+0x428], RZ ;  /* 0x000428ff01007387 */ /* 0x0005e20000100800 */
[----:B------:R-:W-:-:S03]  /*3c440*/  LOP3.LUT R0, R109, 0x7, RZ, 0xc0, !PT ;  /* 0x000000076d007812 */ /* 0x000fc600078ec0ff */
[----:B------:R2:W-:Y:S04]  /*3c450*/  STL [R1+0x42c], RZ ;  /* 0x00042cff01007387 */ /* 0x0005e80000100800 */
[----:B------:R2:W-:Y:S04]  /*3c460*/  STL [R1+0x400], RZ ;  /* 0x000400ff01007387 */ /* 0x0005e80000100800 */
[----:B------:R2:W-:Y:S04]  /*3c470*/  STL [R1+0x404], RZ ;  /* 0x000404ff01007387 */ /* 0x0005e80000100800 */
[----:B------:R2:W-:Y:S04]  /*3c480*/  STL [R1+0x408], RZ ;  /* 0x000408ff01007387 */ /* 0x0005e80000100800 */
[----:B------:R2:W-:Y:S01]  /*3c490*/  STL [R1+0x40c], RZ ;  /* 0x00040cff01007387 */ /* 0x0005e20000100800 */
[----:B------:R-:W-:-:S02]  /*3c4a0*/  IMAD R0, R0, 0x210, RZ ;  /* 0x0000021000007824 */ /* 0x000fc400078e02ff */
[----:B------:R-:W-:Y:S01]  /*3c4b0*/  IMAD.SHL.U32 R4, R109, 0x2, RZ ;  /* 0x000000026d047824 */ /* 0x000fe200078e00ff */
[----:B------:R-:W-:-:S04]  /*3c4c0*/  SHF.R.S32.HI R3, RZ, 0x1f, R252 ;  /* 0x0000001fff037819 */ /* 0x000fc800000114fc */
[----:B------:R-:W-:Y:S02]  /*3c4d0*/  LOP3.LUT R4, R0, 0x30, R4, 0x78, !PT ;  /* 0x0000003000047812 */ /* 0x000fe400078e7804 */
[----:B------:R-:W-:Y:S02]  /*3c4e0*/  SHF.R.S32.HI R0, RZ, 0x1f, R2 ;  /* 0x0000001fff007819 */ /* 0x000fe40000011402 */
[----:B------:R-:W-:Y:S02]  /*3c4f0*/  LEA.HI R3, R3, R252, RZ, 0x7 ;  /* 0x000000fc03037211 */ /* 0x000fe400078f38ff */
[----:B------:R-:W-:Y:S02]  /*3c500*/  SHF.L.U64.HI R0, R2, 0x2, R0 ;  /* 0x0000000202007819 */ /* 0x000fe40000010200 */
[----:B------:R-:W-:Y:S01]  /*3c510*/  SHF.R.S32.HI R2, RZ, 0x7, R3 ;  /* 0x00000007ff027819 */ /* 0x000fe20000011403 */
[----:B------:R-:W-:Y:S01]  /*3c520*/  USHF.R.S32.HI UR6, URZ, 0x1f, UR4 ;  /* 0x0000001f3f067899 */ /* 0x000fe20008011404 */
[C---:B------:R-:W-:Y:S01]  /*3c530*/  LOP3.LUT R3, R5.reuse, 0x20, RZ, 0x3c, !PT ;  /* 0x0000002005037812 */ /* 0x040fe200078e3cff */
[----:B------:R-:W-:Y:S01]  /*3c540*/  CS2R R248, SRZ ;  /* 0x0000000000f87805 */ /* 0x000fe2000001ff00 */
[C---:B-1----:R-:W-:Y:S01]  /*3c550*/  LOP3.LUT R6, R5.reuse, 0x40, RZ, 0x3c, !PT ;  /* 0x0000004005067812 */ /* 0x042fe200078e3cff */
[----:B------:R-:W-:Y:S01]  /*3c560*/  CS2R R250, SRZ ;  /* 0x0000000000fa7805 */ /* 0x000fe2000001ff00 */
[----:B------:R-:W-:Y:S01]  /*3c570*/  IADD3 R3, R2, -0x2, RZ ;  /* 0xfffffffe02037810 */ /* 0x000fe20007ffe0ff */
        /* <DEDUP_REMOVED lines=74> */
[----:B------:R-:W-:-:S02]  /*3ca20*/  LOP3.LUT R5, R5, 0x60, RZ, 0x3c, !PT ;  /* 0x0000006005057812 */ /* 0x000fc400078e3cff */
[----:B------:R-:W-:Y:S01]  /*3ca30*/  LOP3.LUT R2, R4, 0x40, RZ, 0x3c, !PT ;  /* 0x0000004004027812 */ /* 0x000fe200078e3cff */
[----:B------:R-:W-:Y:S02]  /*3ca40*/  USHF.L.U32 UR7, UR4, 0x2, URZ ;  /* 0x0000000204077899 */ /* 0x000fe4000800063f */
[----:B------:R-:W-:Y:S02]  /*3ca50*/  USHF.L.U64.HI UR6, UR4, 0x2, UR6 ;  /* 0x0000000204067899 */ /* 0x000fe40008010206 */
[----:B------:R-:W-:Y:S02]  /*3ca60*/  UMOV UR5, 0x1 ;  /* 0x0000000100057882 */ /* 0x000fe40000000000 */
[----:B--2---:R-:W-:Y:S02]  /*3ca70*/  UMOV UR4, 0xffffffff ;  /* 0xffffffff00047882 */ /* 0x004fe40000000000 */
.L_x_1:
[----:B------:R-:W1:Y:S01]  /*3ca80*/  S2R R4, SR_TID.X ;  /* 0x0000000000047919 */ /* 0x000e620000002100 */
[----:B------:R-:W-:Y:S01]  /*3ca90*/  UIADD3 UR4, UR4, 0x1, URZ ;  /* 0x0000000104047890 */ /* 0x000fe2000fffe03f */
[----:B------:R-:W-:-:S04]  /*3caa0*/  DEPBAR.LE SB0, 0x2 ;  /* 0x000080800000791a */ /* 0x000fc80000000000 */
[----:B------:R-:W-:Y:S01]  /*3cab0*/  UISETP.GT.AND UP0, UPT, UR4, 0x1, UPT ;  /* 0x000000010400788c */ /* 0x000fe2000bf04270 */
[----:B------:R2:W-:Y:S03]  /*3cac0*/  STL [R1+0x3850], R0 ;  /* 0x0038500001007387 */ /* 0x0005e60000100800 */
[----:B------:R-:W-:Y:S01]  /*3cad0*/  USEL UR4, UR4, URZ, !UP0 ;  /* 0x0000003f04047287 */ /* 0x000fe2000c000000 */
[----:B------:R-:W3:Y:S04]  /*3cae0*/  LDL.LU.64 R44, [R1+0x480] ;  /* 0x00048000012c7983 */ /* 0x000ee80000300a00 */
[----:B------:R-:W3:Y:S01]  /*3caf0*/  LDL.LU.64 R46, [R1+0x488] ;  /* 0x00048800012e7983 */ /* 0x000ee20000300a00 */
[----:B------:R-:W-:Y:S01]  /*3cb00*/  MOV R2, UR4 ;  /* 0x0000000400027c02 */ /* 0x000fe20008000f00 */
[----:B------:R-:W-:Y:S01]  /*3cb10*/  IMAD.U32 R3, RZ, RZ, UR4 ;  /* 0x00000004ff037e24 */ /* 0x000fe2000f8e00ff */
[----:B-1----:R-:W-:-:S02]  /*3cb20*/  LOP3.LUT R6, R4, 0x1c, RZ, 0xc0, !PT ;  /* 0x0000001c04067812 */ /* 0x002fc400078ec0ff */
[C---:B------:R-:W-:Y:S02]  /*3cb30*/  LOP3.LUT R5, R4.reuse, 0x3, RZ, 0xc0, !PT ;  /* 0x0000000304057812 */ /* 0x040fe400078ec0ff */
[C---:B------:R-:W-:Y:S02]  /*3cb40*/  LOP3.LUT R7, R4.reuse, 0x1c, RZ, 0xc0, !PT ;  /* 0x0000001c04077812 */ /* 0x040fe400078ec0ff */
[----:B------:R-:W-:Y:S01]  /*3cb50*/  LOP3.LUT R4, R4, 0x3, RZ, 0xc0, !PT ;  /* 0x0000000304047812 */ /* 0x000fe200078ec0ff */
[----:B------:R-:W-:Y:S02]  /*3cb60*/  IMAD R5, R5, 0x220, R6 ;  /* 0x0000022005057824 */ /* 0x000fe400078e0206 */
[----:B------:R-:W-:Y:S02]  /*3cb70*/  IMAD.U32 R6, RZ, RZ, UR4 ;  /* 0x00000004ff067e24 */ /* 0x000fe4000f8e00ff */
[----:B------:R-:W-:Y:S01]  /*3cb80*/  IMAD R4, R4, 0x220, R7 ;  /* 0x0000022004047824 */ /* 0x000fe200078e0207 */
[----:B------:R-:W-:-:S03]  /*3cb90*/  LOP3.LUT R5, R5, 0x20, RZ, 0x3c, !PT ;  /* 0x0000002005057812 */ /* 0x000fc600078e3cff */
[----:B------:R-:W-:Y:S01]  /*3cba0*/  IMAD R2, R2, 0x10000, R4 ;  /* 0x0001000002027824 */ /* 0x000fe200078e0204 */
[----:B------:R-:W-:Y:S01]  /*3cbb0*/  LEA R3, R3, R5, 0x10 ;  /* 0x0000000503037211 */ /* 0x000fe200078e80ff */
[----:B------:R-:W1:Y:S01]  /*3cbc0*/  S2R R4, SR_TID.X ;  /* 0x0000000000047919 */ /* 0x000e620000002100 */
[----:B------:R-:W-:-:S03]  /*3cbd0*/  IMAD.U32 R5, RZ, RZ, UR4 ;  /* 0x00000004ff057e24 */ /* 0x000fc6000f8e00ff */
[----:B------:R-:W-:Y:S01]  /*3cbe0*/  BAR.SYNC.DEFER_BLOCKING 0x0 ;  /* 0x0000000000007b1d */ /* 0x000fe20000010000 */
[C---:B-1----:R-:W-:Y:S02]  /*3cbf0*/  LOP3.LUT R10, R4.reuse, 0x1c, RZ, 0xc0, !PT ;  /* 0x0000001c040a7812 */ /* 0x042fe400078ec0ff */
[C---:B------:R-:W-:Y:S02]  /*3cc00*/  LOP3.LUT R9, R4.reuse, 0x3, RZ, 0xc0, !PT ;  /* 0x0000000304097812 */ /* 0x040fe400078ec0ff */
[C---:B------:R-:W-:Y:S01]  /*3cc10*/  LOP3.LUT R7, R4.reuse, 0x7, RZ, 0xc0, !PT ;  /* 0x0000000704077812 */ /* 0x040fe200078ec0ff */
[----:B------:R-:W-:Y:S01]  /*3cc20*/  LDS R148, [R2] ;  /* 0x0000000002947984 */ /* 0x000fe20000000800 */
[C---:B------:R-:W-:Y:S01]  /*3cc30*/  LOP3.LUT R12, R4.reuse, 0x1c, RZ, 0xc0, !PT ;  /* 0x0000001c040c7812 */ /* 0x040fe200078ec0ff */
[----:B------:R-:W-:Y:S01]  /*3cc40*/  IMAD R9, R9, 0x220, R10 ;  /* 0x0000022009097824 */ /* 0x000fe200078e020a */
[C---:B------:R-:W-:Y:S01]  /*3cc50*/  LOP3.LUT R11, R4.reuse, 0x3, RZ, 0xc0, !PT ;  /* 0x00000003040b7812 */ /* 0x040fe200078ec0ff */
[----:B------:R-:W-:Y:S01]  /*3cc60*/  IMAD R7, R7, 0x210, RZ ;  /* 0x0000021007077824 */ /* 0x000fe200078e02ff */
[----:B------:R-:W-:Y:S01]  /*3cc70*/  SHF.L.U32 R8, R4, 0x1, RZ ;  /* 0x0000000104087819 */ /* 0x000fe200000006ff */
[----:B------:R-:W-:Y:S01]  /*3cc80*/  IMAD.U32 R4, RZ, RZ, UR4 ;  /* 0x00000004ff047e24 */ /* 0x000fe2000f8e00ff */
[----:B------:R-:W-:Y:S01]  /*3cc90*/  LOP3.LUT R9, R9, 0x60, RZ, 0x3c, !PT ;  /* 0x0000006009097812 */ /* 0x000fe200078e3cff */
[----:B------:R-:W-:Y:S01]  /*3cca0*/  IMAD R11, R11, 0x220, R12 ;  /* 0x000002200b0b7824 */ /* 0x000fe200078e020c */
[----:B------:R-:W-:Y:S01]  /*3ccb0*/  LOP3.LUT R7, R7, 0x30, R8, 0x78, !PT ;  /* 0x0000003007077812 */ /* 0x000fe200078e7808 */
[----:B------:R-:W-:Y:S01]  /*3ccc0*/  LDS R150, [R2+0x800] ;  /* 0x0008000002967984 */ /* 0x000fe20000000800 */
[----:B--2---:R-:W-:-:S02]  /*3ccd0*/  LEA R0, R5, R9, 0x10 ;  /* 0x0000000905007211 */ /* 0x004fc400078e80ff */
[----:B------:R-:W-:Y:S01]  /*3cce0*/  LOP3.LUT R11, R11, 0x40, RZ, 0x3c, !PT ;  /* 0x000000400b0b7812 */ /* 0x000fe200078e3cff */
[----:B------:R-:W-:Y:S01]  /*3ccf0*/  IMAD R188, R4, 0x10000, R7 ;  /* 0x0001000004bc7824 */ /* 0x000fe200078e0207 */
[----:B------:R-:W-:Y:S03]  /*3cd00*/  LDS R149, [R3] ;  /* 0x0000000003957984 */ /* 0x000fe60000000800 */
[----:B------:R-:W-:Y:S01]  /*3cd10*/  IMAD R252, R6, 0x10000, R11 ;  /* 0x0001000006fc7824 */ /* 0x000fe200078e020b */
[----:B------:R-:W-:Y:S04]  /*3cd20*/  STL [R1+0x500], R0 ;  /* 0x0005000001007387 */ /* 0x000fe80000100800 */
[----:B------:R-:W2:Y:S04]  /*3cd30*/  LDL.LU.64 R40, [R1+0x100] ;  /* 0x0001000001287983 */ /* 0x000ea80000300a00 */
[----:B------:R-:W2:Y:S04]  /*3cd40*/  LDL.LU.64 R42, [R1+0x108] ;  /* 0x00010800012a7983 */ /* 0x000ea80000300a00 */
[----:B------:R-:W4:Y:S04]  /*3cd50*/  LDL.LU.64 R36, [R1+0x530] ;  /* 0x0005300001247983 */ /* 0x000f280000300a00 */
[----:B------:R-:W4:Y:S04]  /*3cd60*/  LDL.LU.64 R38, [R1+0x538] ;  /* 0x0005380001267983 */ /* 0x000f280000300a00 */
[----:B------:R-:W4:Y:S04]  /*3cd70*/  LDL.LU.64 R32, [R1+0x210] ;  /* 0x0002100001207983 */ /* 0x000f280000300a00 */
[----:B------:R-:W4:Y:S04]  /*3cd80*/  LDL.LU.64 R34, [R1+0x218] ;  /* 0x0002180001227983 */ /* 0x000f280000300a00 */
[----:B------:R-:W-:Y:S04]  /*3cd90*/  LDS R151, [R3+0x800] ;  /* 0x0008000003977984 */ /* 0x000fe80000000800 */
[----:B------:R-:W1:Y:S04]  /*3cda0*/  LDSM.16.M88.4 R16, [R188+0x20000] ;  /* 0x02000000bc10783b */ /* 0x000e680000000200 */
[----:B------:R-:W-:Y:S04]  /*3cdb0*/  LDS R172, [R252] ;  /* 0x00000000fcac7984 */ /* 0x000fe80000000800 */
[----:B------:R-:W-:Y:S04]  /*3cdc0*/  LDS R174, [R252+0x800] ;  /* 0x00080000fcae7984 */ /* 0x000fe80000000800 */
[----:B------:R-:W-:Y:S04]  /*3cdd0*/  LDS R173, [R0] ;  /* 0x0000000000ad7984 */ /* 0x000fe80000000800 */
[----:B------:R-:W-:Y:S04]  /*3cde0*/  LDS R175, [R0+0x800] ;  /* 0x0008000000af7984 */ /* 0x000fe80000000800 */
[----:B------:R-:W-:Y:S04]  /*3cdf0*/  LDSM.16.M88.4 R20, [R188+0x21000] ;  /* 0x02100000bc14783b */ /* 0x000fe80000000200 */
[----:B------:R-:W-:Y:S04]  /*3ce00*/  LDS R196, [R2+0x80] ;  /* 0x0000800002c47984 */ /* 0x000fe80000000800 */
[----:B------:R-:W-:Y:S04]  /*3ce10*/  LDS R198, [R2+0x880] ;  /* 0x0008800002c67984 */ /* 0x000fe80000000800 */
[----:B------:R-:W-:Y:S04]  /*3ce20*/  LDS R197, [R3+0x80] ;  /* 0x0000800003c57984 */ /* 0x000fe80000000800 */
[----:B------:R-:W1:Y:S04]  /*3ce30*/  LDS R199, [R3+0x880] ;  /* 0x0008800003c77984 */ /* 0x000e680000000800 */
        /* <DEDUP_REMOVED lines=15> */
[----:B------:R-:W2:Y:S04]  /*3cf30*/  LDS R11, [R3+0x980] ;  /* 0x00098000030b7984 */ /* 0x000ea80000000800 */
[----:B------:R-:W-:Y:S04]  /*3cf40*/  LDS R12, [R252+0x180] ;  /* 0x00018000fc0c7984 */ /* 0x000fe80000000800 */
[----:B------:R-:W-:Y:S04]  /*3cf50*/  LDS R14, [R252+0x980] ;  /* 0x00098000fc0e7984 */ /* 0x000fe80000000800 */
[----:B------:R-:W-:Y:S04]  /*3cf60*/  LDS R13, [R0+0x180] ;  /* 0x00018000000d7984 */ /* 0x000fe80000000800 */
[----:B------:R-:W2:Y:S04]  /*3cf70*/  LDS R15, [R0+0x980] ;  /* 0x00098000000f7984 */ /* 0x000ea80000000800 */
[----:B------:R-:W-:Y:S04]  /*3cf80*/  STL [R1+0x504], R188 ;  /* 0x000504bc01007387 */ /* 0x000fe80000100800 */
[----:B------:R-:W-:Y:S04]  /*3cf90*/  STL [R1+0x4e58], R252 ;  /* 0x004e58fc01007387 */ /* 0x000fe80000100800 */
[----:B-1----:R-:W-:Y:S01]  /*3cfa0*/  STL [R1+0x4e5c], R18 ;  /* 0x004e5c1201007387 */ /* 0x002fe20000100800 */
[-C--:B------:R-:W-:Y:S03]  /*3cfb0*/  HMMA.1688.F32.TF32 R184, R196, R16.reuse, R248 ;  /* 0x00000010c4b8723c */ /* 0x080fe600000810f8 */
[----:B------:R-:W-:Y:S04]  /*3cfc0*/  STL [R1+0x4e4c], R19 ;  /* 0x004e4c1301007387 */ /* 0x000fe80000100800 */
[----:B------:R-:W-:Y:S04]  /*3cfd0*/  STL [R1+0x4e44], R22 ;  /* 0x004e441601007387 */ /* 0x000fe80000100800 */
[----:B------:R-:W-:Y:S01]  /*3cfe0*/  STL [R1+0x4e40], R23 ;  /* 0x004e401701007387 */ /* 0x000fe20000100800 */
[-C--:B---3--:R-:W-:Y:S11]  /*3cff0*/  HMMA.1688.F32.TF32 R44, R148, R16.reuse, R44 ;  /* 0x00000010942c723c */ /* 0x088ff6000008102c */
[----:B------:R-:W-:Y:S11]  /*3d000*/  @!UPT UIADD3 URZ, URZ, URZ, URZ ;  /* 0x0000003f3f3ff290 */ /* 0x000ff6000fffe03f */
[----:B------:R-:W-:Y:S01]  /*3d010*/  @!UPT UIADD3 URZ, URZ, URZ, URZ ;  /* 0x0000003f3f3ff290 */ /* 0x000fe2000fffe03f */
[----:B------:R-:W-:Y:S04]  /*3d020*/  STL.64 [R1+0x240], R44 ;  /* 0x0002402c01007387 */ /* 0x000fe80000100a00 */
[----:B------:R1:W-:Y:S02]  /*3d030*/  STL.64 [R1+0x248], R46 ;  /* 0x0002482e01007387 */ /* 0x0003e40000100a00 */
[-C--:B-1---5:R-:W-:Y:S08]  /*3d040*/  HMMA.1688.F32.TF32 R44, R220, R16.reuse, R80 ;  /* 0x00000010dc2c723c */ /* 0x0a2ff00000081050 */
[-C--:B--2---:R-:W-:Y:S11]  /*3d050*/  HMMA.1688.F32.TF32 R40, R172, R16.reuse, R40 ;  /* 0x00000010ac28723c */ /* 0x084ff60000081028 */
[----:B------:R-:W-:Y:S11]  /*3d060*/  @!UPT UIADD3 URZ, URZ, URZ, URZ ;  /* 0x0000003f3f3ff290 */ /* 0x000ff6000fffe03f */
[----:B------:R-:W-:Y:S01]  /*3d070*/  @!UPT UIADD3 URZ, URZ, URZ, URZ ;  /* 0x0000003f3f3ff290 */ /* 0x000fe2000fffe03f */
[----:B------:R-:W-:Y:S04]  /*3d080*/  STL.64 [R1+0x260], R40 ;  /* 0x0002602801007387 */ /* 0x000fe80000100a00 */
[----:B------:R1:W-:Y:S02]  /*3d090*/  STL.64 [R1+0x268], R42 ;  /* 0x0002682a01007387 */ /* 0x0003e40000100a00 */
[-C--:B-1----:R-:W-:Y:S02]  /*3d0a0*/  HMMA.1688.F32.TF32 R40, R244, R16.reuse, R128 ;  /* 0x00000010f428723c */ /* 0x082fe40000081080 */
[----:B------:R-:W-:Y:S04]  /*3d0b0*/  STL.64 [R1+0x250], R184 ;  /* 0x000250b801007387 */ /* 0x000fe80000100a00 */
[----:B------:R-:W-:Y:S02]  /*3d0c0*/  STL.64 [R1+0x258], R186 ;  /* 0x000258ba01007387 */ /* 0x000fe40000100a00 */
[----:B------:R-:W-:Y:S02]  /*3d0d0*/  HMMA.1688.F32.TF32 R80, R4, R16, R208 ;  /* 0x000000100450723c */ /* 0x000fe400000810d0 */
[----:B------:R-:W-:Y:S04]  /*3d0e0*/  STL.64 [R1+0x2b0], R44 ;  /* 0x0002b02c01007387 */ /* 0x000fe80000100a00 */
[----:B------:R1:W-:Y:S02]  /*3d0f0*/  STL.64 [R1+0x2b8], R46 ;  /* 0x0002b82e01007387 */ /* 0x0003e40000100a00 */
[----:B----4-:R-:W-:Y:S07]  /*3d100*/  HMMA.1688.F32.TF32 R36, R148, R20, R36 ;  /* 0x000000149424723c */ /* 0x010fee0000081024 */
[----:B------:R-:W-:Y:S01]  /*3d110*/  STL.64 [R1+0x340], R40 ;  /* 0x0003402801007387 */ /* 0x000fe20000100a00 */
[-C--:B-1----:R-:W-:Y:S03]  /*3d120*/  HMMA.1688.F32.TF32 R44, R8, R16.reuse, R176 ;  /* 0x00000010082c723c */ /* 0x082fe600000810b0 */
[----:B------:R1:W-:Y:S05]  /*3d130*/  STL.64 [R1+0x348], R42 ;  /* 0x0003482a01007387 */ /* 0x0003ea0000100a00 */
[----:B-1----:R-:W-:Y:S01]  /*3d140*/  HMMA.1688.F32.TF32 R40, R12, R16, R212 ;  /* 0x000000100c28723c */ /* 0x002fe200000810d4 */
[----:B------:R-:W-:Y:S04]  /*3d150*/  STL.64 [R1+0x3f0], R80 ;  /* 0x0003f05001007387 */ /* 0x000fe80000100a00 */
[----:B------:R-:W-:Y:S10]  /*3d160*/  STL.64 [R1+0x3f8], R82 ;  /* 0x0003f85201007387 */ /* 0x000ff40000100a00 */
[----:B------:R1:W-:Y:S04]  /*3d170*/  STL.64 [R1+0x570], R44 ;  /* 0x0005702c01007387 */ /* 0x0003e80000100a00 */
[----:B------:R2:W-:Y:S01]  /*3d180*/  STL.64 [R1+0x578], R46 ;  /* 0x0005782e01007387 */ /* 0x0005e20000100a00 */
[-C--:B------:R-:W-:Y:S03]  /*3d190*/  HMMA.1688.F32.TF32 R16, R172, R20.reuse, R32 ;  /* 0x00000014ac10723c */ /* 0x080fe60000081020 */
[----:B------:R3:W-:Y:S04]  /*3d1a0*/  STL.64 [R1+0x630], R40 ;  /* 0x0006302801007387 */ /* 0x0007e80000100a00 */
[----:B------:R2:W-:Y:S04]  /*3d1b0*/  STL.64 [R1+0x638], R42 ;  /* 0x0006382a01007387 */ /* 0x0005e80000100a00 */
[----:B-1----:R-:W4:Y:S04]  /*3d1c0*/  LDL.LU.64 R44, [R1+0x5b0] ;  /* 0x0005b000012c7983 */ /* 0x002f280000300a00 */
[----:B------:R-:W-:Y:S04]  /*3d1d0*/  STL.64 [R1+0x1f0], R36 ;  /* 0x0001f02401007387 */ /* 0x000fe80000100a00 */
[----:B------:R-:W-:Y:S04]  /*3d1e0*/  STL.64 [R1+0x1f8], R38 ;  /* 0x0001f82601007387 */ /* 0x000fe80000100a00 */
[----:B--2---:R-:W4:Y:S04]  /*3d1f0*/  LDL.LU.64 R46, [R1+0x5b8] ;  /* 0x0005b800012e7983 */ /* 0x004f280000300a00 */
[----:B------:R1:W-:Y:S04]  /*3d200*/  STL.64 [R1+0x210], R16 ;  /* 0x0002101001007387 */ /* 0x0003e80000100a00 */
[----:B------:R2:W-:Y:S04]  /*3d210*/  STL.64 [R1+0x218], R18 ;  /* 0x0002181201007387 */ /* 0x0005e80000100a00 */
[----:B---3--:R-:W3:Y:S04]  /*3d220*/  LDL.LU.64 R40, [R1+0x470] ;  /* 0x0004700001287983 */ /* 0x008ee80000300a00 */
[----:B------:R-:W3:Y:S04]  /*3d230*/  LDL.LU.64 R42, [R1+0x478] ;  /* 0x00047800012a7983 */ /* 0x000ee80000300a00 */
[----:B-1----:R-:W3:Y:S01]  /*3d240*/  LDL.LU.64 R16, [R1+0xb0] ;  /* 0x0000b00001107983 */ /* 0x002ee20000300a00 */
[-C--:B------:R-:W-:Y:S03]  /*3d250*/  HMMA.1688.F32.TF32 R36, R196, R20.reuse, R68 ;  /* 0x00000014c424723c */ /* 0x080fe60000081044 */
[----:B--2---:R-:W2:Y:S04]  /*3d260*/  LDL.LU.64 R18, [R1+0xb8] ;  /* 0x0000b80001127983 */ /* 0x004ea80000300a00 */
[----:B------:R-:W2:Y:S01]  /*3d270*/  LDL.LU.64 R80, [R1+0x650] ;  /* 0x0006500001507983 */ /* 0x000ea20000300a00 */
[-C--:B------:R-:W-:Y:S11]  /*3d280*/  HMMA.1688.F32.TF32 R32, R220, R20.reuse, R72 ;  /* 0x00000014dc20723c */ /* 0x080ff60000081048 */
[----:B------:R-:W-:Y:S04]  /*3d290*/  @!UPT UIADD3 URZ, URZ, URZ, URZ ;  /* 0x0000003f3f3ff290 */ /* 0x000fe8000fffe03f */
[----:B------:R-:W-:Y:S04]  /*3d2a0*/  STL.64 [R1+0x200], R36 ;  /* 0x0002002401007387 */ /* 0x000fe80000100a00 */
[----:B------:R1:W-:Y:S04]  /*3d2b0*/  STL.64 [R1+0x208], R38 ;  /* 0x0002082601007387 */ /* 0x0003e80000100a00 */
[----:B------:R-:W2:Y:S01]  /*3d2c0*/  LDL.LU.64 R82, [R1+0x658] ;  /* 0x0006580001527983 */ /* 0x000ea20000300a00 */
[-C--:B-1----:R-:W-:Y:S08]  /*3d2d0*/  HMMA.1688.F32.TF32 R36, R244, R20.reuse, R28 ;  /* 0x00000014f424723c */ /* 0x082ff0000008101c */
[-C--:B------:R-:W-:Y:S01]  /*3d2e0*/  HMMA.1688.F32.TF32 R28, R8, R20.reuse, R24 ;  /* 0x00000014081c723c */ /* 0x080fe20000081018 */
[----:B------:R-:W1:Y:S04]  /*3d2f0*/  LDSM.16.M88.4 R24, [R188+0x22000] ;  /* 0x02200000bc18783b */ /* 0x000e680000000200 */
[----:B------:R-:W-:Y:S04]  /*3d300*/  STL.64 [R1+0x230], R32 ;  /* 0x0002302001007387 */ /* 0x000fe80000100a00 */
[----:B------:R1:W-:Y:S06]  /*3d310*/  STL.64 [R1+0x238], R34 ;  /* 0x0002382201007387 */ /* 0x0003ec0000100a00 */
[----:B------:R-:W-:Y:S04]  /*3d320*/  STL.64 [R1+0x2e0], R36 ;  /* 0x0002e02401007387 */ /* 0x000fe80000100a00 */
[----:B------:R-:W-:Y:S04]  /*3d330*/  STL.64 [R1+0x2e8], R38 ;  /* 0x0002e82601007387 */ /* 0x000fe80000100a00 */
[----:B------:R-:W1:Y:S02]  /*3d340*/  LDSM.16.M88.4 R36, [R188+0x25000] ;  /* 0x02500000bc24783b */ /* 0x000e640000000200 */
[-C--:B-1----:R-:W-:Y:S08]  /*3d350*/  HMMA.1688.F32.TF32 R32, R4, R20.reuse, R180 ;  /* 0x000000140420723c */ /* 0x082ff000000810b4 */
[----:B------:R-:W-:Y:S11]  /*3d360*/  HMMA.1688.F32.TF32 R20, R12, R20, R216 ;  /* 0x000000140c14723c */ /* 0x000ff600000810d8 */
[----:B------:R-:W-:Y:S04]  /*3d370*/  @!UPT UIADD3 URZ, URZ, URZ, URZ ;  /* 0x0000003f3f3ff290 */ /* 0x000fe8000fffe03f */
[----:B------:R-:W-:Y:S04]  /*3d380*/  STL.64 [R1+0x3d0], R32 ;  /* 0x0003d02001007387 */ /* 0x000fe80000100a00 */
[----:B------:R-:W-:Y:S04]  /*3d390*/  STL.64 [R1+0x3d8], R34 ;  /* 0x0003d82201007387 */ /* 0x000fe80000100a00 */
[----:B------:R-:W-:Y:S04]  /*3d3a0*/  STL.64 [R1+0x520], R28 ;  /* 0x0005201c01007387 */ /* 0x000fe80000100a00 */
[----:B------:R-:W-:Y:S04]  /*3d3b0*/  STL.64 [R1+0x528], R30 ;  /* 0x0005281e01007387 */ /* 0x000fe80000100a00 */
[----:B------:R-:W-:Y:S04]  /*3d3c0*/  STL [R1+0x4e60], R26 ;  /* 0x004e601a01007387 */ /* 0x000fe80000100800 */
[----:B------:R-:W-:Y:S04]  /*3d3d0*/  STL.64 [R1+0x600], R20 ;  /* 0x0006001401007387 */ /* 0x000fe80000100a00 */
[----:B------:R3:W-:Y:S04]  /*3d3e0*/  STL.64 [R1+0x608], R22 ;  /* 0x0006081601007387 */ /* 0x0007e80000100a00 */
[----:B------:R-:W-:Y:S04]  /*3d3f0*/  STL [R1+0x4e48], R27 ;  /* 0x004e481b01007387 */ /* 0x000fe80000100800 */
[----:B------:R-:W-:Y:S04]  /*3d400*/  STL [R1+0x4e68], R38 ;  /* 0x004e682601007387 */ /* 0x000fe80000100800 */
[----:B------:R-:W-:Y:S04]  /*3d410*/  STL [R1+0x4e64], R39 ;  /* 0x004e642701007387 */ /* 0x000fe80000100800 */
[----:B------:R-:W1:Y:S01]  /*3d420*/  LDSM.16.M88.4 R28, [R188+0x23000] ;  /* 0x02300000bc1c783b */ /* 0x000e620000000200 */
[-C--:B------:R-:W-:Y:S03]  /*3d430*/  HMMA.1688.F32.TF32 R56, R220, R24.reuse, R56 ;  /* 0x00000018dc38723c */ /* 0x080fe60000081038 */
[----:B------:R-:W1:Y:S05]  /*3d440*/  LDSM.16.M88.4 R32, [R188+0x24000] ;  /* 0x02400000bc20783b */ /* 0x000e6a0000000200 */
[-C--:B----4-:R-:W-:Y:S01]  /*3d450*/  HMMA.1688.F32.TF32 R68, R148, R24.reuse, R44 ;  /* 0x000000189444723c */ /* 0x090fe2000008102c */
[----:B------:R-:W4:Y:S07]  /*3d460*/  LDL.LU.64 R44, [R1+0x560] ;  /* 0x00056000012c7983 */ /* 0x000f2e0000300a00 */
[-C--:B---3--:R-:W-:Y:S11]  /*3d470*/  HMMA.1688.F32.TF32 R20, R172, R24.reuse, R40 ;  /* 0x00000018ac14723c */ /* 0x088ff60000081028 */
[----:B------:R-:W-:Y:S04]  /*3d480*/  @!UPT UIADD3 URZ, URZ, URZ, URZ ;  /* 0x0000003f3f3ff290 */ /* 0x000fe8000fffe03f */
[----:B------:R3:W-:Y:S04]  /*3d490*/  STL.64 [R1+0x170], R68 ;  /* 0x0001704401007387 */ /* 0x0007e80000100a00 */
[----:B------:R1:W-:Y:S04]  /*3d4a0*/  STL.64 [R1+0x178], R70 ;  /* 0x0001784601007387 */ /* 0x0003e80000100a00 */
[----:B------:R-:W4:Y:S04]  /*3d4b0*/  LDL.LU.64 R46, [R1+0x568] ;  /* 0x00056800012e7983 */ /* 0x000f280000300a00 */
[----:B------:R-:W-:Y:S04]  /*3d4c0*/  STL.64 [R1+0x190], R20 ;  /* 0x0001901401007387 */ /* 0x000fe80000100a00 */
[----:B------:R-:W-:Y:S04]  /*3d4d0*/  STL.64 [R1+0x198], R22 ;  /* 0x0001981601007387 */ /* 0x000fe80000100a00 */
[----:B------:R-:W4:Y:S04]  /*3d4e0*/  LDL.LU.64 R40, [R1+0x330] ;  /* 0x0003300001287983 */ /* 0x000f280000300a00 */
[----:B------:R-:W4:Y:S01]  /*3d4f0*/  LDL.LU.64 R42, [R1+0x338] ;  /* 0x00033800012a7983 */ /* 0x000f220000300a00 */
[-C--:B--2---:R-:W-:Y:S11]  /*3d500*/  HMMA.1688.F32.TF32 R16, R196, R24.reuse, R16 ;  /* 0x00000018c410723c */ /* 0x084ff60000081010 */
[----:B------:R-:W-:Y:S11]  /*3d510*/  @!UPT UIADD3 URZ, URZ, URZ, URZ ;  /* 0x0000003f3f3ff290 */ /* 0x000ff6000fffe03f */
[----:B------:R-:W-:Y:S01]  /*3d520*/  @!UPT UIADD3 URZ, URZ, URZ, URZ ;  /* 0x0000003f3f3ff290 */ /* 0x000fe2000fffe03f */
[----:B------:R2:W-:Y:S04]  /*3d530*/  STL.64 [R1+0x1c0], R16 ;  /* 0x0001c01001007387 */ /* 0x0005e80000100a00 */
[----:B------:R2:W-:Y:S04]  /*3d540*/  STL.64 [R1+0x1c8], R18 ;  /* 0x0001c81201007387 */ /* 0x0005e80000100a00 */
[----:B---3--:R-:W3:Y:S04]  /*3d550*/  LDL.LU.64 R68, [R1+0x80] ;  /* 0x0000800001447983 */ /* 0x008ee80000300a00 */
[----:B-1----:R-:W3:Y:S01]  /*3d560*/  LDL.LU.64 R70, [R1+0x88] ;  /* 0x0000880001467983 */ /* 0x002ee20000300a00 */
[-C--:B------:R-:W-:Y:S03]  /*3d570*/  HMMA.1688.F32.TF32 R72, R244, R24.reuse, R116 ;  /* 0x00000018f448723c */ /* 0x080fe60000081074 */
[----:B--2---:R-:W2:Y:S04]  /*3d580*/  LDL.LU.64 R16, [R1+0x6e0] ;  /* 0x0006e00001107983 */ /* 0x004ea80000300a00 */
[----:B------:R-:W2:Y:S01]  /*3d590*/  LDL.LU.64 R18, [R1+0x6e8] ;  /* 0x0006e80001127983 */ /* 0x000ea20000300a00 */
[-C--:B------:R-:W-:Y:S03]  /*3d5a0*/  HMMA.1688.F32.TF32 R20, R4, R24.reuse, R132 ;  /* 0x000000180414723c */ /* 0x080fe60000081084 */
[----:B------:R-:W-:Y:S04]  /*3d5b0*/  STL.64 [R1+0x1e0], R56 ;  /* 0x0001e03801007387 */ /* 0x000fe80000100a00 */
[----:B------:R1:W-:Y:S08]  /*3d5c0*/  STL.64 [R1+0x1e8], R58 ;  /* 0x0001e83a01007387 */ /* 0x0003f00000100a00 */
[----:B------:R-:W-:Y:S04]  /*3d5d0*/  STL.64 [R1+0x2a0], R72 ;  /* 0x0002a04801007387 */ /* 0x000fe80000100a00 */
[----:B------:R-:W-:Y:S01]  /*3d5e0*/  STL.64 [R1+0x2a8], R74 ;  /* 0x0002a84a01007387 */ /* 0x000fe20000100a00 */
[-C--:B-1----:R-:W-:Y:S03]  /*3d5f0*/  HMMA.1688.F32.TF32 R56, R8, R24.reuse, R152 ;  /* 0x000000180838723c */ /* 0x082fe60000081098 */
[----:B------:R-:W-:Y:S04]  /*3d600*/  STL.64 [R1+0x380], R20 ;  /* 0x0003801401007387 */ /* 0x000fe80000100a00 */
[----:B------:R1:W-:Y:S01]  /*3d610*/  STL.64 [R1+0x388], R22 ;  /* 0x0003881601007387 */ /* 0x0003e20000100a00 */
[----:B------:R-:W-:Y:S08]  /*3d620*/  HMMA.1688.F32.TF32 R24, R12, R24, R168 ;  /* 0x000000180c18723c */ /* 0x000ff000000810a8 */
[----:B-1----:R-:W-:Y:S07]  /*3d630*/  HMMA.1688.F32.TF32 R20, R148, R28, R80 ;  /* 0x0000001c9414723c */ /* 0x002fee0000081050 */
[----:B------:R-:W-:Y:S04]  /*3d640*/  STL.64 [R1+0x4b0], R56 ;  /* 0x0004b03801007387 */ /* 0x000fe80000100a00 */
[----:B------:R-:W-:Y:S04]  /*3d650*/  STL.64 [R1+0x4b8], R58 ;  /* 0x0004b83a01007387 */ /* 0x000fe80000100a00 */
[----:B------:R1:W-:Y:S04]  /*3d660*/  STL.64 [R1+0x5e0], R24 ;  /* 0x0005e01801007387 */ /* 0x0003e80000100a00 */
[----:B------:R-:W-:Y:S05]  /*3d670*/  STL.64 [R1+0x5e8], R26 ;  /* 0x0005e81a01007387 */ /* 0x000fea0000100a00 */
[----:B-1----:R-:W-:Y:S01]  /*3d680*/  MOV R25, R21 ;  /* 0x0000001500197202 */ /* 0x002fe20000000f00 */
[----:B------:R-:W-:-:S04]  /*3d690*/  IMAD.MOV.U32 R252, RZ, RZ, R20 ;  /* 0x000000fffffc7224 */ /* 0x000fc800078e0014 */
[----:B------:R-:W-:Y:S04]  /*3d6a0*/  STL [R1+0x4e70], R25 ;  /* 0x004e701901007387 */ /* 0x000fe80000100800 */
[----:B------:R-:W-:Y:S01]  /*3d6b0*/  STL [R1+0x4e6c], R252 ;  /* 0x004e6cfc01007387 */ /* 0x000fe20000100800 */
[-C--:B----4-:R-:W-:Y:S03]  /*3d6c0*/  HMMA.1688.F32.TF32 R56, R172, R28.reuse, R44 ;  /* 0x0000001cac38723c */ /* 0x090fe6000008102c */
[----:B------:R-:W4:Y:S04]  /*3d6d0*/  LDL.LU.64 R44, [R1+0x5a0] ;  /* 0x0005a000012c7983 */ /* 0x000f280000300a00 */
[----:B------:R-:W4:Y:S11]  /*3d6e0*/  LDL.LU.64 R46, [R1+0x5a8] ;  /* 0x0005a800012e7983 */ /* 0x000f360000300a00 */
[----:B------:R-:W-:Y:S05]  /*3d6f0*/  @!UPT UIADD3 URZ, URZ, URZ, URZ ;  /* 0x0000003f3f3ff290 */ /* 0x000fea000fffe03f */
[----:B------:R-:W-:Y:S04]  /*3d700*/  STL.64 [R1+0x130], R56 ;  /* 0x0001303801007387 */ /* 0x000fe80000100a00 */
[----:B------:R1:W-:Y:S02]  /*3d710*/  STL.64 [R1+0x138], R58 ;  /* 0x0001383a01007387 */ /* 0x0003e40000100a00 */
[-C--:B-1----:R-:W-:Y:S02]  /*3d720*/  HMMA.1688.F32.TF32 R56, R196, R28.reuse, R40 ;  /* 0x0000001cc438723c */ /* 0x082fe40000081028 */
[----:B------:R-:W2:Y:S04]  /*3d730*/  LDL.LU.64 R40, [R1+0x3b0] ;  /* 0x0003b00001287983 */ /* 0x000ea80000300a00 */
[----:B------:R-:W2:Y:S11]  /*3d740*/  LDL.LU.64 R42, [R1+0x3b8] ;  /* 0x0003b800012a7983 */ /* 0x000eb60000300a00 */
[----:B------:R-:W-:Y:S06]  /*3d750*/  @!UPT UIADD3 URZ, URZ, URZ, URZ ;  /* 0x0000003f3f3ff290 */ /* 0x000fec000fffe03f */
[----:B------:R1:W-:Y:S04]  /*3d760*/  STL.64 [R1+0x120], R56 ;  /* 0x0001203801007387 */ /* 0x0003e80000100a00 */
[----:B------:R3:W-:Y:S04]  /*3d770*/  STL.64 [R1+0x128], R58 ;  /* 0x0001283a01007387 */ /* 0x0007e80000100a00 */
[----:B-1----:R-:W2:Y:S04]  /*3d780*/  LDL.LU.64 R56, [R1+0x90] ;  /* 0x0000900001387983 */ /* 0x002ea80000300a00 */
[----:B---3--:R-:W3:Y:S01]  /*3d790*/  LDL.LU.64 R58, [R1+0x98] ;  /* 0x00009800013a7983 */ /* 0x008ee20000300a00 */
[-C--:B------:R-:W-:Y:S11]  /*3d7a0*/  HMMA.1688.F32.TF32 R68, R220, R28.reuse, R68 ;  /* 0x0000001cdc44723c */ /* 0x080ff60000081044 */
[----:B------:R-:W-:Y:S11]  /*3d7b0*/  @!UPT UIADD3 URZ, URZ, URZ, URZ ;  /* 0x0000003f3f3ff290 */ /* 0x000ff6000fffe03f */
[----:B------:R-:W-:Y:S01]  /*3d7c0*/  @!UPT UIADD3 URZ, URZ, URZ, URZ ;  /* 0x0000003f3f3ff290 */ /* 0x000fe2000fffe03f */
[----:B------:R-:W-:Y:S04]  /*3d7d0*/  STL.64 [R1+0x180], R68 ;  /* 0x0001804401007387 */ /* 0x000fe80000100a00 */
[----:B------:R1:W-:Y:S01]  /*3d7e0*/  STL.64 [R1+0x188], R70 ;  /* 0x0001884601007387 */ /* 0x0003e20000100a00 */
[-C--:B------:R-:W-:Y:S03]  /*3d7f0*/  HMMA.1688.F32.TF32 R72, R8, R28.reuse, R156 ;  /* 0x0000001c0848723c */ /* 0x080fe6000008109c */
[----:B------:R-:W3:Y:S04]  /*3d800*/  LDL.LU.64 R80, [R1+0x720] ;  /* 0x0007200001507983 */ /* 0x000ee80000300a00 */
[----:B------:R-:W3:Y:S01]  /*3d810*/  LDL.LU.64 R82, [R1+0x728] ;  /* 0x0007280001527983 */ /* 0x000ee20000300a00 */
[-C--:B-1----:R-:W-:Y:S08]  /*3d820*/  HMMA.1688.F32.TF32 R68, R244, R28.reuse, R112 ;  /* 0x0000001cf444723c */ /* 0x082ff00000081070 */
[-C--:B------:R-:W-:Y:S08]  /*3d830*/  HMMA.1688.F32.TF32 R112, R4, R28.reuse, R136 ;  /* 0x0000001c0470723c */ /* 0x080ff00000081088 */
[----:B------:R-:W-:Y:S07]  /*3d840*/  HMMA.1688.F32.TF32 R60, R12, R28, R60 ;  /* 0x0000001c0c3c723c */ /* 0x000fee000008103c */
[----:B------:R1:W-:Y:S04]  /*3d850*/  STL.64 [R1+0x220], R68 ;  /* 0x0002204401007387 */ /* 0x0003e80000100a00 */
[----:B------:R1:W-:Y:S04]  /*3d860*/  STL.64 [R1+0x228], R70 ;  /* 0x0002284601007387 */ /* 0x0003e80000100a00 */
[----:B-1----:R-:W3:Y:S04]  /*3d870*/  LDL.LU.64 R68, [R1+0x640] ;  /* 0x0006400001447983 */ /* 0x002ee80000300a00 */
[----:B------:R-:W-:Y:S04]  /*3d880*/  STL.64 [R1+0x330], R112 ;  /* 0x0003307001007387 */ /* 0x000fe80000100a00 */
[----:B------:R-:W-:Y:S04]  /*3d890*/  STL.64 [R1+0x338], R114 ;  /* 0x0003387201007387 */ /* 0x000fe80000100a00 */
[----:B------:R-:W3:Y:S04]  /*3d8a0*/  LDL.LU.64 R70, [R1+0x648] ;  /* 0x0006480001467983 */ /* 0x000ee80000300a00 */
[----:B------:R-:W-:Y:S04]  /*3d8b0*/  STL.64 [R1+0x470], R72 ;  /* 0x0004704801007387 */ /* 0x000fe80000100a00 */
[----:B------:R-:W-:Y:S04]  /*3d8c0*/  STL.64 [R1+0x478], R74 ;  /* 0x0004784a01007387 */ /* 0x000fe80000100a00 */
[----:B------:R4:W-:Y:S04]  /*3d8d0*/  STL.64 [R1+0x4e28], R30 ;  /* 0x004e281e01007387 */ /* 0x0009e80000100a00 */
[----:B------:R-:W-:Y:S04]  /*3d8e0*/  STL.64 [R1+0x5b0], R60 ;  /* 0x0005b03c01007387 */ /* 0x000fe80000100a00 */
[----:B------:R-:W-:Y:S01]  /*3d8f0*/  STL.64 [R1+0x5b8], R62 ;  /* 0x0005b83e01007387 */ /* 0x000fe20000100a00 */
[-C--:B----4-:R-:W-:Y:S03]  /*3d900*/  HMMA.1688.F32.TF32 R28, R172, R32.reuse, R44 ;  /* 0x00000020ac1c723c */ /* 0x090fe6000008102c */
[----:B------:R-:W4:Y:S04]  /*3d910*/  LDL.LU.64 R44, [R1+0x4c0] ;  /* 0x0004c000012c7983 */ /* 0x000f280000300a00 */
[----:B------:R-:W4:Y:S11]  /*3d920*/  LDL.LU.64 R46, [R1+0x4c8] ;  /* 0x0004c800012e7983 */ /* 0x000f360000300a00 */
[----:B------:R-:W-:Y:S05]  /*3d930*/  @!UPT UIADD3 URZ, URZ, URZ, URZ ;  /* 0x0000003f3f3ff290 */ /* 0x000fea000fffe03f */
[----:B------:R-:W-:Y:S04]  /*3d940*/  STL.64 [R1+0xe0], R28 ;  /* 0x0000e01c01007387 */ /* 0x000fe80000100a00 */
[----:B------:R2:W-:Y:S02]  /*3d950*/  STL.64 [R1+0xe8], R30 ;  /* 0x0000e81e01007387 */ /* 0x0005e40000100a00 */
[-C--:B--2---:R-:W-:Y:S02]  /*3d960*/  HMMA.1688.F32.TF32 R28, R196, R32.reuse, R40 ;  /* 0x00000020c41c723c */ /* 0x084fe40000081028 */
[----:B------:R-:W2:Y:S04]  /*3d970*/  LDL.LU.64 R40, [R1+0x2c0] ;  /* 0x0002c00001287983 */ /* 0x000ea80000300a00 */
[----:B------:R-:W2:Y:S11]  /*3d980*/  LDL.LU.64 R42, [R1+0x2c8] ;  /* 0x0002c800012a7983 */ /* 0x000eb60000300a00 */
[----:B------:R-:W-:Y:S06]  /*3d990*/  @!UPT UIADD3 URZ, URZ, URZ, URZ ;  /* 0x0000003f3f3ff290 */ /* 0x000fec000fffe03f */
[----:B------:R-:W-:Y:S04]  /*3d9a0*/  STL.64 [R1+0xd0], R28 ;  /* 0x0000d01c01007387 */ /* 0x000fe80000100a00 */
[----:B------:R3:W-:Y:S04]  /*3d9b0*/  STL.64 [R1+0xd8], R30 ;  /* 0x0000d81e01007387 */ /* 0x0007e80000100a00 */
[----:B------:R-:W2:Y:S04]  /*3d9c0*/  LDL.LU.64 R72, [R1+0x7b0] ;  /* 0x0007b00001487983 */ /* 0x000ea80000300a00 */
[----:B------:R-:W2:Y:S01]  /*3d9d0*/  LDL.LU.64 R74, [R1+0x7b8] ;  /* 0x0007b800014a7983 */ /* 0x000ea20000300a00 */
[-C--:B---3--:R-:W-:Y:S11]  /*3d9e0*/  HMMA.1688.F32.TF32 R28, R220, R32.reuse, R56 ;  /* 0x00000020dc1c723c */ /* 0x088ff60000081038 */
[----:B------:R-:W-:Y:S11]  /*3d9f0*/  @!UPT UIADD3 URZ, URZ, URZ, URZ ;  /* 0x0000003f3f3ff290 */ /* 0x000ff6000fffe03f */
[----:B------:R-:W-:Y:S01]  /*3da00*/  @!UPT UIADD3 URZ, URZ, URZ, URZ ;  /* 0x0000003f3f3ff290 */ /* 0x000fe2000fffe03f */
[----:B------:R-:W-:Y:S04]  /*3da10*/  STL.64 [R1+0x110], R28 ;  /* 0x0001101c01007387 */ /* 0x000fe80000100a00 */
[----:B------:R1:W-:Y:S02]  /*3da20*/  STL.64 [R1+0x118], R30 ;  /* 0x0001181e01007387 */ /* 0x0003e40000100a00 */
[-C--:B-1----:R-:W-:Y:S08]  /*3da30*/  HMMA.1688.F32.TF32 R28, R244, R32.reuse, R100 ;  /* 0x00000020f41c723c */ /* 0x082ff00000081064 */
[-C--:B------:R-:W-:Y:S08]  /*3da40*/  HMMA.1688.F32.TF32 R56, R4, R32.reuse, R140 ;  /* 0x000000200438723c */ /* 0x080ff0000008108c */
[-C--:B------:R-:W-:Y:S07]  /*3da50*/  HMMA.1688.F32.TF32 R60, R8, R32.reuse, R160 ;  /* 0x00000020083c723c */ /* 0x080fee00000810a0 */
[----:B------:R-:W-:Y:S04]  /*3da60*/  STL.64 [R1+0x1d0], R28 ;  /* 0x0001d01c01007387 */ /* 0x000fe80000100a00 */
[----:B------:R1:W-:Y:S02]  /*3da70*/  STL.64 [R1+0x1d8], R30 ;  /* 0x0001d81e01007387 */ /* 0x0003e40000100a00 */
[-C--:B-1----:R-:W-:Y:S02]  /*3da80*/  HMMA.1688.F32.TF32 R28, R12, R32.reuse, R52 ;  /* 0x000000200c1c723c */ /* 0x082fe40000081034 */
[----:B------:R1:W-:Y:S04]  /*3da90*/  STL.64 [R1+0x2f0], R56 ;  /* 0x0002f03801007387 */ /* 0x0003e80000100a00 */
[----:B------:R3:W-:Y:S02]  /*3daa0*/  STL.64 [R1+0x2f8], R58 ;  /* 0x0002f83a01007387 */ /* 0x0007e40000100a00 */
[C---:B------:R-:W-:Y:S01]  /*3dab0*/  HMMA.1688.F32.TF32 R16, R148.reuse, R32, R16 ;  /* 0x000000209410723c */ /* 0x040fe20000081010 */
[----:B------:R-:W-:Y:S01]  /*3dac0*/  IMAD.MOV.U32 R24, RZ, RZ, R22 ;  /* 0x000000ffff187224 */ /* 0x000fe200078e0016 */
[----:B------:R-:W-:Y:S04]  /*3dad0*/  LDSM.16.M88.4 R52, [R188+0x29000] ;  /* 0x02900000bc34783b */ /* 0x000fe80000000200 */
[----:B-1----:R-:W2:Y:S04]  /*3dae0*/  LDL.LU.64 R56, [R1+0x6f0] ;  /* 0x0006f00001387983 */ /* 0x002ea80000300a00 */
[----:B------:R-:W-:Y:S04]  /*3daf0*/  STL.64 [R1+0x410], R60 ;  /* 0x0004103c01007387 */ /* 0x000fe80000100a00 */
[----:B------:R1:W-:Y:S04]  /*3db00*/  STL.64 [R1+0x418], R62 ;  /* 0x0004183e01007387 */ /* 0x0003e80000100a00 */
[----:B---3--:R-:W3:Y:S04]  /*3db10*/  LDL.LU.64 R58, [R1+0x6f8] ;  /* 0x0006f800013a7983 */ /* 0x008ee80000300a00 */
[----:B------:R-:W-:Y:S01]  /*3db20*/  STL.64 [R1+0x560], R28 ;  /* 0x0005601c01007387 */ /* 0x000fe20000100a00 */
[-C--:B-1----:R-:W-:Y:S03]  /*3db30*/  HMMA.1688.F32.TF32 R60, R148, R36.reuse, R80 ;  /* 0x00000024943c723c */ /* 0x082fe60000081050 */
[----:B------:R-:W-:Y:S04]  /*3db40*/  STL.64 [R1+0x568], R30 ;  /* 0x0005681e01007387 */ /* 0x000fe80000100a00 */
[----:B------:R1:W-:Y:S02]  /*3db50*/  STL.64 [R1+0x4e50], R34 ;  /* 0x004e502201007387 */ /* 0x0003e40000100a00 */
[-C--:B-1----:R-:W-:Y:S11]  /*3db60*/  HMMA.1688.F32.TF32 R32, R172, R36.reuse, R68 ;  /* 0x00000024ac20723c */ /* 0x082ff60000081044 */
[----:B------:R-:W-:Y:S04]  /*3db70*/  @!UPT UIADD3 URZ, URZ, URZ, URZ ;  /* 0x0000003f3f3ff290 */ /* 0x000fe8000fffe03f */
[----:B------:R-:W-:Y:S01]  /*3db80*/  IMAD.MOV.U32 R31, RZ, RZ, R60 ;  /* 0x000000ffff1f7224 */ /* 0x000fe200078e003c */
[----:B------:R-:W-:Y:S01]  /*3db90*/  MOV R29, R62 ;  /* 0x0000003e001d7202 */ /* 0x000fe20000000f00 */
[----:B------:R-:W-:Y:S02]  /*3dba0*/  IMAD.MOV.U32 R30, RZ, RZ, R61 ;  /* 0x000000ffff1e7224 */ /* 0x000fe400078e003d */
[----:B------:R-:W-:Y:S01]  /*3dbb0*/  IMAD.MOV.U32 R28, RZ, RZ, R63 ;  /* 0x000000ffff1c7224 */ /* 0x000fe200078e003f */
[----:B------:R-:W3:Y:S04]  /*3dbc0*/  LDL.LU.64 R60, [R1+0x5c0] ;  /* 0x0005c000013c7983 */ /* 0x000ee80000300a00 */
[----:B------:R-:W3:Y:S04]  /*3dbd0*/  LDL.LU.64 R62, [R1+0x5c8] ;  /* 0x0005c800013e7983 */ /* 0x000ee80000300a00 */
[----:B------:R-:W3:Y:S04]  /*3dbe0*/  LDL.LU.64 R80, [R1+0x3c0] ;  /* 0x0003c00001507983 */ /* 0x000ee80000300a00 */
[----:B------:R-:W3:Y:S04]  /*3dbf0*/  LDL.LU.64 R82, [R1+0x3c8] ;  /* 0x0003c80001527983 */ /* 0x000ee80000300a00 */
[----:B------:R-:W-:Y:S04]  /*3dc00*/  STL.64 [R1+0x70], R32 ;  /* 0x0000702001007387 */ /* 0x000fe80000100a00 */
[----:B------:R4:W-:Y:S04]  /*3dc10*/  STL.64 [R1+0x78], R34 ;  /* 0x0000782201007387 */ /* 0x0009e80000100a00 */
[----:B------:R-:W3:Y:S04]  /*3dc20*/  LDL.LU.64 R68, [R1+0x280] ;  /* 0x0002800001447983 */ /* 0x000ee80000300a00 */
[----:B------:R-:W3:Y:S01]  /*3dc30*/  LDL.LU.64 R70, [R1+0x288] ;  /* 0x0002880001467983 */ /* 0x000ee20000300a00 */
[-C--:B----4-:R-:W-:Y:S11]  /*3dc40*/  HMMA.1688.F32.TF32 R32, R196, R36.reuse, R44 ;  /* 0x00000024c420723c */ /* 0x090ff6000008102c */
[----:B------:R-:W-:Y:S11]  /*3dc50*/  @!UPT UIADD3 URZ, URZ, URZ, URZ ;  /* 0x0000003f3f3ff290 */ /* 0x000ff6000fffe03f */
[----:B------:R-:W-:Y:S01]  /*3dc60*/  @!UPT UIADD3 URZ, URZ, URZ, URZ ;  /* 0x0000003f3f3ff290 */ /* 0x000fe2000fffe03f */
[----:B------:R-:W-:Y:S04]  /*3dc70*/  STL.64 [R1+0x60], R32 ;  /* 0x0000602001007387 */ /* 0x000fe80000100a00 */
[----:B------:R1:W-:Y:S01]  /*3dc80*/  STL.64 [R1+0x68], R34 ;  /* 0x0000682201007387 */ /* 0x0003e20000100a00 */
[-C--:B--2---:R-:W-:Y:S08]  /*3dc90*/  HMMA.1688.F32.TF32 R44, R220, R36.reuse, R40 ;  /* 0x00000024dc2c723c */ /* 0x084ff00000081028 */
[-C--:B-1----:R-:W-:Y:S08]  /*3dca0*/  HMMA.1688.F32.TF32 R32, R244, R36.reuse, R96 ;  /* 0x00000024f420723c */ /* 0x082ff00000081060 */
[-C--:B------:R-:W-:Y:S07]  /*3dcb0*/  HMMA.1688.F32.TF32 R40, R4, R36.reuse, R144 ;  /* 0x000000240428723c */ /* 0x080fee0000081090 */
[----:B------:R-:W-:Y:S04]  /*3dcc0*/  STL.64 [R1+0xc0], R44 ;  /* 0x0000c02c01007387 */ /* 0x000fe80000100a00 */
[----:B------:R1:W-:Y:S04]  /*3dcd0*/  STL.64 [R1+0xc8], R46 ;  /* 0x0000c82e01007387 */ /* 0x0003e80000100a00 */
[----:B------:R-:W-:Y:S04]  /*3dce0*/  STL.64 [R1+0x160], R32 ;  /* 0x0001602001007387 */ /* 0x000fe80000100a00 */
[----:B------:R2:W-:Y:S04]  /*3dcf0*/  STL.64 [R1+0x168], R34 ;  /* 0x0001682201007387 */ /* 0x0005e80000100a00 */
[----:B------:R-:W-:Y:S04]  /*3dd00*/  STL.64 [R1+0x2d0], R40 ;  /* 0x0002d02801007387 */ /* 0x000fe80000100a00 */
[----:B------:R-:W-:Y:S04]  /*3dd10*/  STL.64 [R1+0x2d8], R42 ;  /* 0x0002d82a01007387 */ /* 0x000fe80000100a00 */
[----:B------:R-:W4:Y:S01]  /*3dd20*/  LDSM.16.M88.4 R40, [R188+0x26000] ;  /* 0x02600000bc28783b */ /* 0x000f220000000200 */
[-C--:B-1----:R-:W-:Y:S08]  /*3dd30*/  HMMA.1688.F32.TF32 R44, R8, R36.reuse, R164 ;  /* 0x00000024082c723c */ /* 0x082ff000000810a4 */
[----:B--2---:R-:W-:Y:S01]  /*3dd40*/  HMMA.1688.F32.TF32 R32, R12, R36, R48 ;  /* 0x000000240c20723c */ /* 0x004fe20000081030 */
[----:B------:R-:W-:Y:S01]  /*3dd50*/  MOV R38, R16 ;  /* 0x0000001000267202 */ /* 0x000fe20000000f00 */
[----:B------:R-:W-:Y:S01]  /*3dd60*/  IMAD.MOV.U32 R39, RZ, RZ, R17 ;  /* 0x000000ffff277224 */ /* 0x000fe200078e0011 */
[----:B------:R-:W-:Y:S11]  /*3dd70*/  LDSM.16.M88.4 R48, [R188+0x28000] ;  /* 0x02800000bc30783b */ /* 0x000ff60000000200 */
[----:B------:R-:W-:Y:S01]  /*3dd80*/  @!UPT UIADD3 URZ, URZ, URZ, URZ ;  /* 0x0000003f3f3ff290 */ /* 0x000fe2000fffe03f */
[----:B------:R-:W-:Y:S04]  /*3dd90*/  STL.64 [R1+0x3e0], R44 ;  /* 0x0003e02c01007387 */ /* 0x000fe80000100a00 */
[----:B------:R-:W-:Y:S04]  /*3dda0*/  STL.64 [R1+0x3e8], R46 ;  /* 0x0003e82e01007387 */ /* 0x000fe80000100a00 */
[----:B------:R-:W-:Y:S04]  /*3ddb0*/  STL.64 [R1+0x540], R32 ;  /* 0x0005402001007387 */ /* 0x000fe80000100a00 */
[----:B------:R4:W-:Y:S04]  /*3ddc0*/  STL.64 [R1+0x548], R34 ;  /* 0x0005482201007387 */ /* 0x0009e80000100a00 */
[----:B------:R-:W1:Y:S01]  /*3ddd0*/  LDSM.16.M88.4 R44, [R188+0x27000] ;  /* 0x02700000bc2c783b */ /* 0x000e620000000200 */
[----:B----4-:R-:W-:Y:S11]  /*3dde0*/  HMMA.1688.F32.TF32 R32, R148, R40, R72 ;  /* 0x000000289420723c */ /* 0x010ff60000081048 */
[----:B------:R-:W-:Y:S11]  /*3ddf0*/  @!UPT UIADD3 URZ, URZ, URZ, URZ ;  /* 0x0000003f3f3ff290 */ /* 0x000ff6000fffe03f */
[----:B------:R-:W-:Y:S02]  /*3de00*/  @!UPT UIADD3 URZ, URZ, URZ, URZ ;  /* 0x0000003f3f3ff290 */ /* 0x000fe4000fffe03f */
[----:B------:R-:W-:Y:S01]  /*3de10*/  IMAD.MOV.U32 R25, RZ, RZ, R32 ;  /* 0x000000ffff197224 */ /* 0x000fe200078e0020 */
[----:B------:R-:W-:Y:S01]  /*3de20*/  MOV R252, R33 ;  /* 0x0000002100fc7202 */ /* 0x000fe20000000f00 */
[----:B------:R-:W-:Y:S01]  /*3de30*/  IMAD.MOV.U32 R37, RZ, RZ, R34 ;  /* 0x000000ffff257224 */ /* 0x000fe200078e0022 */
[----:B------:R-:W1:Y:S01]  /*3de40*/  LDL.LU.64 R32, [R1+0x820] ;  /* 0x0008200001207983 */ /* 0x000e620000300a00 */
[----:B------:R-:W-:-:S03]  /*3de50*/  IMAD.MOV.U32 R36, RZ, RZ, R35 ;  /* 0x000000ffff247224 */ /* 0x000fc600078e0023 */
[----:B------:R-:W1:Y:S04]  /*3de60*/  LDL.LU.64 R34, [R1+0x828] ;  /* 0x0008280001227983 */ /* 0x000e680000300a00 */
[----:B------:R-:W2:Y:S04]  /*3de70*/  LDL.LU.64 R72, [R1+0x780] ;  /* 0x0007800001487983 */ /* 0x000ea80000300a00 */
[----:B------:R-:W2:Y:S01]  /*3de80*/  LDL.LU.64 R74, [R1+0x788] ;  /* 0x00078800014a7983 */ /* 0x000ea20000300a00 */
[-C--:B---3--:R-:W-:Y:S08]  /*3de90*/  HMMA.1688.F32.TF32 R56, R172, R40.reuse, R56 ;  /* 0x00000028ac38723c */ /* 0x088ff00000081038 */
[-C--:B------:R-:W-:Y:S11]  /*3dea0*/  HMMA.1688.F32.TF32 R60, R196, R40.reuse, R60 ;  /* 0x00000028c43c723c */ /* 0x080ff6000008103c */
[----:B------:R-:W-:Y:S04]  /*3deb0*/  @!UPT UIADD3 URZ, URZ, URZ, URZ ;  /* 0x0000003f3f3ff290 */ /* 0x000fe8000fffe03f */
[----:B------:R-:W-:Y:S04]  /*3dec0*/  STL.64 [R1+0x4de0], R58 ;  /* 0x004de03a01007387 */ /* 0x000fe80000100a00 */
[----:B------:R3:W-:Y:S04]  /*3ded0*/  STL.64 [R1+0x4dd8], R56 ;  /* 0x004dd83801007387 */ /* 0x0007e80000100a00 */
[----:B------:R-:W-:Y:S04]  /*3dee0*/  STL.64 [R1+0x4df0], R62 ;  /* 0x004df03e01007387 */ /* 0x000fe80000100a00 */
[----:B------:R4:W-:Y:S01]  /*3def0*/  STL.64 [R1+0x4de8], R60 ;  /* 0x004de83c01007387 */ /* 0x0009e20000100a00 */
[-C--:B---3--:R-:W-:Y:S08]  /*3df00*/  HMMA.1688.F32.TF32 R56, R244, R40.reuse, R68 ;  /* 0x00000028f438723c */ /* 0x088ff00000081044 */
[-C--:B----4-:R-:W-:Y:S08]  /*3df10*/  HMMA.1688.F32.TF32 R60, R220, R40.reuse, R80 ;  /* 0x00000028dc3c723c */ /* 0x090ff00000081050 */
[-C--:B------:R-:W-:Y:S11]  /*3df20*/  HMMA.1688.F32.TF32 R68, R4, R40.reuse, R84 ;  /* 0x000000280444723c */ /* 0x080ff60000081054 */
[----:B------:R-:W-:Y:S04]  /*3df30*/  @!UPT UIADD3 URZ, URZ, URZ, URZ ;  /* 0x0000003f3f3ff290 */ /* 0x000fe8000fffe03f */
[----:B------:R-:W-:Y:S04]  /*3df40*/  STL.64 [R1+0x40], R60 ;  /* 0x0000403c01007387 */ /* 0x000fe80000100a00 */
[----:B------:R3:W-:Y:S04]  /*3df50*/  STL.64 [R1+0x48], R62 ;  /* 0x0000483e01007387 */ /* 0x0007e80000100a00 */
[----:B------:R-:W-:Y:S04]  /*3df60*/  STL.64 [R1+0xf0], R56 ;  /* 0x0000f03801007387 */ /* 0x000fe80000100a00 */
[----:B------:R4:W-:Y:S01]  /*3df70*/  STL.64 [R1+0xf8], R58 ;  /* 0x0000f83a01007387 */ /* 0x0009e20000100a00 */
[-C--:B---3--:R-:W-:Y:S08]  /*3df80*/  HMMA.1688.F32.TF32 R60, R8, R40.reuse, R92 ;  /* 0x00000028083c723c */ /* 0x088ff0000008105c */
[----:B----4-:R-:W-:Y:S01]  /*3df90*/  HMMA.1688.F32.TF32 R56, R12, R40, R64 ;  /* 0x000000280c38723c */ /* 0x010fe20000081040 */
[----:B------:R3:W-:Y:S04]  /*3dfa0*/  STL.64 [R1+0x2c0], R68 ;  /* 0x0002c04401007387 */ /* 0x0007e80000100a00 */
[----:B------:R4:W-:Y:S10]  /*3dfb0*/  STL.64 [R1+0x2c8], R70 ;  /* 0x0002c84601007387 */ /* 0x0009f40000100a00 */
[----:B------:R4:W-:Y:S04]  /*3dfc0*/  STL.64 [R1+0x3c0], R60 ;  /* 0x0003c03c01007387 */ /* 0x0009e80000100a00 */
[----:B------:R4:W-:Y:S04]  /*3dfd0*/  STL.64 [R1+0x3c8], R62 ;  /* 0x0003c83e01007387 */ /* 0x0009e80000100a00 */
[----:B---3--:R-:W3:Y:S01]  /*3dfe0*/  LDL.LU.64 R68, [R1+0x660] ;  /* 0x0006600001447983 */ /* 0x008ee20000300a00 */
[----:B------:R-:W-:-:S03]  /*3dff0*/  MOV R0, R59 ;  /* 0x0000003b00007202 */ /* 0x000fc60000000f00 */
[----:B----4-:R-:W3:Y:S01]  /*3e000*/  LDL.LU.64 R70, [R1+0x668] ;  /* 0x0006680001467983 */ /* 0x010ee20000300a00 */
[----:B------:R-:W-:-:S03]  /*3e010*/  IMAD.MOV.U32 R16, RZ, RZ, R58 ;  /* 0x000000ffff107224 */ /* 0x000fc600078e003a */
[----:B------:R-:W3:Y:S01]  /*3e020*/  LDL.LU.64 R60, [R1+0x580] ;  /* 0x00058000013c7983 */ /* 0x000ee20000300a00 */
[----:B------:R-:W-:Y:S01]  /*3e030*/  MOV R20, R56 ;  /* 0x0000003800147202 */ /* 0x000fe20000000f00 */
[----:B------:R-:W-:Y:S02]  /*3e040*/  IMAD.MOV.U32 R17, RZ, RZ, R57 ;  /* 0x000000ffff117224 */ /* 0x000fe400078e0039 */
[----:B------:R-:W3:Y:S01]  /*3e050*/  LDL.LU.64 R62, [R1+0x588] ;  /* 0x00058800013e7983 */ /* 0x000ee20000300a00 */
[----:B------:R-:W-:-:S03]  /*3e060*/  IMAD.MOV.U32 R26, RZ, RZ, R18 ;  /* 0x000000ffff1a7224 */ /* 0x000fc600078e0012 */
[----:B------:R-:W3:Y:S01]  /*3e070*/  LDL.LU.64 R56, [R1+0x320] ;  /* 0x0003200001387983 */ /* 0x000ee20000300a00 */
[----:B------:R-:W-:-:S03]  /*3e080*/  MOV R18, R19 ;  /* 0x0000001300127202 */ /* 0x000fc60000000f00 */
[----:B------:R-:W3:Y:S01]  /*3e090*/  LDL.LU.64 R58, [R1+0x328] ;  /* 0x00032800013a7983 */ /* 0x000ee20000300a00 */
[----:B------:R-:W-:-:S03]  /*3e0a0*/  IMAD.MOV.U32 R21, RZ, RZ, R23 ;  /* 0x000000ffff157224 */ /* 0x000fc600078e0017 */
[----:B------:R-:W-:Y:S04]  /*3e0b0*/  STL [R1+0x4d6c], R0 ;  /* 0x004d6c0001007387 */ /* 0x000fe80000100800 */
[----:B------:R-:W-:Y:S04]  /*3e0c0*/  STL [R1+0x4d68], R16 ;  /* 0x004d681001007387 */ /* 0x000fe80000100800 */
[----:B------:R-:W-:Y:S04]  /*3e0d0*/  STL [R1+0x4d64], R17 ;  /* 0x004d641101007387 */ /* 0x000fe80000100800 */
[----:B------:R-:W-:Y:S01]  /*3e0e0*/  STL [R1+0x4d60], R20 ;  /* 0x004d601401007387 */ /* 0x000fe20000100800 */
[-C--:B-1----:R-:W-:Y:S11]  /*3e0f0*/  HMMA.1688.F32.TF32 R32, R148, R44.reuse, R32 ;  /* 0x0000002c9420723c */ /* 0x082ff60000081020 */
[----:B------:R-:W-:Y:S11]  /*3e100*/  @!UPT UIADD3 URZ, URZ, URZ, URZ ;  /* 0x0000003f3f3ff290 */ /* 0x000ff6000fffe03f */
[----:B------:R-:W-:Y:S02]  /*3e110*/  @!UPT UIADD3 URZ, URZ, URZ, URZ ;  /* 0x0000003f3f3ff290 */ /* 0x000fe4000fffe03f */
[----:B------:R-:W-:Y:S01]  /*3e120*/  IMAD.MOV.U32 R19, RZ, RZ, R32 ;  /* 0x000000ffff137224 */ /* 0x000fe200078e0020 */
[----:B------:R-:W-:Y:S01]  /*3e130*/  MOV R22, R34 ;  /* 0x0000002200167202 */ /* 0x000fe20000000f00 */
[----:B------:R-:W-:Y:S02]  /*3e140*/  IMAD.MOV.U32 R27, RZ, RZ, R33 ;  /* 0x000000ffff1b7224 */ /* 0x000fe400078e0021 */
[----:B------:R-:W-:Y:S01]  /*3e150*/  IMAD.MOV.U32 R23, RZ, RZ, R35 ;  /* 0x000000ffff177224 */ /* 0x000fe200078e0023 */
[----:B------:R-:W4:Y:S04]  /*3e160*/  LDL.LU.64 R32, [R1+0x20] ;  /* 0x0000200001207983 */ /* 0x000f280000300a00 */
[----:B------:R-:W4:Y:S01]  /*3e170*/  LDL.LU.64 R34, [R1+0x28] ;  /* 0x0000280001227983 */ /* 0x000f220000300a00 */
[-C--:B--2---:R-:W-:Y:S03]  /*3e180*/  HMMA.1688.F32.TF32 R64, R172, R44.reuse, R72 ;  /* 0x0000002cac40723c */ /* 0x084fe60000081048 */
        /* <DEDUP_REMOVED lines=12> */
[----:B------:R-:W-:Y:S04]  /*3e250*/  STL.64 [R1+0x4e00], R66 ;  /* 0x004e004201007387 */ /* 0x000fe80000100a00 */
[----:B------:R-:W-:Y:S01]  /*3e260*/  STL.64 [R1+0x4df8], R64 ;  /* 0x004df84001007387 */ /* 0x000fe20000100a00 */
[-C--:B---3--:R-:W-:Y:S08]  /*3e270*/  HMMA.1688.F32.TF32 R68, R196, R44.reuse, R68 ;  /* 0x0000002cc444723c */ /* 0x088ff00000081044 */
[-C--:B------:R-:W-:Y:S08]  /*3e280*/  HMMA.1688.F32.TF32 R72, R220, R44.reuse, R60 ;  /* 0x0000002cdc48723c */ /* 0x080ff0000008103c */
[-C--:B------:R-:W-:Y:S07]  /*3e290*/  HMMA.1688.F32.TF32 R56, R244, R44.reuse, R56 ;  /* 0x0000002cf438723c */ /* 0x080fee0000081038 */
[----:B------:R-:W-:Y:S04]  /*3e2a0*/  STL.64 [R1+0x4e10], R70 ;  /* 0x004e104601007387 */ /* 0x000fe80000100a00 */
[----:B------:R-:W-:Y:S04]  /*3e2b0*/  STL.64 [R1+0x4e08], R68 ;  /* 0x004e084401007387 */ /* 0x000fe80000100a00 */
[----:B------:R-:W-:Y:S04]  /*3e2c0*/  STL.64 [R1+0x4e20], R74 ;  /* 0x004e204a01007387 */ /* 0x000fe80000100a00 */
[----:B------:R1:W-:Y:S04]  /*3e2d0*/  STL.64 [R1+0x4e18], R72 ;  /* 0x004e184801007387 */ /* 0x0003e80000100a00 */
[----:B-1----:R-:W3:Y:S04]  /*3e2e0*/  LDL.LU.64 R72, [R1+0x8a0] ;  /* 0x0008a00001487983 */ /* 0x002ee80000300a00 */
[----:B------:R-:W3:Y:S04]  /*3e2f0*/  LDL.LU.64 R74, [R1+0x8a8] ;  /* 0x0008a800014a7983 */ /* 0x000ee80000300a00 */
[----:B------:R1:W-:Y:S04]  /*3e300*/  STL.64 [R1+0xa0], R56 ;  /* 0x0000a03801007387 */ /* 0x0003e80000100a00 */
[----:B------:R1:W-:Y:S04]  /*3e310*/  STL.64 [R1+0xa8], R58 ;  /* 0x0000a83a01007387 */ /* 0x0003e80000100a00 */
[----:B------:R-:W3:Y:S04]  /*3e320*/  LDL.LU.64 R68, [R1+0x810] ;  /* 0x0008100001447983 */ /* 0x000ee80000300a00 */
[----:B------:R-:W3:Y:S04]  /*3e330*/  LDL.LU.64 R70, [R1+0x818] ;  /* 0x0008180001467983 */ /* 0x000ee80000300a00 */
[----:B------:R-:W3:Y:S04]  /*3e340*/  LDL.LU.64 R64, [R1+0x710] ;  /* 0x0007100001407983 */ /* 0x000ee80000300a00 */
[----:B------:R-:W3:Y:S01]  /*3e350*/  LDL.LU.64 R66, [R1+0x718] ;  /* 0x0007180001427983 */ /* 0x000ee20000300a00 */
[-C--:B----4-:R-:W-:Y:S11]  /*3e360*/  HMMA.1688.F32.TF32 R32, R4, R44.reuse, R32 ;  /* 0x0000002c0420723c */ /* 0x090ff60000081020 */
[----:B------:R-:W-:Y:S11]  /*3e370*/  @!UPT UIADD3 URZ, URZ, URZ, URZ ;  /* 0x0000003f3f3ff290 */ /* 0x000ff6000fffe03f */
[----:B------:R-:W-:Y:S01]  /*3e380*/  @!UPT UIADD3 URZ, URZ, URZ, URZ ;  /* 0x0000003f3f3ff290 */ /* 0x000fe2000fffe03f */
[----:B------:R4:W-:Y:S04]  /*3e390*/  STL.64 [R1+0x290], R32 ;  /* 0x0002902001007387 */ /* 0x0009e80000100a00 */
[----:B------:R1:W-:Y:S04]  /*3e3a0*/  STL.64 [R1+0x298], R34 ;  /* 0x0002982201007387 */ /* 0x0003e80000100a00 */
[----:B------:R-:W3:Y:S04]  /*3e3b0*/  LDL.LU.64 R60, [R1+0x620] ;  /* 0x00062000013c7983 */ /* 0x000ee80000300a00 */
[----:B------:R-:W3:Y:S04]  /*3e3c0*/  LDL.LU.64 R62, [R1+0x628] ;  /* 0x00062800013e7983 */ /* 0x000ee80000300a00 */
[----:B-1----:R-:W3:Y:S04]  /*3e3d0*/  LDL.LU.64 R56, [R1+0x490] ;  /* 0x0004900001387983 */ /* 0x002ee80000300a00 */
[----:B------:R-:W3:Y:S04]  /*3e3e0*/  LDL.LU.64 R58, [R1+0x498] ;  /* 0x00049800013a7983 */ /* 0x000ee80000300a00 */
[----:B----4-:R-:W4:Y:S04]  /*3e3f0*/  LDL.LU.64 R32, [R1+0x310] ;  /* 0x0003100001207983 */ /* 0x010f280000300a00 */
[----:B------:R-:W4:Y:S01]  /*3e400*/  LDL.LU.64 R34, [R1+0x318] ;  /* 0x0003180001227983 */ /* 0x000f220000300a00 */
[----:B------:R-:W-:Y:S08]  /*3e410*/  HMMA.1688.F32.TF32 R116, R8, R44, R76 ;  /* 0x0000002c0874723c */ /* 0x000ff0000008104c */
[----:B--2---:R-:W-:Y:S01]  /*3e420*/  HMMA.1688.F32.TF32 R248, R148, R48, R112 ;  /* 0x0000003094f8723c */ /* 0x004fe20000081070 */
[----:B------:R-:W-:Y:S07]  /*3e430*/  LDSM.16.M88.4 R112, [R188+0x2c000] ;  /* 0x02c00000bc70783b */ /* 0x000fee0000000200 */
[----:B------:R-:W-:Y:S01]  /*3e440*/  HMMA.1688.F32.TF32 R76, R12, R44, R124 ;  /* 0x0000002c0c4c723c */ /* 0x000fe2000008107c */
[----:B------:R-:W-:Y:S07]  /*3e450*/  LDSM.16.M88.4 R124, [R188+0x2f000] ;  /* 0x02f00000bc7c783b */ /* 0x000fee0000000200 */
[-C--:B------:R-:W-:Y:S01]  /*3e460*/  HMMA.1688.F32.TF32 R96, R244, R48.reuse, R96 ;  /* 0x00000030f460723c */ /* 0x080fe20000081060 */
[----:B------:R-:W-:Y:S04]  /*3e470*/  STL.64 [R1+0x3b0], R116 ;  /* 0x0003b07401007387 */ /* 0x000fe80000100a00 */
[----:B------:R-:W-:Y:S03]  /*3e480*/  STL.64 [R1+0x3b8], R118 ;  /* 0x0003b87601007387 */ /* 0x000fe60000100a00 */
[-C--:B------:R-:W-:Y:S01]  /*3e490*/  HMMA.1688.F32.TF32 R88, R8, R48.reuse, R88 ;  /* 0x000000300858723c */ /* 0x080fe20000081058 */
[----:B------:R-:W-:Y:S04]  /*3e4a0*/  STL.64 [R1+0x4e38], R250 ;  /* 0x004e38fa01007387 */ /* 0x000fe80000100a00 */
[----:B------:R-:W-:Y:S03]  /*3e4b0*/  LDSM.16.M88.4 R116, [R188+0x2d000] ;  /* 0x02d00000bc74783b */ /* 0x000fe60000000200 */
[-C--:B------:R-:W-:Y:S01]  /*3e4c0*/  HMMA.1688.F32.TF32 R92, R4, R48.reuse, R92 ;  /* 0x00000030045c723c */ /* 0x080fe2000008105c */
[----:B------:R-:W-:Y:S04]  /*3e4d0*/  STL.64 [R1+0x4e0], R76 ;  /* 0x0004e04c01007387 */ /* 0x000fe80000100a00 */
[----:B------:R1:W-:Y:S04]  /*3e4e0*/  STL.64 [R1+0x4e8], R78 ;  /* 0x0004e84e01007387 */ /* 0x0003e80000100a00 */
[----:B------:R-:W-:Y:S04]  /*3e4f0*/  STL.64 [R1+0x4e30], R248 ;  /* 0x004e30f801007387 */ /* 0x000fe80000100a00 */
[----:B------:R-:W-:Y:S04]  /*3e500*/  STL.64 [R1+0x90], R96 ;  /* 0x0000906001007387 */ /* 0x000fe80000100a00 */
[----:B------:R2:W-:Y:S01]  /*3e510*/  STL.64 [R1+0x98], R98 ;  /* 0x0000986201007387 */ /* 0x0005e20000100a00 */
[-C--:B-1----:R-:W-:Y:S08]  /*3e520*/  HMMA.1688.F32.TF32 R76, R172, R48.reuse, R100 ;  /* 0x00000030ac4c723c */ /* 0x082ff00000081064 */
[----:B--2---:R-:W-:Y:S01]  /*3e530*/  HMMA.1688.F32.TF32 R96, R12, R48, R120 ;  /* 0x000000300c60723c */ /* 0x004fe20000081078 */
[----:B------:R-:W-:Y:S01]  /*3e540*/  IMAD.MOV.U32 R0, RZ, RZ, R91 ;  /* 0x000000ffff007224 */ /* 0x000fe200078e005b */
[----:B------:R-:W-:Y:S04]  /*3e550*/  STL.64 [R1+0x3a0], R88 ;  /* 0x0003a05801007387 */ /* 0x000fe80000100a00 */
[----:B------:R-:W-:Y:S04]  /*3e560*/  STL.64 [R1+0x280], R92 ;  /* 0x0002805c01007387 */ /* 0x000fe80000100a00 */
[----:B------:R-:W-:Y:S04]  /*3e570*/  STL.64 [R1+0x288], R94 ;  /* 0x0002885e01007387 */ /* 0x000fe80000100a00 */
[----:B------:R3:W-:Y:S04]  /*3e580*/  STL [R1+0x3a8], R90 ;  /* 0x0003a85a01007387 */ /* 0x0007e80000100800 */
[----:B------:R-:W-:Y:S04]  /*3e590*/  STL [R1+0x4d70], R0 ;  /* 0x004d700001007387 */ /* 0x000fe80000100800 */
[----:B------:R-:W-:Y:S04]  /*3e5a0*/  LDSM.16.M88.4 R120, [R188+0x2e000] ;  /* 0x02e00000bc78783b */ /* 0x000fe80000000200 */
[----:B------:R-:W-:Y:S04]  /*3e5b0*/  STL.64 [R1+0x4d0], R96 ;  /* 0x0004d06001007387 */ /* 0x000fe80000100a00 */
[----:B------:R1:W-:Y:S01]  /*3e5c0*/  STL.64 [R1+0x4d8], R98 ;  /* 0x0004d86201007387 */ /* 0x0003e20000100a00 */
[-C--:B---3--:R-:W-:Y:S08]  /*3e5d0*/  HMMA.1688.F32.TF32 R88, R148, R52.reuse, R72 ;  /* 0x000000349458723c */ /* 0x088ff00000081048 */
[-C--:B------:R-:W-:Y:S08]  /*3e5e0*/  HMMA.1688.F32.TF32 R92, R172, R52.reuse, R68 ;  /* 0x00000034ac5c723c */ /* 0x080ff00000081044 */
[-C--:B-1----:R-:W-:Y:S08]  /*3e5f0*/  HMMA.1688.F32.TF32 R96, R196, R52.reuse, R64 ;  /* 0x00000034c460723c */ /* 0x082ff00000081040 */
[-C--:B------:R-:W-:Y:S08]  /*3e600*/  HMMA.1688.F32.TF32 R100, R220, R52.reuse, R60 ;  /* 0x00000034dc64723c */ /* 0x080ff0000008103c */
[-C--:B------:R-:W-:Y:S08]  /*3e610*/  HMMA.1688.F32.TF32 R60, R244, R52.reuse, R56 ;  /* 0x00000034f43c723c */ /* 0x080ff00000081038 */
[-C--:B----4-:R-:W-:Y:S08]  /*3e620*/  HMMA.1688.F32.TF32 R56, R4, R52.reuse, R32 ;  /* 0x000000340438723c */ /* 0x090ff00000081020 */
[----:B------:R-:W-:Y:S01]  /*3e630*/  HMMA.1688.F32.TF32 R32, R8, R52, R104 ;  /* 0x000000340820723c */ /* 0x000fe20000081068 */
[----:B------:R-:W1:Y:S06]  /*3e640*/  LDSM.16.M88.4 R104, [R188+0x2a000] ;  /* 0x02a00000bc68783b */ /* 0x000e6c0000000200 */
[----:B------:R-:W-:Y:S04]  /*3e650*/  STL.64 [R1+0x30], R60 ;  /* 0x0000303c01007387 */ /* 0x000fe80000100a00 */
[----:B------:R-:W-:Y:S11]  /*3e660*/  STL.64 [R1+0x38], R62 ;  /* 0x0000383e01007387 */ /* 0x000ff60000100a00 */
[----:B------:R-:W-:Y:S01]  /*3e670*/  @!UPT UIADD3 URZ, URZ, URZ, URZ ;  /* 0x0000003f3f3ff290 */ /* 0x000fe2000fffe03f */
[----:B------:R-:W-:Y:S01]  /*3e680*/  STL.64 [R1+0x390], R32 ;  /* 0x0003902001007387 */ /* 0x000fe20000100a00 */
[----:B------:R-:W-:-:S03]  /*3e690*/  MOV R0, R35 ;  /* 0x0000002300007202 */ /* 0x000fc60000000f00 */
[----:B------:R-:W-:Y:S04]  /*3e6a0*/  STL.64 [R1+0x270], R56 ;  /* 0x0002703801007387 */ /* 0x000fe80000100a00 */
[----:B------:R-:W-:Y:S04]  /*3e6b0*/  STL.64 [R1+0x278], R58 ;  /* 0x0002783a01007387 */ /* 0x000fe80000100a00 */
[----:B------:R2:W-:Y:S02]  /*3e6c0*/  STL [R1+0x398], R34 ;  /* 0x0003982201007387 */ /* 0x0005e40000100800 */
[----:B--2---:R-:W-:Y:S02]  /*3e6d0*/  HMMA.1688.F32.TF32 R32, R12, R52, R108 ;  /* 0x000000340c20723c */ /* 0x004fe4000008106c */
[----:B------:R-:W-:Y:S04]  /*3e6e0*/  STL [R1+0x4d74], R0 ;  /* 0x004d740001007387 */ /* 0x000fe80000100800 */
[----:B------:R-:W1:Y:S04]  /*3e6f0*/  LDL.LU.64 R72, [R1+0x960] ;  /* 0x0009600001487983 */ /* 0x000e680000300a00 */
[----:B------:R-:W1:Y:S04]  /*3e700*/  LDL.LU.64 R74, [R1+0x968] ;  /* 0x00096800014a7983 */ /* 0x000e680000300a00 */
[----:B------:R-:W2:Y:S09]  /*3e710*/  LDSM.16.M88.4 R108, [R188+0x2b000] ;  /* 0x02b00000bc6c783b */ /* 0x000eb20000000200 */
[----:B------:R3:W-:Y:S04]  /*3e720*/  STL.64 [R1+0x4c0], R32 ;  /* 0x0004c02001007387 */ /* 0x0007e80000100a00 */
        /* <DEDUP_REMOVED lines=17> */
[----:B---3--:R-:W3:Y:S04]  /*3e840*/  LDL.LU.64 R32, [R1+0x8d0] ;  /* 0x0008d00001207983 */ /* 0x008ee80000300a00 */
[----:B----4-:R-:W3:Y:S04]  /*3e850*/  LDL.LU.64 R34, [R1+0x8d8] ;  /* 0x0008d80001227983 */ /* 0x010ee80000300a00 */
        /* <DEDUP_REMOVED lines=8> */
[C---:B-1----:R-:W-:Y:S03]  /*3e8e0*/  HMMA.1688.F32.TF32 R128, R148.reuse, R104, R72 ;  /* 0x000000689480723c */ /* 0x042fe60000081048 */
[----:B------:R-:W4:Y:S04]  /*3e8f0*/  LDL.LU.64 R72, [R1+0x860] ;  /* 0x0008600001487983 */ /* 0x000f280000300a00 */
[----:B------:R-:W4:Y:S01]  /*3e900*/  LDL.LU.64 R74, [R1+0x868] ;  /* 0x00086800014a7983 */ /* 0x000f220000300a00 */
[C---:B--2---:R-:W-:Y:S03]  /*3e910*/  HMMA.1688.F32.TF32 R132, R148.reuse, R108, R68 ;  /* 0x0000006c9484723c */ /* 0x044fe60000081044 */
[----:B------:R-:W2:Y:S04]  /*3e920*/  LDL.LU.64 R68, [R1+0x850] ;  /* 0x0008500001447983 */ /* 0x000ea80000300a00 */
[----:B------:R-:W2:Y:S01]  /*3e930*/  LDL.LU.64 R70, [R1+0x858] ;  /* 0x0008580001467983 */ /* 0x000ea20000300a00 */
[C---:B------:R-:W-:Y:S08]  /*3e940*/  HMMA.1688.F32.TF32 R136, R148.reuse, R112, R136 ;  /* 0x000000709488723c */ /* 0x040ff00000081088 */
[C---:B------:R-:W-:Y:S01]  /*3e950*/  HMMA.1688.F32.TF32 R140, R148.reuse, R116, R64 ;  /* 0x00000074948c723c */ /* 0x040fe20000081040 */
[----:B------:R-:W2:Y:S04]  /*3e960*/  LDL.LU.64 R64, [R1+0x840] ;  /* 0x0008400001407983 */ /* 0x000ea80000300a00 */
[----:B------:R-:W2:Y:S03]  /*3e970*/  LDL.LU.64 R66, [R1+0x848] ;  /* 0x0008480001427983 */ /* 0x000ea60000300a00 */
[C---:B------:R-:W-:Y:S08]  /*3e980*/  HMMA.1688.F32.TF32 R144, R148.reuse, R120, R144 ;  /* 0x000000789490723c */ /* 0x040ff00000081090 */
[----:B------:R-:W-:Y:S01]  /*3e990*/  HMMA.1688.F32.TF32 R148, R148, R124, R56 ;  /* 0x0000007c9494723c */ /* 0x000fe20000081038 */
[----:B------:R-:W2:Y:S04]  /*3e9a0*/  LDL.LU.64 R56, [R1+0x830] ;  /* 0x0008300001387983 */ /* 0x000ea80000300a00 */
[----:B------:R-:W2:Y:S04]  /*3e9b0*/  LDL.LU.64 R58, [R1+0x838] ;  /* 0x00083800013a7983 */ /* 0x000ea80000300a00 */
[----:B------:R-:W2:Y:S04]  /*3e9c0*/  LDL.LU.64 R200, [R1+0x800] ;  /* 0x0008000001c87983 */ /* 0x000ea80000300a00 */
[----:B------:R-:W2:Y:S01]  /*3e9d0*/  LDL.LU.64 R202, [R1+0x808] ;  /* 0x0008080001ca7983 */ /* 0x000ea20000300a00 */
[C---:B------:R-:W-:Y:S03]  /*3e9e0*/  HMMA.1688.F32.TF32 R160, R172.reuse, R112, R60 ;  /* 0x00000070aca0723c */ /* 0x040fe6000008103c */
[----:B------:R-:W2:Y:S04]  /*3e9f0*/  LDL.LU.64 R60, [R1+0x7f0] ;  /* 0x0007f000013c7983 */ /* 0x000ea80000300a00 */
[----:B------:R-:W2:Y:S01]  /*3ea00*/  LDL.LU.64 R62, [R1+0x7f8] ;  /* 0x0007f800013e7983 */ /* 0x000ea20000300a00 */
[C---:B---3--:R-:W-:Y:S03]  /*3ea10*/  HMMA.1688.F32.TF32 R164, R172.reuse, R116, R32 ;  /* 0x00000074aca4723c */ /* 0x048fe60000081020 */
[----:B------:R-:W3:Y:S04]  /*3ea20*/  LDL.LU.64 R32, [R1+0x7e0] ;  /* 0x0007e00001207983 */ /* 0x000ee80000300a00 */
[----:B------:R-:W3:Y:S01]  /*3ea30*/  LDL.LU.64 R34, [R1+0x7e8] ;  /* 0x0007e80001227983 */ /* 0x000ee20000300a00 */
[C---:B------:R-:W-:Y:S08]  /*3ea40*/  HMMA.1688.F32.TF32 R152, R172.reuse, R104, R152 ;  /* 0x00000068ac98723c */ /* 0x040ff00000081098 */
[C---:B------:R-:W-:Y:S08]  /*3ea50*/  HMMA.1688.F32.TF32 R156, R172.reuse, R108, R156 ;  /* 0x0000006cac9c723c */ /* 0x040ff0000008109c */
[C---:B------:R-:W-:Y:S08]  /*3ea60*/  HMMA.1688.F32.TF32 R168, R172.reuse, R120, R168 ;  /* 0x00000078aca8723c */ /* 0x040ff000000810a8 */
[----:B------:R-:W-:Y:S08]  /*3ea70*/  HMMA.1688.F32.TF32 R172, R172, R124, R184 ;  /* 0x0000007cacac723c */ /* 0x000ff000000810b8 */
[C---:B------:R-:W-:Y:S08]  /*3ea80*/  HMMA.1688.F32.TF32 R80, R196.reuse, R48, R80 ;  /* 0x00000030c450723c */ /* 0x040ff00000081050 */
[C---:B------:R-:W-:Y:S08]  /*3ea90*/  HMMA.1688.F32.TF32 R176, R196.reuse, R104, R176 ;  /* 0x00000068c4b0723c */ /* 0x040ff000000810b0 */
[C---:B------:R-:W-:Y:S08]  /*3eaa0*/  HMMA.1688.F32.TF32 R180, R196.reuse, R108, R180 ;  /* 0x0000006cc4b4723c */ /* 0x040ff000000810b4 */
[C---:B----4-:R-:W-:Y:S01]  /*3eab0*/  HMMA.1688.F32.TF32 R184, R196.reuse, R112, R72 ;  /* 0x00000070c4b8723c */ /* 0x050fe20000081048 */
[----:B------:R-:W4:Y:S04]  /*3eac0*/  LDL.LU.64 R72, [R1+0x7d0] ;  /* 0x0007d00001487983 */ /* 0x000f280000300a00 */
[----:B------:R-:W4:Y:S03]  /*3ead0*/  LDL.LU.64 R74, [R1+0x7d8] ;  /* 0x0007d800014a7983 */ /* 0x000f260000300a00 */
[C---:B--2---:R-:W-:Y:S01]  /*3eae0*/  HMMA.1688.F32.TF32 R188, R196.reuse, R116, R68 ;  /* 0x00000074c4bc723c */ /* 0x044fe20000081044 */
[----:B------:R-:W2:Y:S04]  /*3eaf0*/  LDL.LU.64 R68, [R1+0x7c0] ;  /* 0x0007c00001447983 */ /* 0x000ea80000300a00 */
[----:B------:R-:W2:Y:S03]  /*3eb00*/  LDL.LU.64 R70, [R1+0x7c8] ;  /* 0x0007c80001467983 */ /* 0x000ea60000300a00 */
[C---:B------:R-:W-:Y:S01]  /*3eb10*/  HMMA.1688.F32.TF32 R192, R196.reuse, R120, R64 ;  /* 0x00000078c4c0723c */ /* 0x040fe20000081040 */
[----:B------:R-:W2:Y:S04]  /*3eb20*/  LDL.LU.64 R64, [R1+0x7a0] ;  /* 0x0007a00001407983 */ /* 0x000ea80000300a00 */
[----:B------:R-:W2:Y:S03]  /*3eb30*/  LDL.LU.64 R66, [R1+0x7a8] ;  /* 0x0007a80001427983 */ /* 0x000ea60000300a00 */
[----:B------:R-:W-:Y:S01]  /*3eb40*/  HMMA.1688.F32.TF32 R196, R196, R124, R56 ;  /* 0x0000007cc4c4723c */ /* 0x000fe20000081038 */
[----:B------:R-:W2:Y:S04]  /*3eb50*/  LDL.LU.64 R56, [R1+0x770] ;  /* 0x0007700001387983 */ /* 0x000ea80000300a00 */
[----:B------:R-:W2:Y:S04]  /*3eb60*/  LDL.LU.64 R58, [R1+0x778] ;  /* 0x00077800013a7983 */ /* 0x000ea80000300a00 */
        /* <DEDUP_REMOVED lines=9> */
[----:B------:R-:W3:Y:S04]  /*3ec00*/  LDL.LU.64 R62, [R1+0x738] ;  /* 0x00073800013e7983 */ /* 0x000ee80000300a00 */
[----:B------:R-:W3:Y:S04]  /*3ec10*/  LDL.LU.64 R32, [R1+0x700] ;  /* 0x0007000001207983 */ /* 0x000ee80000300a00 */
[----:B------:R-:W3:Y:S01]  /*3ec20*/  LDL.LU.64 R34, [R1+0x708] ;  /* 0x0007080001227983 */ /* 0x000ee20000300a00 */
        /* <DEDUP_REMOVED lines=8> */
[----:B------:R-:W-:Y:S01]  /*3ecb0*/  HMMA.1688.F32.TF32 R220, R220, R124, R64 ;  /* 0x0000007cdcdc723c */ /* 0x000fe20000081040 */
[----:B------:R-:W2:Y:S04]  /*3ecc0*/  LDL.LU.64 R64, [R1+0x6a0] ;  /* 0x0006a00001407983 */ /* 0x000ea80000300a00 */
[----:B------:R-:W2:Y:S03]  /*3ecd0*/  LDL.LU.64 R66, [R1+0x6a8] ;  /* 0x0006a80001427983 */ /* 0x000ea60000300a00 */
[C---:B------:R-:W-:Y:S01]  /*3ece0*/  HMMA.1688.F32.TF32 R224, R244.reuse, R104, R56 ;  /* 0x00000068f4e0723c */ /* 0x040fe20000081038 */
[----:B------:R-:W2:Y:S04]  /*3ecf0*/  LDL.LU.64 R56, [R1+0x690] ;  /* 0x0006900001387983 */ /* 0x000ea80000300a00 */
[----:B------:R-:W2:Y:S03]  /*3ed00*/  LDL.LU.64 R58, [R1+0x698] ;  /* 0x00069800013a7983 */ /* 0x000ea60000300a00 */
[C---:B------:R-:W-:Y:S08]  /*3ed10*/  HMMA.1688.F32.TF32 R228, R244.reuse, R108, R228 ;  /* 0x0000006cf4e4723c */ /* 0x040ff000000810e4 */
[C---:B------:R-:W-:Y:S08]  /*3ed20*/  HMMA.1688.F32.TF32 R232, R244.reuse, R112, R232 ;  /* 0x00000070f4e8723c */ /* 0x040ff000000810e8 */
[C---:B------:R-:W-:Y:S08]  /*3ed30*/  HMMA.1688.F32.TF32 R236, R244.reuse, R116, R236 ;  /* 0x00000074f4ec723c */ /* 0x040ff000000810ec */
[C---:B---3--:R-:W-:Y:S01]  /*3ed40*/  HMMA.1688.F32.TF32 R240, R244.reuse, R120, R60 ;  /* 0x00000078f4f0723c */ /* 0x048fe2000008103c */
[----:B------:R-:W3:Y:S04]  /*3ed50*/  LDL.LU.64 R60, [R1+0x680] ;  /* 0x00068000013c7983 */ /* 0x000ee80000300a00 */
[----:B------:R-:W3:Y:S03]  /*3ed60*/  LDL.LU.64 R62, [R1+0x688] ;  /* 0x00068800013e7983 */ /* 0x000ee60000300a00 */
[----:B------:R-:W-:Y:S01]  /*3ed70*/  HMMA.1688.F32.TF32 R244, R244, R124, R32 ;  /* 0x0000007cf4f4723c */ /* 0x000fe20000081020 */
[----:B------:R-:W3:Y:S04]  /*3ed80*/  LDL.LU.64 R32, [R1+0x670] ;  /* 0x0006700001207983 */ /* 0x000ee80000300a00 */
[----:B------:R-:W3:Y:S11]  /*3ed90*/  LDL.LU.64 R34, [R1+0x678] ;  /* 0x0006780001227983 */ /* 0x000ef60000300a00 */
[----:B------:R-:W-:Y:S07]  /*3eda0*/  @!UPT UIADD3 URZ, URZ, URZ, URZ ;  /* 0x0000003f3f3ff290 */ /* 0x000fee000fffe03f */
[----:B------:R1:W-:Y:S04]  /*3edb0*/  STL [R1+0x4dc4], R244 ;  /* 0x004dc4f401007387 */ /* 0x0003e80000100800 */
[----:B------:R-:W-:Y:S04]  /*3edc0*/  STL [R1+0x4dc0], R245 ;  /* 0x004dc0f501007387 */ /* 0x000fe80000100800 */
[----:B------:R1:W-:Y:S04]  /*3edd0*/  STL [R1+0x4dbc], R246 ;  /* 0x004dbcf601007387 */ /* 0x0003e80000100800 */
[----:B------:R1:W-:Y:S01]  /*3ede0*/  STL [R1+0x4db8], R247 ;  /* 0x004db8f701007387 */ /* 0x0003e20000100800 */
[C---:B----4-:R-:W-:Y:S08]  /*3edf0*/  HMMA.1688.F32.TF32 R72, R4.reuse, R104, R72 ;  /* 0x000000680448723c */ /* 0x050ff00000081048 */
[C---:B--2---:R-:W-:Y:S08]  /*3ee00*/  HMMA.1688.F32.TF32 R68, R4.reuse, R108, R68 ;  /* 0x0000006c0444723c */ /* 0x044ff00000081044 */
[C---:B------:R-:W-:Y:S08]  /*3ee10*/  HMMA.1688.F32.TF32 R64, R4.reuse, R112, R64 ;  /* 0x000000700440723c */ /* 0x040ff00000081040 */
[----:B------:R-:W-:Y:S01]  /*3ee20*/  HMMA.1688.F32.TF32 R56, R4, R116, R56 ;  /* 0x000000740438723c */ /* 0x000fe20000081038 */
[----:B------:R-:W-:Y:S04]  /*3ee30*/  STL.64 [R1+0x50], R72 ;  /* 0x0000504801007387 */ /* 0x000fe80000100a00 */
[----:B------:R-:W-:Y:S04]  /*3ee40*/  STL.64 [R1+0x58], R74 ;  /* 0x0000584a01007387 */ /* 0x000fe80000100a00 */
[----:B------:R-:W-:Y:S04]  /*3ee50*/  STL.64 [R1+0x1b0], R68 ;  /* 0x0001b04401007387 */ /* 0x000fe80000100a00 */
[----:B------:R-:W-:Y:S04]  /*3ee60*/  STL.64 [R1+0x1b8], R70 ;  /* 0x0001b84601007387 */ /* 0x000fe80000100a00 */
[----:B------:R-:W-:Y:S04]  /*3ee70*/  STL.64 [R1+0x1a0], R64 ;  /* 0x0001a04001007387 */ /* 0x000fe80000100a00 */
[----:B------:R-:W-:Y:S03]  /*3ee80*/  STL.64 [R1+0x1a8], R66 ;  /* 0x0001a84201007387 */ /* 0x000fe60000100a00 */
[----:B-1----:R-:W-:Y:S01]  /*3ee90*/  IMAD.MOV.U32 R244, RZ, RZ, R56 ;  /* 0x000000fffff47224 */ /* 0x002fe200078e0038 */
[----:B------:R-:W-:Y:S01]  /*3eea0*/  MOV R246, R58 ;  /* 0x0000003a00f67202 */ /* 0x000fe20000000f00 */
[----:B------:R-:W-:-:S02]  /*3eeb0*/  IMAD.MOV.U32 R245, RZ, RZ, R57 ;  /* 0x000000fffff57224 */ /* 0x000fc400078e0039 */
[----:B------:R-:W-:Y:S01]  /*3eec0*/  IMAD.MOV.U32 R247, RZ, RZ, R59 ;  /* 0x000000fffff77224 */ /* 0x000fe200078e003b */
[----:B------:R-:W2:Y:S04]  /*3eed0*/  LDL.LU.64 R56, [R1+0x300] ;  /* 0x0003000001387983 */ /* 0x000ea80000300a00 */
[----:B------:R-:W2:Y:S01]  /*3eee0*/  LDL.LU.64 R58, [R1+0x308] ;  /* 0x00030800013a7983 */ /* 0x000ea20000300a00 */
[C---:B---3--:R-:W-:Y:S08]  /*3eef0*/  HMMA.1688.F32.TF32 R60, R4.reuse, R120, R60 ;  /* 0x00000078043c723c */ /* 0x048ff0000008103c */
[----:B------:R-:W-:Y:S01]  /*3ef00*/  HMMA.1688.F32.TF32 R32, R4, R124, R32 ;  /* 0x0000007c0420723c */ /* 0x000fe20000081020 */
[----:B------:R1:W-:Y:S04]  /*3ef10*/  STL [R1+0x4dd4], R247 ;  /* 0x004dd4f701007387 */ /* 0x0003e80000100800 */
[----:B------:R3:W-:Y:S04]  /*3ef20*/  STL [R1+0x4dd0], R246 ;  /* 0x004dd0f601007387 */ /* 0x0007e80000100800 */
[----:B------:R4:W-:Y:S04]  /*3ef30*/  STL [R1+0x4dcc], R245 ;  /* 0x004dccf501007387 */ /* 0x0009e80000100800 */
[----:B------:R1:W-:Y:S04]  /*3ef40*/  STL [R1+0x4dc8], R244 ;  /* 0x004dc8f401007387 */ /* 0x0003e80000100800 */
[----:B------:R2:W-:Y:S04]  /*3ef50*/  STL.64 [R1+0x140], R60 ;  /* 0x0001403c01007387 */ /* 0x0005e80000100a00 */
[----:B------:R2:W-:Y:S03]  /*3ef60*/  STL.64 [R1+0x148], R62 ;  /* 0x0001483e01007387 */ /* 0x0005e60000100a00 */
[----:B-1----:R-:W-:Y:S01]  /*3ef70*/  IMAD.MOV.U32 R247, RZ, RZ, R32 ;  /* 0x000000fffff77224 */ /* 0x002fe200078e0020 */
[----:B------:R-:W2:Y:S01]  /*3ef80*/  LDL.LU.64 R64, [R1+0x610] ;  /* 0x0006100001407983 */ /* 0x000ea20000300a00 */
[----:B---3--:R-:W-:Y:S01]  /*3ef90*/  MOV R246, R33 ;  /* 0x0000002100f67202 */ /* 0x008fe20000000f00 */
[----:B----4-:R-:W-:-:S02]  /*3efa0*/  IMAD.MOV.U32 R245, RZ, RZ, R34 ;  /* 0x000000fffff57224 */ /* 0x010fc400078e0022 */
[----:B------:R-:W3:Y:S01]  /*3efb0*/  LDL.LU.64 R66, [R1+0x618] ;  /* 0x0006180001427983 */ /* 0x000ee20000300a00 */
[----:B------:R-:W-:-:S03]  /*3efc0*/  IMAD.MOV.U32 R244, RZ, RZ, R35 ;  /* 0x000000fffff47224 */ /* 0x000fc600078e0023 */
[----:B------:R-:W4:Y:S04]  /*3efd0*/  LDL.LU.64 R32, [R1+0x5f0] ;  /* 0x0005f00001207983 */ /* 0x000f280000300a00 */
[----:B------:R-:W4:Y:S04]  /*3efe0*/  LDL.LU.64 R34, [R1+0x5f8] ;  /* 0x0005f80001227983 */ /* 0x000f280000300a00 */
[----:B------:R-:W-:Y:S04]  /*3eff0*/  LDS R4, [R2+0x1000] ;  /* 0x0010000002047984 */ /* 0x000fe80000000800 */
[----:B------:R-:W-:Y:S04]  /*3f000*/  LDS R6, [R2+0x1800] ;  /* 0x0018000002067984 */ /* 0x000fe80000000800 */
[----:B------:R-:W-:Y:S04]  /*3f010*/  LDS R5, [R3+0x1000] ;  /* 0x0010000003057984 */ /* 0x000fe80000000800 */
[----:B------:R-:W1:Y:S01]  /*3f020*/  LDS R7, [R3+0x1800] ;  /* 0x0018000003077984 */ /* 0x000e620000000800 */
[C---:B--2---:R-:W-:Y:S11]  /*3f030*/  HMMA.1688.F32.TF32 R56, R8.reuse, R104, R56 ;  /* 0x000000680838723c */ /* 0x044ff60000081038 */
[----:B------:R-:W-:Y:S11]  /*3f040*/  @!UPT UIADD3 URZ, URZ, URZ, URZ ;  /* 0x0000003f3f3ff290 */ /* 0x000ff6000fffe03f */
[----:B------:R-:W-:Y:S01]  /*3f050*/  @!UPT UIADD3 URZ, URZ, URZ, URZ ;  /* 0x0000003f3f3ff290 */ /* 0x000fe2000fffe03f */
[----:B------:R3:W-:Y:S04]  /*3f060*/  STL [R1+0x300], R56 ;  /* 0x0003003801007387 */ /* 0x0007e80000100800 */
[----:B------:R1:W-:Y:S04]  /*3f070*/  STL.64 [R1+0x308], R58 ;  /* 0x0003083a01007387 */ /* 0x0003e80000100a00 */
[----:B------:R-:W2:Y:S04]  /*3f080*/  LDL.LU.64 R60, [R1+0x350] ;  /* 0x00035000013c7983 */ /* 0x000ea80000300a00 */
[----:B------:R-:W2:Y:S01]  /*3f090*/  LDL.LU.64 R62, [R1+0x358] ;  /* 0x00035800013e7983 */ /* 0x000ea20000300a00 */
[C---:B---3--:R-:W-:Y:S08]  /*3f0a0*/  HMMA.1688.F32.TF32 R64, R8.reuse, R108, R64 ;  /* 0x0000006c0840723c */ /* 0x048ff00000081040 */
[----:B----4-:R-:W-:Y:S01]  /*3f0b0*/  HMMA.1688.F32.TF32 R32, R8, R112, R32 ;  /* 0x000000700820723c */ /* 0x010fe20000081020 */
[----:B------:R-:W-:-:S02]  /*3f0c0*/  MOV R0, R57 ;  /* 0x0000003900007202 */ /* 0x000fc40000000f00 */
[----:B------:R-:W3:Y:S04]  /*3f0d0*/  LDL.LU.64 R56, [R1+0x370] ;  /* 0x0003700001387983 */ /* 0x000ee80000300a00 */
[----:B-1----:R-:W3:Y:S04]  /*3f0e0*/  LDL.LU.64 R58, [R1+0x378] ;  /* 0x00037800013a7983 */ /* 0x002ee80000300a00 */
[----:B------:R1:W-:Y:S04]  /*3f0f0*/  STL [R1+0x4d78], R0 ;  /* 0x004d780001007387 */ /* 0x0003e80000100800 */
[----:B------:R4:W-:Y:S04]  /*3f100*/  STL.64 [R1+0x310], R64 ;  /* 0x0003104001007387 */ /* 0x0009e80000100a00 */
[----:B------:R1:W-:Y:S05]  /*3f110*/  STL.64 [R1+0x318], R66 ;  /* 0x0003184201007387 */ /* 0x0003ea0000100a00 */
[----:B------:R-:W-:Y:S01]  /*3f120*/  IMAD.MOV.U32 R16, RZ, RZ, R32 ;  /* 0x000000ffff107224 */ /* 0x000fe200078e0020 */
[----:B------:R-:W-:Y:S01]  /*3f130*/  MOV R20, R34 ;  /* 0x0000002200147202 */ /* 0x000fe20000000f00 */
[----:B------:R-:W-:-:S02]  /*3f140*/  IMAD.MOV.U32 R17, RZ, RZ, R33 ;  /* 0x000000ffff117224 */ /* 0x000fc400078e0021 */
[----:B------:R-:W-:Y:S01]  /*3f150*/  IMAD.MOV.U32 R53, RZ, RZ, R35 ;  /* 0x000000ffff357224 */ /* 0x000fe200078e0023 */
[----:B------:R-:W3:Y:S04]  /*3f160*/  LDL.LU.64 R32, [R1+0x550] ;  /* 0x0005500001207983 */ /* 0x000ee80000300a00 */
[----:B------:R-:W3:Y:S04]  /*3f170*/  LDL.LU.64 R34, [R1+0x558] ;  /* 0x0005580001227983 */ /* 0x000ee80000300a00 */
[----:B------:R-:W-:Y:S04]  /*3f180*/  STL [R1+0x4d88], R53 ;  /* 0x004d883501007387 */ /* 0x000fe80000100800 */
[----:B------:R-:W-:Y:S04]  /*3f190*/  STL [R1+0x4d84], R20 ;  /* 0x004d841401007387 */ /* 0x000fe80000100800 */
[----:B------:R-:W-:Y:S04]  /*3f1a0*/  STL [R1+0x4d80], R17 ;  /* 0x004d801101007387 */ /* 0x000fe80000100800 */
[----:B------:R-:W-:Y:S01]  /*3f1b0*/  STL [R1+0x4d7c], R16 ;  /* 0x004d7c1001007387 */ /* 0x000fe20000100800 */
[C---:B--2---:R-:W-:Y:S11]  /*3f1c0*/  HMMA.1688.F32.TF32 R60, R8.reuse, R116, R60 ;  /* 0x00000074083c723c */ /* 0x044ff6000008103c */
[----:B------:R-:W-:Y:S11]  /*3f1d0*/  @!UPT UIADD3 URZ, URZ, URZ, URZ ;  /* 0x0000003f3f3ff290 */ /* 0x000ff6000fffe03f */
[----:B------:R-:W-:Y:S02]  /*3f1e0*/  @!UPT UIADD3 URZ, URZ, URZ, URZ ;  /* 0x0000003f3f3ff290 */ /* 0x000fe4000fffe03f */
[----:B-1----:R-:W-:Y:S01]  /*3f1f0*/  IMAD.MOV.U32 R0, RZ, RZ, R63 ;  /* 0x000000ffff007224 */ /* 0x002fe200078e003f */
[----:B------:R1:W-:Y:S04]  /*3f200*/  STL.64 [R1+0x350], R60 ;  /* 0x0003503c01007387 */ /* 0x0003e80000100a00 */
[----:B------:R2:W-:Y:S04]  /*3f210*/  STL [R1+0x358], R62 ;  /* 0x0003583e01007387 */ /* 0x0005e80000100800 */
[----:B------:R1:W-:Y:S04]  /*3f220*/  STL [R1+0x4d8c], R0 ;  /* 0x004d8c0001007387 */ /* 0x0003e80000100800 */
[----:B----4-:R-:W4:Y:S04]  /*3f230*/  LDL.LU.64 R64, [R1+0x430] ;  /* 0x0004300001407983 */ /* 0x010f280000300a00 */
[----:B------:R-:W4:Y:S01]  /*3f240*/  LDL.LU.64 R66, [R1+0x438] ;  /* 0x0004380001427983 */ /* 0x000f220000300a00 */
[C---:B---3--:R-:W-:Y:S03]  /*3f250*/  HMMA.1688.F32.TF32 R56, R8.reuse, R120, R56 ;  /* 0x000000780838723c */ /* 0x048fe60000081038 */
[----:B-1----:R-:W3:Y:S04]  /*3f260*/  LDL.LU.64 R60, [R1+0x450] ;  /* 0x00045000013c7983 */ /* 0x002ee80000300a00 */
[----:B--2---:R-:W3:Y:S01]  /*3f270*/  LDL.LU.64 R62, [R1+0x458] ;  /* 0x00045800013e7983 */ /* 0x004ee20000300a00 */
[----:B------:R-:W-:Y:S11]  /*3f280*/  HMMA.1688.F32.TF32 R8, R8, R124, R32 ;  /* 0x0000007c0808723c */ /* 0x000ff60000081020 */
[----:B------:R-:W-:Y:S05]  /*3f290*/  @!UPT UIADD3 URZ, URZ, URZ, URZ ;  /* 0x0000003f3f3ff290 */ /* 0x000fea000fffe03f */
[----:B------:R-:W-:Y:S01]  /*3f2a0*/  MOV R16, R59 ;  /* 0x0000003b00107202 */ /* 0x000fe20000000f00 */
[----:B------:R-:W-:Y:S01]  /*3f2b0*/  IMAD.MOV.U32 R17, RZ, RZ, R58 ;  /* 0x000000ffff117224 */ /* 0x000fe200078e003a */
[----:B------:R-:W-:Y:S01]  /*3f2c0*/  MOV R53, R56 ;  /* 0x0000003800357202 */ /* 0x000fe20000000f00 */
[----:B------:R-:W-:Y:S02]  /*3f2d0*/  IMAD.MOV.U32 R20, RZ, RZ, R57 ;  /* 0x000000ffff147224 */ /* 0x000fe400078e0039 */
[----:B------:R-:W-:Y:S04]  /*3f2e0*/  STL [R1+0x4d9c], R16 ;  /* 0x004d9c1001007387 */ /* 0x000fe80000100800 */
[----:B------:R-:W-:Y:S04]  /*3f2f0*/  STL [R1+0x4d98], R17 ;  /* 0x004d981101007387 */ /* 0x000fe80000100800 */
[----:B------:R-:W-:Y:S04]  /*3f300*/  STL [R1+0x4d94], R20 ;  /* 0x004d941401007387 */ /* 0x000fe80000100800 */
[----:B------:R-:W-:Y:S04]  /*3f310*/  STL [R1+0x4d90], R53 ;  /* 0x004d903501007387 */ /* 0x000fe80000100800 */
[----:B------:R-:W-:Y:S04]  /*3f320*/  STL.64 [R1+0x360], R8 ;  /* 0x0003600801007387 */ /* 0x000fe80000100a00 */
[----:B------:R4:W-:Y:S04]  /*3f330*/  STL [R1+0x368], R10 ;  /* 0x0003680a01007387 */ /* 0x0009e80000100800 */
[----:B------:R-:W2:Y:S04]  /*3f340*/  LDL.LU.64 R56, [R1+0x460] ;  /* 0x0004600001387983 */ /* 0x000ea80000300a00 */
[----:B------:R-:W2:Y:S04]  /*3f350*/  LDL.LU.64 R58, [R1+0x468] ;  /* 0x00046800013a7983 */ /* 0x000ea80000300a00 */
[----:B------:R-:W2:Y:S04]  /*3f360*/  LDL.LU.64 R32, [R1+0x440] ;  /* 0x0004400001207983 */ /* 0x000ea80000300a00 */
[----:B------:R-:W2:Y:S01]  /*3f370*/  LDL.LU.64 R34, [R1+0x448] ;  /* 0x0004480001227983 */ /* 0x000ea20000300a00 */
[----:B------:R-:W-:-:S05]  /*3f380*/  IMAD.MOV.U32 R0, RZ, RZ, R11 ;  /* 0x000000ffff007224 */ /* 0x000fca00078e000b */
[----:B------:R-:W-:Y:S04]  /*3f390*/  STL [R1+0x4da0], R0 ;  /* 0x004da00001007387 */ /* 0x000fe80000100800 */
[----:B------:R-:W2:Y:S01]  /*3f3a0*/  LDL R45, [R1+0x500] ;  /* 0x00050000012d7983 */ /* 0x000ea20000100800 */
[C---:B----4-:R-:W-:Y:S11]  /*3f3b0*/  HMMA.1688.F32.TF32 R8, R12.reuse, R104, R64 ;  /* 0x000000680c08723c */ /* 0x050ff60000081040 */
[----:B------:R-:W-:Y:S11]  /*3f3c0*/  @!UPT UIADD3 URZ, URZ, URZ, URZ ;  /* 0x0000003f3f3ff290 */ /* 0x000ff6000fffe03f */
[----:B------:R-:W-:Y:S02]  /*3f3d0*/  @!UPT UIADD3 URZ, URZ, URZ, URZ ;  /* 0x0000003f3f3ff290 */ /* 0x000fe4000fffe03f */
[----:B------:R-:W-:Y:S01]  /*3f3e0*/  IMAD.MOV.U32 R20, RZ, RZ, R8 ;  /* 0x000000ffff147224 */ /* 0x000fe200078e0008 */
[----:B------:R-:W-:Y:S01]  /*3f3f0*/  MOV R53, R9 ;  /* 0x0000000900357202 */ /* 0x000fe20000000f00 */
[----:B------:R-:W-:Y:S02]  /*3f400*/  IMAD.MOV.U32 R105, RZ, RZ, R10 ;  /* 0x000000ffff697224 */ /* 0x000fe400078e000a */
[----:B------:R-:W-:Y:S02]  /*3f410*/  IMAD.MOV.U32 R104, RZ, RZ, R11 ;  /* 0x000000ffff687224 */ /* 0x000fe400078e000b */
[C---:B---3--:R-:W-:Y:S03]  /*3f420*/  HMMA.1688.F32.TF32 R8, R12.reuse, R108, R60 ;  /* 0x0000006c0c08723c */ /* 0x048fe6000008103c */
[----:B------:R-:W-:Y:S11]  /*3f430*/  STL [R1+0x4db0], R104 ;  /* 0x004db06801007387 */ /* 0x000ff60000100800 */
[----:B------:R-:W-:Y:S10]  /*3f440*/  @!UPT UIADD3 URZ, URZ, URZ, URZ ;  /* 0x0000003f3f3ff290 */ /* 0x000ff4000fffe03f */
[----:B------:R-:W-:Y:S01]  /*3f450*/  MOV R52, R8 ;  /* 0x0000000800347202 */ /* 0x000fe20000000f00 */
[----:B------:R-:W-:Y:S01]  /*3f460*/  IMAD.MOV.U32 R49, RZ, RZ, R9 ;  /* 0x000000ffff317224 */ /* 0x000fe200078e0009 */
[----:B------:R-:W-:Y:S01]  /*3f470*/  MOV R41, R11 ;  /* 0x0000000b00297202 */ /* 0x000fe20000000f00 */
[----:B------:R-:W-:Y:S02]  /*3f480*/  IMAD.MOV.U32 R48, RZ, RZ, R10 ;  /* 0x000000ffff307224 */ /* 0x000fe400078e000a */
[----:B--2---:R-:W-:Y:S01]  /*3f490*/  HMMA.1688.F32.TF32 R8, R12, R112, R56 ;  /* 0x000000700c08723c */ /* 0x004fe20000081038 */
[----:B------:R-:W-:Y:S04]  /*3f4a0*/  STL [R1+0x4dac], R20 ;  /* 0x004dac1401007387 */ /* 0x000fe80000100800 */
[----:B------:R-:W-:Y:S04]  /*3f4b0*/  STL [R1+0x4da8], R53 ;  /* 0x004da83501007387 */ /* 0x000fe80000100800 */
[----:B------:R1:W-:Y:S04]  /*3f4c0*/  STL [R1+0x4da4], R105 ;  /* 0x004da46901007387 */ /* 0x0003e80000100800 */
[----:B------:R2:W-:Y:S11]  /*3f4d0*/  STL [R1+0x4db4], R52 ;  /* 0x004db43401007387 */ /* 0x0005f60000100800 */
[----:B-1----:R-:W-:Y:S01]  /*3f4e0*/  IMAD.MOV.U32 R105, RZ, RZ, R8 ;  /* 0x000000ffff697224 */ /* 0x002fe200078e0008 */
[----:B------:R-:W-:Y:S01]  /*3f4f0*/  MOV R16, R10 ;  /* 0x0000000a00107202 */ /* 0x000fe20000000f00 */
[----:B------:R-:W-:-:S02]  /*3f500*/  IMAD.MOV.U32 R0, RZ, RZ, R9 ;  /* 0x000000ffff007224 */ /* 0x000fc400078e0009 */
[----:B------:R-:W-:Y:S02]  /*3f510*/  IMAD.MOV.U32 R17, RZ, RZ, R11 ;  /* 0x000000ffff117224 */ /* 0x000fe400078e000b */
[----:B------:R-:W-:Y:S01]  /*3f520*/  HMMA.1688.F32.TF32 R8, R12, R116, R32 ;  /* 0x000000740c08723c */ /* 0x000fe20000081020 */
[----:B------:R-:W3:Y:S04]  /*3f530*/  LDL.LU.64 R32, [R1+0x420] ;  /* 0x0004200001207983 */ /* 0x000ee80000300a00 */
[----:B------:R-:W3:Y:S01]  /*3f540*/  LDL.LU.64 R34, [R1+0x428] ;  /* 0x0004280001227983 */ /* 0x000ee20000300a00 */
[----:B------:R-:W-:Y:S01]  /*3f550*/  MOV R56, R25 ;  /* 0x0000001900387202 */ /* 0x000fe20000000f00 */
[----:B------:R-:W-:Y:S02]  /*3f560*/  IMAD.MOV.U32 R57, RZ, RZ, R252 ;  /* 0x000000ffff397224 */ /* 0x000fe400078e00fc */
[----:B------:R-:W4:Y:S04]  /*3f570*/  LDL.LU R25, [R1+0x4e70] ;  /* 0x004e700001197983 */ /* 0x000f280000300800 */
[----:B------:R-:W4:Y:S04]  /*3f580*/  LDL.LU R252, [R1+0x4e6c] ;  /* 0x004e6c0001fc7983 */ /* 0x000f280000300800 */
[----:B------:R-:W4:Y:S04]  /*3f590*/  LDL.LU R72, [R1+0x170] ;  /* 0x0001700001487983 */ /* 0x000f280000300800 */
[----:B------:R-:W4:Y:S04]  /*3f5a0*/  LDL.LU R73, [R1+0x174] ;  /* 0x0001740001497983 */ /* 0x000f280000300800 */
[----:B------:R-:W4:Y:S04]  /*3f5b0*/  LDL.LU R74, [R1+0x178] ;  /* 0x00017800014a7983 */ /* 0x000f280000300800 */
[----:B------:R-:W4:Y:S01]  /*3f5c0*/  LDL.LU R75, [R1+0x17c] ;  /* 0x00017c00014b7983 */ /* 0x000f220000300800 */
[----:B--2---:R-:W-:-:S03]  /*3f5d0*/  IMAD.MOV.U32 R52, RZ, RZ, R8 ;  /* 0x000000ffff347224 */ /* 0x004fc600078e0008 */
[----:B------:R-:W2:Y:S01]  /*3f5e0*/  LDL.LU R248, [R1+0x240] ;  /* 0x0002400001f87983 */ /* 0x000ea20000300800 */
[----:B------:R-:W-:-:S03]  /*3f5f0*/  MOV R104, R9 ;  /* 0x0000000900687202 */ /* 0x000fc60000000f00 */
[----:B------:R-:W2:Y:S01]  /*3f600*/  LDL.LU R249, [R1+0x244] ;  /* 0x0002440001f97983 */ /* 0x000ea20000300800 */
[----:B------:R-:W-:-:S03]  /*3f610*/  IMAD.MOV.U32 R20, RZ, RZ, R10 ;  /* 0x000000ffff147224 */ /* 0x000fc600078e000a */
[----:B------:R-:W2:Y:S01]  /*3f620*/  LDL.LU R250, [R1+0x248] ;  /* 0x0002480001fa7983 */ /* 0x000ea20000300800 */
[----:B------:R-:W-:-:S03]  /*3f630*/  IMAD.MOV.U32 R53, RZ, RZ, R11 ;  /* 0x000000ffff357224 */ /* 0x000fc600078e000b */
[----:B------:R-:W2:Y:S04]  /*3f640*/  LDL.LU R251, [R1+0x24c] ;  /* 0x00024c0001fb7983 */ /* 0x000ea80000300800 */
[----:B------:R-:W2:Y:S04]  /*3f650*/  LDL.LU.64 R8, [R1+0x400] ;  /* 0x0004000001087983 */ /* 0x000ea80000300a00 */
[----:B------:R-:W2:Y:S01]  /*3f660*/  LDL.LU.64 R10, [R1+0x408] ;  /* 0x00040800010a7983 */ /* 0x000ea20000300a00 */
[----:B------:R-:W-:Y:S01]  /*3f670*/  IMAD.MOV.U32 R63, RZ, RZ, R28 ;  /* 0x000000ffff3f7224 */ /* 0x000fe200078e001c */
[----:B------:R-:W-:Y:S01]  /*3f680*/  MOV R62, R29 ;  /* 0x0000001d003e7202 */ /* 0x000fe20000000f00 */
[----:B------:R-:W-:Y:S01]  /*3f690*/  IMAD.MOV.U32 R61, RZ, RZ, R30 ;  /* 0x000000ffff3d7224 */ /* 0x000fe200078e001e */
[----:B------:R-:W2:Y:S01]  /*3f6a0*/  LDL.LU R28, [R1+0x1f0] ;  /* 0x0001f000011c7983 */ /* 0x000ea20000300800 */
[----:B------:R-:W-:-:S03]  /*3f6b0*/  IMAD.MOV.U32 R60, RZ, RZ, R31 ;  /* 0x000000ffff3c7224 */ /* 0x000fc600078e001f */
[----:B------:R-:W2:Y:S01]  /*3f6c0*/  LDL.LU R29, [R1+0x1f4] ;  /* 0x0001f400011d7983 */ /* 0x000ea20000300800 */
[----:B------:R-:W-:Y:S01]  /*3f6d0*/  IMAD.MOV.U32 R64, RZ, RZ, R38 ;  /* 0x000000ffff407224 */ /* 0x000fe200078e0026 */
[----:B------:R-:W-:Y:S02]  /*3f6e0*/  MOV R65, R39 ;  /* 0x0000002700417202 */ /* 0x000fe40000000f00 */
[----:B------:R-:W2:Y:S01]  /*3f6f0*/  LDL.LU R30, [R1+0x1f8] ;  /* 0x0001f800011e7983 */ /* 0x000ea20000300800 */
[----:B------:R-:W-:-:S03]  /*3f700*/  IMAD.MOV.U32 R66, RZ, RZ, R26 ;  /* 0x000000ffff427224 */ /* 0x000fc600078e001a */
[----:B------:R-:W2:Y:S01]  /*3f710*/  LDL.LU R31, [R1+0x1fc] ;  /* 0x0001fc00011f7983 */ /* 0x000ea20000300800 */
[----:B------:R-:W-:-:S03]  /*3f720*/  IMAD.MOV.U32 R58, RZ, RZ, R37 ;  /* 0x000000ffff3a7224 */ /* 0x000fc600078e0025 */
[----:B------:R-:W2:Y:S01]  /*3f730*/  LDL.LU R38, [R1+0x4e68] ;  /* 0x004e680001267983 */ /* 0x000ea20000300800 */
[----:B------:R-:W-:Y:S01]  /*3f740*/  IMAD.MOV.U32 R67, RZ, RZ, R18 ;  /* 0x000000ffff437224 */ /* 0x000fe200078e0012 */
[----:B------:R-:W-:Y:S02]  /*3f750*/  MOV R59, R36 ;  /* 0x00000024003b7202 */ /* 0x000fe40000000f00 */
[----:B------:R-:W2:Y:S04]  /*3f760*/  LDL.LU R39, [R1+0x4e64] ;  /* 0x004e640001277983 */ /* 0x000ea80000300800 */
[----:B------:R-:W2:Y:S04]  /*3f770*/  LDL.LU R26, [R1+0x4e60] ;  /* 0x004e6000011a7983 */ /* 0x000ea80000300800 */
[----:B------:R-:W2:Y:S01]  /*3f780*/  LDL.LU R18, [R1+0x4e5c] ;  /* 0x004e5c0001127983 */ /* 0x000ea20000300800 */
[----:B---3--:R-:W-:Y:S01]  /*3f790*/  HMMA.1688.F32.TF32 R32, R12, R120, R32 ;  /* 0x000000780c20723c */ /* 0x008fe20000081020 */
[----:B----4-:R-:W-:-:S02]  /*3f7a0*/  MOV R68, R252 ;  /* 0x000000fc00447202 */ /* 0x010fc40000000f00 */
[----:B------:R-:W3:Y:S11]  /*3f7b0*/  LDL.LU R252, [R1+0x4e58] ;  /* 0x004e580001fc7983 */ /* 0x000ef60000300800 */
[----:B------:R-:W-:Y:S10]  /*3f7c0*/  @!UPT UIADD3 URZ, URZ, URZ, URZ ;  /* 0x0000003f3f3ff290 */ /* 0x000ff4000fffe03f */
[----:B------:R-:W-:Y:S01]  /*3f7d0*/  IMAD.MOV.U32 R37, RZ, RZ, R33 ;  /* 0x000000ffff257224 */ /* 0x000fe200078e0021 */
[----:B------:R-:W-:Y:S01]  /*3f7e0*/  MOV R36, R34 ;  /* 0x0000002200247202 */ /* 0x000fe20000000f00 */
[----:B------:R-:W-:Y:S02]  /*3f7f0*/  IMAD.MOV.U32 R33, RZ, RZ, R35 ;  /* 0x000000ffff217224 */ /* 0x000fe400078e0023 */
[----:B------:R-:W4:Y:S01]  /*3f800*/  LDL.LU.64 R34, [R1+0x4e50] ;  /* 0x004e500001227983 */ /* 0x000f220000300a00 */
[----:B--2---:R-:W-:Y:S07]  /*3f810*/  HMMA.1688.F32.TF32 R8, R12, R124, R8 ;  /* 0x0000007c0c08723c */ /* 0x004fee0000081008 */
[----:B------:R-:W-:-:S02]  /*3f820*/  MOV R12, R19 ;  /* 0x00000013000c7202 */ /* 0x000fc40000000f00 */
[----:B------:R-:W2:Y:S01]  /*3f830*/  LDL.LU R19, [R1+0x4e4c] ;  /* 0x004e4c0001137983 */ /* 0x000ea20000300800 */
[----:B------:R-:W-:Y:S01]  /*3f840*/  IMAD.MOV.U32 R13, RZ, RZ, R27 ;  /* 0x000000ffff0d7224 */ /* 0x000fe200078e001b */
[----:B------:R-:W-:Y:S01]  /*3f850*/  MOV R15, R23 ;  /* 0x00000017000f7202 */ /* 0x000fe20000000f00 */
[----:B------:R-:W-:Y:S01]  /*3f860*/  IMAD.MOV.U32 R14, RZ, RZ, R22 ;  /* 0x000000ffff0e7224 */ /* 0x000fe200078e0016 */
[----:B------:R-:W3:Y:S04]  /*3f870*/  LDL.LU R27, [R1+0x4e48] ;  /* 0x004e4800011b7983 */ /* 0x000ee80000300800 */
[----:B------:R-:W3:Y:S04]  /*3f880*/  LDL.LU R22, [R1+0x4e44] ;  /* 0x004e440001167983 */ /* 0x000ee80000300800 */
[----:B------:R-:W3:Y:S01]  /*3f890*/  LDL.LU R23, [R1+0x4e40] ;  /* 0x004e400001177983 */ /* 0x000ee20000300800 */
[C---:B--2---:R-:W-:Y:S08]  /*3f8a0*/  HMMA.1688.F32.TF32 R248, R4.reuse, R18, R248 ;  /* 0x0000001204f8723c */ /* 0x044ff000000810f8 */
[----:B---3--:R-:W-:Y:S11]  /*3f8b0*/  HMMA.1688.F32.TF32 R28, R4, R22, R28 ;  /* 0x00000016041c723c */ /* 0x008ff6000008101c */
[----:B------:R-:W-:Y:S05]  /*3f8c0*/  @!UPT UIADD3 URZ, URZ, URZ, URZ ;  /* 0x0000003f3f3ff290 */ /* 0x000fea000fffe03f */
[----:B------:R-:W-:Y:S01]  /*3f8d0*/  MOV R109, R250 ;  /* 0x000000fa006d7202 */ /* 0x000fe20000000f00 */
[----:B------:R-:W-:Y:S02]  /*3f8e0*/  IMAD.MOV.U32 R108, RZ, RZ, R251 ;  /* 0x000000ffff6c7224 */ /* 0x000fe400078e00fb */
[----:B------:R-:W-:Y:S01]  /*3f8f0*/  IMAD.MOV.U32 R113, RZ, RZ, R248 ;  /* 0x000000ffff717224 */ /* 0x000fe200078e00f8 */
[----:B------:R-:W2:Y:S01]  /*3f900*/  LDL.LU.64 R250, [R1+0x4e38] ;  /* 0x004e380001fa7983 */ /* 0x000ea20000300a00 */
[----:B------:R-:W-:-:S03]  /*3f910*/  IMAD.MOV.U32 R112, RZ, RZ, R249 ;  /* 0x000000ffff707224 */ /* 0x000fc600078e00f9 */
[----:B------:R-:W2:Y:S04]  /*3f920*/  LDL.LU.64 R248, [R1+0x4e30] ;  /* 0x004e300001f87983 */ /* 0x000ea80000300a00 */
[----:B------:R-:W-:Y:S04]  /*3f930*/  STL [R1+0x4cb8], R109 ;  /* 0x004cb86d01007387 */ /* 0x000fe80000100800 */
[----:B------:R-:W-:Y:S04]  /*3f940*/  STL.64 [R1+0x5a0], R28 ;  /* 0x0005a01c01007387 */ /* 0x000fe80000100a00 */
[----:B------:R1:W-:Y:S04]  /*3f950*/  STL.64 [R1+0x5a8], R30 ;  /* 0x0005a81e01007387 */ /* 0x0003e80000100a00 */
[----:B-1----:R-:W3:Y:S01]  /*3f960*/  LDL.LU.64 R30, [R1+0x4e28] ;  /* 0x004e2800011e7983 */ /* 0x002ee20000300a00 */
[----:B------:R-:W-:Y:S01]  /*3f970*/  HMMA.1688.F32.TF32 R72, R4, R26, R72 ;  /* 0x0000001a0448723c */ /* 0x000fe20000081048 */
[----:B------:R-:W-:Y:S01]  /*3f980*/  IMAD.MOV.U32 R69, RZ, RZ, R25 ;  /* 0x000000ffff457224 */ /* 0x000fe200078e0019 */
[----:B------:R-:W-:Y:S01]  /*3f990*/  MOV R71, R21 ;  /* 0x0000001500477202 */ /* 0x000fe20000000f00 */
[----:B------:R-:W-:-:S05]  /*3f9a0*/  IMAD.MOV.U32 R70, RZ, RZ, R24 ;  /* 0x000000ffff467224 */ /* 0x000fca00078e0018 */
[C---:B----4-:R-:W-:Y:S08]  /*3f9b0*/  HMMA.1688.F32.TF32 R64, R4.reuse, R34, R64 ;  /* 0x000000220440723c */ /* 0x050ff00000081040 */
[C---:B------:R-:W-:Y:S08]  /*3f9c0*/  HMMA.1688.F32.TF32 R60, R4.reuse, R38, R60 ;  /* 0x00000026043c723c */ /* 0x040ff0000008103c */
[C---:B------:R-:W-:Y:S01]  /*3f9d0*/  HMMA.1688.F32.TF32 R56, R4.reuse, R42, R56 ;  /* 0x0000002a0438723c */ /* 0x040fe20000081038 */
[----:B------:R-:W-:Y:S01]  /*3f9e0*/  MOV R29, R73 ;  /* 0x00000049001d7202 */ /* 0x000fe20000000f00 */
[----:B------:R-:W-:Y:S01]  /*3f9f0*/  IMAD.MOV.U32 R28, RZ, RZ, R72 ;  /* 0x000000ffff1c7224 */ /* 0x000fe200078e0048 */
[----:B------:R1:W-:Y:S05]  /*3fa00*/  STL.64 [R1+0x5d8], R74 ;  /* 0x0005d84a01007387 */ /* 0x0003ea0000100a00 */
[C---:B------:R-:W-:Y:S01]  /*3fa10*/  HMMA.1688.F32.TF32 R12, R4.reuse, R46, R12 ;  /* 0x0000002e040c723c */ /* 0x040fe2000008100c */
[----:B-1----:R-:W4:Y:S04]  /*3fa20*/  LDL.LU.64 R74, [R1+0x4e20] ;  /* 0x004e2000014a7983 */ /* 0x002f280000300a00 */
[----:B------:R-:W4:Y:S04]  /*3fa30*/  LDL.LU.64 R72, [R1+0x4e18] ;  /* 0x004e180001487983 */ /* 0x000f280000300a00 */
[----:B------:R-:W-:Y:S04]  /*3fa40*/  STL [R1+0x4cb4], R29 ;  /* 0x004cb41d01007387 */ /* 0x000fe80000100800 */
[----:B------:R-:W-:Y:S01]  /*3fa50*/  STL [R1+0x4cb0], R28 ;  /* 0x004cb01c01007387 */ /* 0x000fe20000100800 */
[C---:B---3--:R-:W-:Y:S11]  /*3fa60*/  HMMA.1688.F32.TF32 R68, R4.reuse, R30, R68 ;  /* 0x0000001e0444723c */ /* 0x048ff60000081044 */
[----:B------:R-:W-:Y:S11]  /*3fa70*/  @!UPT UIADD3 URZ, URZ, URZ, URZ ;  /* 0x0000003f3f3ff290 */ /* 0x000ff6000fffe03f */
[----:B------:R-:W-:Y:S01]  /*3fa80*/  @!UPT UIADD3 URZ, URZ, URZ, URZ ;  /* 0x0000003f3f3ff290 */ /* 0x000fe2000fffe03f */
[----:B------:R-:W-:Y:S04]  /*3fa90*/  STL.64 [R1+0x620], R68 ;  /* 0x0006204401007387 */ /* 0x000fe80000100a00 */
[----:B------:R1:W-:Y:S04]  /*3faa0*/  STL.64 [R1+0x628], R70 ;  /* 0x0006284601007387 */ /* 0x0003e80000100a00 */
[----:B-1----:R-:W3:Y:S04]  /*3fab0*/  LDL.LU.64 R70, [R1+0x4e10] ;  /* 0x004e100001467983 */ /* 0x002ee80000300a00 */
[----:B------:R-:W3:Y:S04]  /*3fac0*/  LDL.LU.64 R68, [R1+0x4e08] ;  /* 0x004e080001447983 */ /* 0x000ee80000300a00 */
[----:B------:R-:W-:Y:S04]  /*3fad0*/  STL.64 [R1+0x640], R64 ;  /* 0x0006404001007387 */ /* 0x000fe80000100a00 */
[----:B------:R1:W-:Y:S01]  /*3fae0*/  STL.64 [R1+0x648], R66 ;  /* 0x0006484201007387 */ /* 0x0003e20000100a00 */
[C---:B--2---:R-:W-:Y:S03]  /*3faf0*/  HMMA.1688.F32.TF32 R248, R4.reuse, R50, R248 ;  /* 0x0000003204f8723c */ /* 0x044fe600000810f8 */
[----:B-1----:R-:W2:Y:S04]  /*3fb00*/  LDL.LU.64 R66, [R1+0x4e00] ;  /* 0x004e000001427983 */ /* 0x002ea80000300a00 */
[----:B------:R-:W2:Y:S04]  /*3fb10*/  LDL.LU.64 R64, [R1+0x4df8] ;  /* 0x004df80001407983 */ /* 0x000ea80000300a00 */
[----:B------:R-:W-:Y:S04]  /*3fb20*/  STL.64 [R1+0x660], R60 ;  /* 0x0006603c01007387 */ /* 0x000fe80000100a00 */
[----:B------:R1:W-:Y:S04]  /*3fb30*/  STL.64 [R1+0x668], R62 ;  /* 0x0006683e01007387 */ /* 0x0003e80000100a00 */
[----:B-1----:R-:W2:Y:S04]  /*3fb40*/  LDL.LU.64 R62, [R1+0x4df0] ;  /* 0x004df000013e7983 */ /* 0x002ea80000300a00 */
[----:B------:R-:W2:Y:S04]  /*3fb50*/  LDL.LU.64 R60, [R1+0x4de8] ;  /* 0x004de800013c7983 */ /* 0x000ea80000300a00 */
[----:B------:R-:W-:Y:S04]  /*3fb60*/  STL.64 [R1+0x690], R56 ;  /* 0x0006903801007387 */ /* 0x000fe80000100a00 */
[----:B------:R1:W-:Y:S04]  /*3fb70*/  STL.64 [R1+0x698], R58 ;  /* 0x0006983a01007387 */ /* 0x0003e80000100a00 */
[----:B-1----:R-:W2:Y:S04]  /*3fb80*/  LDL.LU.64 R58, [R1+0x4de0] ;  /* 0x004de000013a7983 */ /* 0x002ea80000300a00 */
[----:B------:R-:W2:Y:S04]  /*3fb90*/  LDL.LU.64 R56, [R1+0x4dd8] ;  /* 0x004dd80001387983 */ /* 0x000ea80000300a00 */
[----:B------:R-:W-:Y:S04]  /*3fba0*/  STL.64 [R1+0x710], R12 ;  /* 0x0007100c01007387 */ /* 0x000fe80000100a00 */
[----:B------:R1:W-:Y:S02]  /*3fbb0*/  STL.64 [R1+0x718], R14 ;  /* 0x0007180e01007387 */ /* 0x0003e40000100a00 */
[C---:B-1----:R-:W-:Y:S02]  /*3fbc0*/  HMMA.1688.F32.TF32 R12, R4.reuse, R54, R88 ;  /* 0x00000036040c723c */ /* 0x042fe40000081058 */
[----:B------:R-:W2:Y:S04]  /*3fbd0*/  LDL.LU R88, [R1+0x70] ;  /* 0x0000700001587983 */ /* 0x000ea80000300800 */
[----:B------:R-:W-:Y:S04]  /*3fbe0*/  STL.64 [R1+0x750], R248 ;  /* 0x000750f801007387 */ /* 0x000fe80000100a00 */
[----:B------:R-:W-:Y:S11]  /*3fbf0*/  STL.64 [R1+0x758], R250 ;  /* 0x000758fa01007387 */ /* 0x000ff60000100a00 */
[----:B------:R-:W-:Y:S02]  /*3fc00*/  @!UPT UIADD3 URZ, URZ, URZ, URZ ;  /* 0x0000003f3f3ff290 */ /* 0x000fe4000fffe03f */
[----:B------:R-:W-:Y:S04]  /*3fc10*/  STL.64 [R1+0x7e0], R12 ;  /* 0x0007e00c01007387 */ /* 0x000fe80000100a00 */
[----:B------:R1:W-:Y:S04]  /*3fc20*/  STL.64 [R1+0x7e8], R14 ;  /* 0x0007e80e01007387 */ /* 0x0003e80000100a00 */
[----:B------:R-:W2:Y:S04]  /*3fc30*/  LDL.LU R89, [R1+0x74] ;  /* 0x0000740001597983 */ /* 0x000ea80000300800 */
[----:B------:R-:W2:Y:S01]  /*3fc40*/  LDL.LU R90, [R1+0x78] ;  /* 0x00007800015a7983 */ /* 0x000ea20000300800 */
[C---:B-1----:R-:W-:Y:S03]  /*3fc50*/  HMMA.1688.F32.TF32 R12, R4.reuse, R106, R128 ;  /* 0x0000006a040c723c */ /* 0x042fe60000081080 */
[----:B------:R-:W2:Y:S04]  /*3fc60*/  LDL.LU R91, [R1+0x7c] ;  /* 0x00007c00015b7983 */ /* 0x000ea80000300800 */
[----:B------:R-:W2:Y:S11]  /*3fc70*/  LDL.LU R128, [R1+0xe0] ;  /* 0x0000e00001807983 */ /* 0x000eb60000300800 */
[----:B------:R-:W-:Y:S05]  /*3fc80*/  @!UPT UIADD3 URZ, URZ, URZ, URZ ;  /* 0x0000003f3f3ff290 */ /* 0x000fea000fffe03f */
[----:B------:R-:W-:Y:S04]  /*3fc90*/  STL.64 [R1+0x850], R12 ;  /* 0x0008500c01007387 */ /* 0x000fe80000100a00 */
[----:B------:R1:W-:Y:S04]  /*3fca0*/  STL.64 [R1+0x858], R14 ;  /* 0x0008580e01007387 */ /* 0x0003e80000100a00 */
[----:B------:R-:W3:Y:S04]  /*3fcb0*/  LDL.LU R129, [R1+0xe4] ;  /* 0x0000e40001817983 */ /* 0x000ee80000300800 */
[----:B------:R-:W3:Y:S01]  /*3fcc0*/  LDL.LU R130, [R1+0xe8] ;  /* 0x0000e80001827983 */ /* 0x000ee20000300800 */
[C---:B-1----:R-:W-:Y:S03]  /*3fcd0*/  HMMA.1688.F32.TF32 R12, R4.reuse, R110, R132 ;  /* 0x0000006e040c723c */ /* 0x042fe60000081084 */
[----:B------:R-:W3:Y:S04]  /*3fce0*/  LDL.LU R131, [R1+0xec] ;  /* 0x0000ec0001837983 */ /* 0x000ee80000300800 */
[----:B------:R-:W3:Y:S11]  /*3fcf0*/  LDL.LU R132, [R1+0x130] ;  /* 0x0001300001847983 */ /* 0x000ef60000300800 */
        /* <DEDUP_REMOVED lines=25> */
[----:B------:R1:W-:Y:S04]  /*3fe90*/  STL.64 [R1+0x890], R12 ;  /* 0x0008900c01007387 */ /* 0x0003e80000100a00 */
[----:B------:R1:W-:Y:S04]  /*3fea0*/  STL.64 [R1+0x898], R14 ;  /* 0x0008980e01007387 */ /* 0x0003e80000100a00 */
[----:B------:R-:W3:Y:S04]  /*3feb0*/  LDL.LU R145, [R1+0x264] ;  /* 0x0002640001917983 */ /* 0x000ee80000300800 */
[----:B------:R-:W3:Y:S04]  /*3fec0*/  LDL.LU R146, [R1+0x268] ;  /* 0x0002680001927983 */ /* 0x000ee80000300800 */
[----:B------:R-:W3:Y:S01]  /*3fed0*/  LDL.LU R147, [R1+0x26c] ;  /* 0x00026c0001937983 */ /* 0x000ee20000300800 */
[----:B------:R-:W-:Y:S03]  /*3fee0*/  HMMA.1688.F32.TF32 R4, R4, R126, R148 ;  /* 0x0000007e0404723c */ /* 0x000fe60000081094 */
[----:B------:R-:W4:Y:S11]  /*3fef0*/  LDL.LU R248, [R1+0x250] ;  /* 0x0002500001f87983 */ /* 0x000f360000300800 */
[----:B------:R-:W-:Y:S09]  /*3ff00*/  @!UPT UIADD3 URZ, URZ, URZ, URZ ;  /* 0x0000003f3f3ff290 */ /* 0x000ff2000fffe03f */
[----:B------:R-:W-:Y:S04]  /*3ff10*/  STL.64 [R1+0x880], R4 ;  /* 0x0008800401007387 */ /* 0x000fe80000100a00 */
[----:B------:R-:W-:Y:S04]  /*3ff20*/  STL.64 [R1+0x888], R6 ;  /* 0x0008880601007387 */ /* 0x000fe80000100a00 */
[----:B------:R-:W4:Y:S04]  /*3ff30*/  LDL.LU R249, [R1+0x254] ;  /* 0x0002540001f97983 */ /* 0x000f280000300800 */
[----:B------:R-:W4:Y:S04]  /*3ff40*/  LDL.LU R250, [R1+0x258] ;  /* 0x0002580001fa7983 */ /* 0x000f280000300800 */
[----:B------:R-:W4:Y:S04]  /*3ff50*/  LDL.LU R251, [R1+0x25c] ;  /* 0x00025c0001fb7983 */ /* 0x000f280000300800 */
[----:B-1----:R-:W4:Y:S04]  /*3ff60*/  LDL.LU R12, [R1+0x200] ;  /* 0x00020000010c7983 */ /* 0x002f280000300800 */
[----:B------:R-:W4:Y:S04]  /*3ff70*/  LDL.LU R13, [R1+0x204] ;  /* 0x00020400010d7983 */ /* 0x000f280000300800 */
[----:B------:R-:W4:Y:S04]  /*3ff80*/  LDL.LU R14, [R1+0x208] ;  /* 0x00020800010e7983 */ /* 0x000f280000300800 */
[----:B------:R-:W4:Y:S01]  /*3ff90*/  LDL.LU R15, [R1+0x20c] ;  /* 0x00020c00010f7983 */ /* 0x000f220000300800 */
[----:B------:R-:W-:Y:S01]  /*3ffa0*/  IMAD.MOV.U32 R40, RZ, RZ, R32 ;  /* 0x000000ffff287224 */ /* 0x000fe200078e0020 */
[----:B------:R-:W-:Y:S01]  /*3ffb0*/  MOV R25, R9 ;  /* 0x0000000900197202 */ /* 0x000fe20000000f00 */
[----:B------:R-:W-:Y:S01]  /*3ffc0*/  IMAD.MOV.U32 R32, RZ, RZ, R8 ;  /* 0x000000ffff207224 */ /* 0x000fe200078e0008 */
[----:B------:R-:W-:Y:S01]  /*3ffd0*/  LDS R9, [R45+0x1000] ;  /* 0x001000002d097984 */ /* 0x000fe20000000800 */
[----:B------:R-:W-:-:S02]  /*3ffe0*/  IMAD.MOV.U32 R24, RZ, RZ, R10 ;  /* 0x000000ffff187224 */ /* 0x000fc400078e000a */
[----:B------:R-:W-:Y:S01]  /*3fff0*/  IMAD.MOV.U32 R21, RZ, RZ, R11 ;  /* 0x000000ffff157224 */ /* 0x000fe200078e000b */
[----:B------:R-:W-:Y:S04]  /*40000*/  LDS R8, [R252+0x1000] ;  /* 0x00100000fc087984 */ /* 0x000fe80000000800 */
[----:B------:R-:W-:Y:S04]  /*40010*/  LDS R10, [R252+0x1800] ;  /* 0x00180000fc0a7984 */ /* 0x000fe80000000800 */
[----:B------:R-:W2:Y:S04]  /*40020*/  LDS R11, [R45+0x1800] ;  /* 0x001800002d0b7984 */ /* 0x000ea80000000800 */
[----:B------:R-:W-:Y:S04]  /*40030*/  LDS R4, [R2+0x1080] ;  /* 0x0010800002047984 */ /* 0x000fe80000000800 */
[----:B------:R-:W-:Y:S04]  /*40040*/  LDS R6, [R2+0x1880] ;  /* 0x0018800002067984 */ /* 0x000fe80000000800 */
[----:B------:R-:W-:Y:S04]  /*40050*/  LDS R5, [R3+0x1080] ;  /* 0x0010800003057984 */ /* 0x000fe80000000800 */
[----:B------:R-:W4:Y:S01]  /*40060*/  LDS R7, [R3+0x1880] ;  /* 0x0018800003077984 */ /* 0x000f220000000800 */
[C---:B--2---:R-:W-:Y:S08]  /*40070*/  HMMA.1688.F32.TF32 R56, R8.reuse, R42, R56 ;  /* 0x0000002a0838723c */ /* 0x044ff00000081038 */
[C---:B---3--:R-:W-:Y:S11]  /*40080*/  HMMA.1688.F32.TF32 R144, R8.reuse, R18, R144 ;  /* 0x000000120890723c */ /* 0x048ff60000081090 */
[----:B------:R-:W-:Y:S11]  /*40090*/  @!UPT UIADD3 URZ, URZ, URZ, URZ ;  /* 0x0000003f3f3ff290 */ /* 0x000ff6000fffe03f */
[----:B------:R-:W-:Y:S02]  /*400a0*/  @!UPT UIADD3 URZ, URZ, URZ, URZ ;  /* 0x0000003f3f3ff290 */ /* 0x000fe4000fffe03f */
[----:B------:R-:W-:Y:S01]  /*400b0*/  IMAD.MOV.U32 R121, RZ, RZ, R144 ;  /* 0x000000ffff797224 */ /* 0x000fe200078e0090 */
[----:B------:R-:W-:Y:S01]  /*400c0*/  MOV R117, R146 ;  /* 0x0000009200757202 */ /* 0x000fe20000000f00 */
[----:B------:R-:W-:Y:S02]  /*400d0*/  IMAD.MOV.U32 R120, RZ, RZ, R145 ;  /* 0x000000ffff787224 */ /* 0x000fe400078e0091 */
[----:B------:R-:W-:Y:S02]  /*400e0*/  IMAD.MOV.U32 R116, RZ, RZ, R147 ;  /* 0x000000ffff747224 */ /* 0x000fe400078e0093 */
[C---:B------:R-:W-:Y:S08]  /*400f0*/  HMMA.1688.F32.TF32 R144, R8.reuse, R22, R140 ;  /* 0x000000160890723c */ /* 0x040ff0000008108c */
[C---:B------:R-:W-:Y:S08]  /*40100*/  HMMA.1688.F32.TF32 R140, R8.reuse, R26, R136 ;  /* 0x0000001a088c723c */ /* 0x040ff00000081088 */
[C---:B------:R-:W-:Y:S08]  /*40110*/  HMMA.1688.F32.TF32 R136, R8.reuse, R30, R132 ;  /* 0x0000001e0888723c */ /* 0x040ff00000081084 */
[C---:B------:R-:W-:Y:S08]  /*40120*/  HMMA.1688.F32.TF32 R132, R8.reuse, R34, R128 ;  /* 0x000000220884723c */ /* 0x040ff00000081080 */
[C---:B------:R-:W-:Y:S01]  /*40130*/  HMMA.1688.F32.TF32 R128, R8.reuse, R38, R88 ;  /* 0x000000260880723c */ /* 0x040fe20000081058 */
[----:B------:R-:W-:Y:S04]  /*40140*/  STL.64 [R1+0x420], R144 ;  /* 0x0004209001007387 */ /* 0x000fe80000100a00 */
[----:B------:R-:W-:Y:S04]  /*40150*/  STL.64 [R1+0x428], R146 ;  /* 0x0004289201007387 */ /* 0x000fe80000100a00 */
[----:B------:R-:W-:Y:S04]  /*40160*/  STL.64 [R1+0x440], R140 ;  /* 0x0004408c01007387 */ /* 0x000fe80000100a00 */
[----:B------:R-:W-:Y:S04]  /*40170*/  STL.64 [R1+0x448], R142 ;  /* 0x0004488e01007387 */ /* 0x000fe80000100a00 */
[----:B------:R-:W-:Y:S01]  /*40180*/  STL.64 [R1+0x4f0], R136 ;  /* 0x0004f08801007387 */ /* 0x000fe20000100a00 */
[C---:B------:R-:W-:Y:S03]  /*40190*/  HMMA.1688.F32.TF32 R88, R8.reuse, R46, R64 ;  /* 0x0000002e0858723c */ /* 0x040fe60000081040 */
[----:B------:R-:W-:Y:S04]  /*401a0*/  STL.64 [R1+0x4f8], R138 ;  /* 0x0004f88a01007387 */ /* 0x000fe80000100a00 */
[----:B------:R-:W-:Y:S01]  /*401b0*/  STL.64 [R1+0x550], R132 ;  /* 0x0005508401007387 */ /* 0x000fe20000100a00 */
[C---:B------:R-:W-:Y:S03]  /*401c0*/  HMMA.1688.F32.TF32 R64, R8.reuse, R50, R76 ;  /* 0x000000320840723c */ /* 0x040fe6000008104c */
[----:B------:R-:W-:Y:S04]  /*401d0*/  STL.64 [R1+0x558], R134 ;  /* 0x0005588601007387 */ /* 0x000fe80000100a00 */
[----:B------:R-:W-:Y:S04]  /*401e0*/  STL.64 [R1+0x590], R128 ;  /* 0x0005908001007387 */ /* 0x000fe80000100a00 */
[----:B------:R-:W-:Y:S04]  /*401f0*/  STL.64 [R1+0x598], R130 ;  /* 0x0005988201007387 */ /* 0x000fe80000100a00 */
[----:B------:R-:W-:Y:S04]  /*40200*/  STL.64 [R1+0x5f0], R56 ;  /* 0x0005f03801007387 */ /* 0x000fe80000100a00 */
[----:B------:R1:W-:Y:S02]  /*40210*/  STL.64 [R1+0x5f8], R58 ;  /* 0x0005f83a01007387 */ /* 0x0003e40000100a00 */
[C---:B-1----:R-:W-:Y:S02]  /*40220*/  HMMA.1688.F32.TF32 R56, R8.reuse, R54, R92 ;  /* 0x000000360838723c */ /* 0x042fe4000008105c */
[----:B------:R-:W-:Y:S04]  /*40230*/  STL.64 [R1+0x650], R88 ;  /* 0x0006505801007387 */ /* 0x000fe80000100a00 */
[----:B------:R-:W-:Y:S02]  /*40240*/  STL.64 [R1+0x658], R90 ;  /* 0x0006585a01007387 */ /* 0x000fe40000100a00 */
[C---:B------:R-:W-:Y:S02]  /*40250*/  HMMA.1688.F32.TF32 R76, R8.reuse, R106, R152 ;  /* 0x0000006a084c723c */ /* 0x040fe40000081098 */
[----:B------:R-:W-:Y:S04]  /*40260*/  STL.64 [R1+0x680], R64 ;  /* 0x0006804001007387 */ /* 0x000fe80000100a00 */
[----:B------:R1:W-:Y:S09]  /*40270*/  STL.64 [R1+0x688], R66 ;  /* 0x0006884201007387 */ /* 0x0003f20000100a00 */
[----:B------:R-:W-:Y:S01]  /*40280*/  STL.64 [R1+0x700], R56 ;  /* 0x0007003801007387 */ /* 0x000fe20000100a00 */
[C---:B-1----:R-:W-:Y:S03]  /*40290*/  HMMA.1688.F32.TF32 R64, R8.reuse, R110, R156 ;  /* 0x0000006e0840723c */ /* 0x042fe6000008109c */
[----:B------:R1:W-:Y:S05]  /*402a0*/  STL.64 [R1+0x708], R58 ;  /* 0x0007083a01007387 */ /* 0x0003ea0000100a00 */
[C---:B-1----:R-:W-:Y:S01]  /*402b0*/  HMMA.1688.F32.TF32 R56, R8.reuse, R114, R160 ;  /* 0x000000720838723c */ /* 0x042fe200000810a0 */
[----:B------:R-:W-:Y:S04]  /*402c0*/  STL.64 [R1+0x740], R76 ;  /* 0x0007404c01007387 */ /* 0x000fe80000100a00 */
[----:B------:R1:W-:Y:S10]  /*402d0*/  STL.64 [R1+0x748], R78 ;  /* 0x0007484e01007387 */ /* 0x0003f40000100a00 */
[----:B------:R-:W-:Y:S04]  /*402e0*/  STL.64 [R1+0x840], R64 ;  /* 0x0008404001007387 */ /* 0x000fe80000100a00 */
[----:B------:R2:W-:Y:S01]  /*402f0*/  STL.64 [R1+0x848], R66 ;  /* 0x0008484201007387 */ /* 0x0005e20000100a00 */
[C---:B-1----:R-:W-:Y:S03]  /*40300*/  HMMA.1688.F32.TF32 R76, R8.reuse, R118, R164 ;  /* 0x00000076084c723c */ /* 0x042fe600000810a4 */
[----:B------:R-:W-:Y:S05]  /*40310*/  STL.64 [R1+0x830], R56 ;  /* 0x0008303801007387 */ /* 0x000fea0000100a00 */
[C---:B--2---:R-:W-:Y:S01]  /*40320*/  HMMA.1688.F32.TF32 R64, R8.reuse, R122, R168 ;  /* 0x0000007a0840723c */ /* 0x044fe200000810a8 */
[----:B------:R1:W-:Y:S07]  /*40330*/  STL.64 [R1+0x838], R58 ;  /* 0x0008383a01007387 */ /* 0x0003ee0000100a00 */
[----:B-1----:R-:W-:Y:S07]  /*40340*/  HMMA.1688.F32.TF32 R56, R8, R126, R172 ;  /* 0x0000007e0838723c */ /* 0x002fee00000810ac */
[----:B------:R-:W-:Y:S04]  /*40350*/  STL.64 [R1+0x820], R76 ;  /* 0x0008204c01007387 */ /* 0x000fe80000100a00 */
[----:B------:R-:W-:Y:S04]  /*40360*/  STL.64 [R1+0x828], R78 ;  /* 0x0008284e01007387 */ /* 0x000fe80000100a00 */
[----:B------:R-:W-:Y:S04]  /*40370*/  STL.64 [R1+0x810], R64 ;  /* 0x0008104001007387 */ /* 0x000fe80000100a00 */
[----:B------:R-:W-:Y:S01]  /*40380*/  STL.64 [R1+0x818], R66 ;  /* 0x0008184201007387 */ /* 0x000fe20000100a00 */
[C---:B----4-:R-:W-:Y:S03]  /*40390*/  HMMA.1688.F32.TF32 R12, R4.reuse, R22, R12 ;  /* 0x00000016040c723c */ /* 0x050fe6000008100c */
[----:B------:R-:W-:Y:S04]  /*403a0*/  LDS R8, [R252+0x1080] ;  /* 0x00108000fc087984 */ /* 0x000fe80000000800 */
[----:B------:R-:W-:Y:S04]  /*403b0*/  LDS R10, [R252+0x1880] ;  /* 0x00188000fc0a7984 */ /* 0x000fe80000000800 */
[----:B------:R-:W-:Y:S04]  /*403c0*/  STL.64 [R1+0x800], R56 ;  /* 0x0008003801007387 */ /* 0x000fe80000100a00 */
[----:B------:R1:W-:Y:S04]  /*403d0*/  STL.64 [R1+0x808], R58 ;  /* 0x0008083a01007387 */ /* 0x0003e80000100a00 */
[----:B------:R-:W-:Y:S04]  /*403e0*/  LDS R9, [R45+0x1080] ;  /* 0x001080002d097984 */ /* 0x000fe80000000800 */
[----:B------:R-:W2:Y:S01]  /*403f0*/  LDS R11, [R45+0x1880] ;  /* 0x001880002d0b7984 */ /* 0x000ea20000000800 */
[----:B-1----:R-:W-:Y:S11]  /*40400*/  HMMA.1688.F32.TF32 R56, R4, R18, R248 ;  /* 0x000000120438723c */ /* 0x002ff600000810f8 */
[----:B------:R-:W-:Y:S11]  /*40410*/  @!UPT UIADD3 URZ, URZ, URZ, URZ ;  /* 0x0000003f3f3ff290 */ /* 0x000ff6000fffe03f */
[----:B------:R-:W-:Y:S01]  /*40420*/  @!UPT UIADD3 URZ, URZ, URZ, URZ ;  /* 0x0000003f3f3ff290 */ /* 0x000fe2000fffe03f */
[----:B------:R1:W-:Y:S04]  /*40430*/  STL [R1+0x174], R57 ;  /* 0x0001743901007387 */ /* 0x0003e80000100800 */
[----:B------:R3:W-:Y:S04]  /*40440*/  STL [R1+0x130], R12 ;  /* 0x0001300c01007387 */ /* 0x0007e80000100800 */
[----:B------:R4:W-:Y:S01]  /*40450*/  STL [R1+0x13c], R15 ;  /* 0x00013c0f01007387 */ /* 0x0009e20000100800 */
[----:B------:R-:W-:-:S03]  /*40460*/  IMAD.MOV.U32 R109, RZ, RZ, R56 ;  /* 0x000000ffff6d7224 */ /* 0x000fc600078e0038 */
[----:B------:R-:W2:Y:S04]  /*40470*/  LDL.LU R144, [R1+0x60] ;  /* 0x0000600001907983 */ /* 0x000ea80000300800 */
[----:B------:R-:W2:Y:S01]  /*40480*/  LDL.LU R145, [R1+0x64] ;  /* 0x0000640001917983 */ /* 0x000ea20000300800 */
[----:B------:R-:W-:-:S03]  /*40490*/  MOV R125, R58 ;  /* 0x0000003a007d7202 */ /* 0x000fc60000000f00 */
[----:B------:R-:W2:Y:S01]  /*404a0*/  LDL.LU R146, [R1+0x68] ;  /* 0x0000680001927983 */ /* 0x000ea20000300800 */
[----:B------:R-:W-:-:S03]  /*404b0*/  IMAD.MOV.U32 R124, RZ, RZ, R59 ;  /* 0x000000ffff7c7224 */ /* 0x000fc600078e003b */
[----:B------:R-:W2:Y:S04]  /*404c0*/  LDL.LU R147, [R1+0x6c] ;  /* 0x00006c0001937983 */ /* 0x000ea80000300800 */
[----:B------:R-:W2:Y:S04]  /*404d0*/  LDL.LU R56, [R1+0x120] ;  /* 0x0001200001387983 */ /* 0x000ea80000300800 */
[----:B-1----:R-:W2:Y:S04]  /*404e0*/  LDL.LU R57, [R1+0x124] ;  /* 0x0001240001397983 */ /* 0x002ea80000300800 */
[----:B------:R-:W2:Y:S04]  /*404f0*/  LDL.LU R58, [R1+0x128] ;  /* 0x00012800013a7983 */ /* 0x000ea80000300800 */
        /* <DEDUP_REMOVED lines=30> */
[----:B------:R-:W2:Y:S01]  /*406e0*/  LDL.LU R133, [R1+0x184] ;  /* 0x0001840001857983 */ /* 0x000ea20000300800 */
[----:B------:R-:W-:-:S03]  /*406f0*/  IMAD.MOV.U32 R29, RZ, RZ, R13 ;  /* 0x000000ffff1d7224 */ /* 0x000fc600078e000d */
[----:B------:R-:W2:Y:S01]  /*40700*/  LDL.LU R134, [R1+0x188] ;  /* 0x0001880001867983 */ /* 0x000ea20000300800 */
[----:B------:R-:W-:-:S03]  /*40710*/  MOV R28, R14 ;  /* 0x0000000e001c7202 */ /* 0x000fc60000000f00 */
[----:B------:R-:W2:Y:S04]  /*40720*/  LDL.LU R135, [R1+0x18c] ;  /* 0x00018c0001877983 */ /* 0x000ea80000300800 */
[----:B---3--:R-:W3:Y:S04]  /*40730*/  LDL.LU R12, [R1+0x40] ;  /* 0x00004000010c7983 */ /* 0x008ee80000300800 */
[----:B------:R-:W3:Y:S04]  /*40740*/  LDL.LU R13, [R1+0x44] ;  /* 0x00004400010d7983 */ /* 0x000ee80000300800 */
[----:B------:R-:W3:Y:S04]  /*40750*/  LDL.LU R14, [R1+0x48] ;  /* 0x00004800010e7983 */ /* 0x000ee80000300800 */
[----:B----4-:R-:W3:Y:S01]  /*40760*/  LDL.LU R15, [R1+0x4c] ;  /* 0x00004c00010f7983 */ /* 0x010ee20000300800 */
[C---:B--2---:R-:W-:Y:S08]  /*40770*/  HMMA.1688.F32.TF32 R56, R4.reuse, R30, R56 ;  /* 0x0000001e0438723c */ /* 0x044ff00000081038 */
[C---:B------:R-:W-:Y:S08]  /*40780*/  HMMA.1688.F32.TF32 R76, R4.reuse, R26, R64 ;  /* 0x0000001a044c723c */ /* 0x040ff00000081040 */
[C---:B------:R-:W-:Y:S11]  /*40790*/  HMMA.1688.F32.TF32 R64, R4.reuse, R34, R148 ;  /* 0x000000220440723c */ /* 0x040ff60000081094 */
[----:B------:R-:W-:Y:S04]  /*407a0*/  @!UPT UIADD3 URZ, URZ, URZ, URZ ;  /* 0x0000003f3f3ff290 */ /* 0x000fe8000fffe03f */
[----:B------:R-:W-:Y:S04]  /*407b0*/  STL.64 [R1+0x190], R76 ;  /* 0x0001904c01007387 */ /* 0x000fe80000100a00 */
[----:B------:R1:W-:Y:S04]  /*407c0*/  STL.64 [R1+0x198], R78 ;  /* 0x0001984e01007387 */ /* 0x0003e80000100a00 */
[----:B------:R-:W-:Y:S04]  /*407d0*/  STL.64 [R1+0x200], R56 ;  /* 0x0002003801007387 */ /* 0x000fe80000100a00 */
[----:B------:R2:W-:Y:S01]  /*407e0*/  STL.64 [R1+0x208], R58 ;  /* 0x0002083a01007387 */ /* 0x0005e20000100a00 */
[C---:B-1----:R-:W-:Y:S08]  /*407f0*/  HMMA.1688.F32.TF32 R76, R4.reuse, R38, R144 ;  /* 0x00000026044c723c */ /* 0x042ff00000081090 */
[C---:B--2---:R-:W-:Y:S01]  /*40800*/  HMMA.1688.F32.TF32 R56, R4.reuse, R42, R60 ;  /* 0x0000002a0438723c */ /* 0x044fe2000008103c */
[----:B------:R-:W-:Y:S04]  /*40810*/  STL.64 [R1+0x210], R64 ;  /* 0x0002104001007387 */ /* 0x000fe80000100a00 */
[----:B------:R1:W-:Y:S03]  /*40820*/  STL.64 [R1+0x218], R66 ;  /* 0x0002184201007387 */ /* 0x0003e60000100a00 */
[C---:B------:R-:W-:Y:S07]  /*40830*/  HMMA.1688.F32.TF32 R60, R4.reuse, R50, R80 ;  /* 0x00000032043c723c */ /* 0x040fee0000081050 */
[----:B------:R-:W-:Y:S01]  /*40840*/  STL.64 [R1+0x240], R76 ;  /* 0x0002404c01007387 */ /* 0x000fe20000100a00 */
[C---:B-1----:R-:W-:Y:S03]  /*40850*/  HMMA.1688.F32.TF32 R64, R4.reuse, R46, R68 ;  /* 0x0000002e0440723c */ /* 0x042fe60000081044 */
[----:B------:R-:W-:Y:S04]  /*40860*/  STL.64 [R1+0x248], R78 ;  /* 0x0002484e01007387 */ /* 0x000fe80000100a00 */
[----:B------:R-:W-:Y:S04]  /*40870*/  STL.64 [R1+0x260], R56 ;  /* 0x0002603801007387 */ /* 0x000fe80000100a00 */
[----:B------:R1:W-:Y:S02]  /*40880*/  STL.64 [R1+0x268], R58 ;  /* 0x0002683a01007387 */ /* 0x0003e40000100a00 */
[C---:B-1----:R-:W-:Y:S10]  /*40890*/  HMMA.1688.F32.TF32 R56, R4.reuse, R54, R96 ;  /* 0x000000360438723c */ /* 0x042ff40000081060 */
[----:B------:R-:W-:Y:S04]  /*408a0*/  STL.64 [R1+0x530], R64 ;  /* 0x0005304001007387 */ /* 0x000fe80000100a00 */
[----:B------:R1:W-:Y:S04]  /*408b0*/  STL.64 [R1+0x538], R66 ;  /* 0x0005384201007387 */ /* 0x0003e80000100a00 */
[----:B------:R-:W-:Y:S04]  /*408c0*/  STL.64 [R1+0x5c0], R60 ;  /* 0x0005c03c01007387 */ /* 0x000fe80000100a00 */
[----:B------:R2:W-:Y:S01]  /*408d0*/  STL.64 [R1+0x5c8], R62 ;  /* 0x0005c83e01007387 */ /* 0x0005e20000100a00 */
[C---:B-1----:R-:W-:Y:S03]  /*408e0*/  HMMA.1688.F32.TF32 R64, R4.reuse, R106, R176 ;  /* 0x0000006a0440723c */ /* 0x042fe600000810b0 */
[----:B------:R-:W-:Y:S05]  /*408f0*/  STL.64 [R1+0x610], R56 ;  /* 0x0006103801007387 */ /* 0x000fea0000100a00 */
[C---:B--2---:R-:W-:Y:S01]  /*40900*/  HMMA.1688.F32.TF32 R60, R4.reuse, R110, R180 ;  /* 0x0000006e043c723c */ /* 0x044fe200000810b4 */
[----:B------:R1:W-:Y:S07]  /*40910*/  STL.64 [R1+0x618], R58 ;  /* 0x0006183a01007387 */ /* 0x0003ee0000100a00 */
[C---:B-1----:R-:W-:Y:S07]  /*40920*/  HMMA.1688.F32.TF32 R56, R4.reuse, R114, R184 ;  /* 0x000000720438723c */ /* 0x042fee00000810b8 */
        /* <DEDUP_REMOVED lines=10> */
[----:B------:R-:W-:Y:S01]  /*409d0*/  STL.64 [R1+0x7a8], R66 ;  /* 0x0007a84201007387 */ /* 0x000fe20000100a00 */
[C---:B------:R-:W-:Y:S03]  /*409e0*/  HMMA.1688.F32.TF32 R248, R8.reuse, R18, R248 ;  /* 0x0000001208f8723c */ /* 0x040fe600000810f8 */
[----:B------:R-:W-:Y:S04]  /*409f0*/  STL.64 [R1+0x790], R60 ;  /* 0x0007903c01007387 */ /* 0x000fe80000100a00 */
[----:B------:R1:W-:Y:S01]  /*40a00*/  STL.64 [R1+0x798], R62 ;  /* 0x0007983e01007387 */ /* 0x0003e20000100a00 */
[C---:B---3--:R-:W-:Y:S03]  /*40a10*/  HMMA.1688.F32.TF32 R12, R8.reuse, R42, R12 ;  /* 0x0000002a080c723c */ /* 0x048fe6000008100c */
[----:B------:R-:W-:Y:S04]  /*40a20*/  LDS R4, [R2+0x1100] ;  /* 0x0011000002047984 */ /* 0x000fe80000000800 */
[----:B------:R-:W-:Y:S04]  /*40a30*/  LDS R6, [R2+0x1900] ;  /* 0x0019000002067984 */ /* 0x000fe80000000800 */
[----:B------:R-:W-:Y:S01]  /*40a40*/  STL.64 [R1+0x770], R56 ;  /* 0x0007703801007387 */ /* 0x000fe20000100a00 */
[C---:B-1----:R-:W-:Y:S03]  /*40a50*/  HMMA.1688.F32.TF32 R60, R8.reuse, R22, R140 ;  /* 0x00000016083c723c */ /* 0x042fe6000008108c */
[----:B------:R1:W-:Y:S04]  /*40a60*/  STL.64 [R1+0x778], R58 ;  /* 0x0007783a01007387 */ /* 0x0003e80000100a00 */
[----:B------:R-:W-:Y:S04]  /*40a70*/  LDS R5, [R3+0x1100] ;  /* 0x0011000003057984 */ /* 0x000fe80000000800 */
[----:B------:R-:W2:Y:S01]  /*40a80*/  LDS R7, [R3+0x1900] ;  /* 0x0019000003077984 */ /* 0x000ea20000000800 */
[C---:B-1----:R-:W-:Y:S03]  /*40a90*/  HMMA.1688.F32.TF32 R56, R8.reuse, R26, R136 ;  /* 0x0000001a0838723c */ /* 0x042fe60000081088 */
[----:B------:R-:W-:Y:S04]  /*40aa0*/  STL.64 [R1+0x4cc8], R250 ;  /* 0x004cc8fa01007387 */ /* 0x000fe80000100a00 */
[----:B------:R-:W-:Y:S01]  /*40ab0*/  STL.64 [R1+0x4cc0], R248 ;  /* 0x004cc0f801007387 */ /* 0x000fe20000100a00 */
[C---:B------:R-:W-:Y:S03]  /*40ac0*/  HMMA.1688.F32.TF32 R64, R8.reuse, R30, R132 ;  /* 0x0000001e0840723c */ /* 0x040fe60000081084 */
[----:B------:R-:W-:Y:S04]  /*40ad0*/  STL.64 [R1+0x4cd8], R62 ;  /* 0x004cd83e01007387 */ /* 0x000fe80000100a00 */
[----:B------:R1:W-:Y:S08]  /*40ae0*/  STL.64 [R1+0x4cd0], R60 ;  /* 0x004cd03c01007387 */ /* 0x0003f00000100a00 */
[----:B------:R-:W-:Y:S01]  /*40af0*/  STL.64 [R1+0x4ce8], R58 ;  /* 0x004ce83a01007387 */ /* 0x000fe20000100a00 */
[C---:B-1----:R-:W-:Y:S03]  /*40b00*/  HMMA.1688.F32.TF32 R60, R8.reuse, R34, R128 ;  /* 0x00000022083c723c */ /* 0x042fe60000081080 */
[----:B------:R1:W-:Y:S05]  /*40b10*/  STL.64 [R1+0x4ce0], R56 ;  /* 0x004ce03801007387 */ /* 0x0003ea0000100a00 */
[----:B-1----:R-:W-:Y:S01]  /*40b20*/  HMMA.1688.F32.TF32 R56, R8, R38, R88 ;  /* 0x000000260838723c */ /* 0x002fe20000081058 */
[----:B------:R-:W-:Y:S04]  /*40b30*/  STL.64 [R1], R64 ;  /* 0x0000004001007387 */ /* 0x000fe80000100a00 */
[----:B------:R-:W-:Y:S10]  /*40b40*/  STL.64 [R1+0x8], R66 ;  /* 0x0000084201007387 */ /* 0x000ff40000100a00 */
[----:B------:R-:W-:Y:S01]  /*40b50*/  STL.64 [R1+0x60], R60 ;  /* 0x0000603c01007387 */ /* 0x000fe20000100a00 */
[----:B------:R-:W-:-:S03]  /*40b60*/  IMAD.MOV.U32 R44, RZ, RZ, R12 ;  /* 0x000000ffff2c7224 */ /* 0x000fc600078e000c */
[----:B------:R-:W-:Y:S01]  /*40b70*/  STL.64 [R1+0x68], R62 ;  /* 0x0000683e01007387 */ /* 0x000fe20000100a00 */
[----:B------:R-:W-:-:S03]  /*40b80*/  IMAD.MOV.U32 R45, RZ, RZ, R13 ;  /* 0x000000ffff2d7224 */ /* 0x000fc600078e000d */
[----:B------:R-:W-:Y:S04]  /*40b90*/  STL.64 [R1+0x70], R56 ;  /* 0x0000703801007387 */ /* 0x000fe80000100a00 */
[----:B------:R1:W-:Y:S04]  /*40ba0*/  STL.64 [R1+0x78], R58 ;  /* 0x0000783a01007387 */ /* 0x0003e80000100a00 */
[----:B------:R3:W-:Y:S01]  /*40bb0*/  STL.64 [R1+0x108], R14 ;  /* 0x0001080e01007387 */ /* 0x0007e20000100a00 */
[C---:B-1----:R-:W-:Y:S08]  /*40bc0*/  HMMA.1688.F32.TF32 R56, R8.reuse, R46, R72 ;  /* 0x0000002e0838723c */ /* 0x042ff00000081048 */
[----:B---3--:R-:W-:Y:S01]  /*40bd0*/  HMMA.1688.F32.TF32 R12, R8, R50, R84 ;  /* 0x00000032080c723c */ /* 0x008fe20000081054 */
[----:B------:R1:W-:Y:S04]  /*40be0*/  STL [R1+0x4c94], R45 ;  /* 0x004c942d01007387 */ /* 0x0003e80000100800 */
[----:B------:R3:W-:Y:S10]  /*40bf0*/  STL [R1+0x4c90], R44 ;  /* 0x004c902c01007387 */ /* 0x0007f40000100800 */
[----:B------:R-:W-:Y:S04]  /*40c00*/  STL.64 [R1+0x110], R56 ;  /* 0x0001103801007387 */ /* 0x000fe80000100a00 */
[----:B------:R-:W-:Y:S04]  /*40c10*/  STL.64 [R1+0x118], R58 ;  /* 0x0001183a01007387 */ /* 0x000fe80000100a00 */
[----:B------:R4:W-:Y:S01]  /*40c20*/  STL.64 [R1+0x120], R12 ;  /* 0x0001200c01007387 */ /* 0x0009e20000100a00 */
[----:B-1----:R-:W-:Y:S01]  /*40c30*/  MOV R45, R14 ;  /* 0x0000000e002d7202 */ /* 0x002fe20000000f00 */
[----:B---3--:R-:W-:-:S02]  /*40c40*/  IMAD.MOV.U32 R44, RZ, RZ, R15 ;  /* 0x000000ffff2c7224 */ /* 0x008fc400078e000f */
[C---:B----4-:R-:W-:Y:S02]  /*40c50*/  HMMA.1688.F32.TF32 R12, R8.reuse, R54, R100 ;  /* 0x00000036080c723c */ /* 0x050fe40000081064 */
[----:B------:R-:W-:Y:S04]  /*40c60*/  STL [R1+0x4ca4], R45 ;  /* 0x004ca42d01007387 */ /* 0x000fe80000100800 */
[----:B------:R-:W-:Y:S02]  /*40c70*/  STL [R1+0x4ca0], R44 ;  /* 0x004ca02c01007387 */ /* 0x000fe40000100800 */
[C---:B------:R-:W-:Y:S02]  /*40c80*/  HMMA.1688.F32.TF32 R56, R8.reuse, R106, R200 ;  /* 0x0000006a0838723c */ /* 0x040fe400000810c8 */
[----:B------:R-:W3:Y:S01]  /*40c90*/  LDL R203, [R1+0x500] ;  /* 0x0005000001cb7983 */ /* 0x000ee20000100800 */
[----:B------:R-:W-:Y:S01]  /*40ca0*/  IMAD.MOV.U32 R168, RZ, RZ, R247 ;  /* 0x000000ffffa87224 */ /* 0x000fe200078e00f7 */
[----:B------:R-:W-:Y:S01]  /*40cb0*/  MOV R169, R246 ;  /* 0x000000f600a97202 */ /* 0x000fe20000000f00 */
[----:B------:R-:W-:Y:S01]  /*40cc0*/  IMAD.MOV.U32 R170, RZ, RZ, R245 ;  /* 0x000000ffffaa7224 */ /* 0x000fe200078e00f5 */
[----:B------:R-:W-:Y:S02]  /*40cd0*/  LDS R200, [R252+0x2180] ;  /* 0x00218000fcc87984 */ /* 0x000fe40000000800 */
[C---:B------:R-:W-:Y:S01]  /*40ce0*/  HMMA.1688.F32.TF32 R60, R8.reuse, R114, R208 ;  /* 0x00000072083c723c */ /* 0x040fe200000810d0 */
[----:B------:R-:W-:Y:S01]  /*40cf0*/  IMAD.MOV.U32 R171, RZ, RZ, R244 ;  /* 0x000000ffffab7224 */ /* 0x000fe200078e00f4 */
[----:B------:R-:W-:Y:S05]  /*40d00*/  LDS R202, [R252+0x2980] ;  /* 0x00298000fcca7984 */ /* 0x000fea0000000800 */
[----:B------:R-:W-:Y:S04]  /*40d10*/  STL.64 [R1+0x1f0], R12 ;  /* 0x0001f00c01007387 */ /* 0x000fe80000100a00 */
[----:B------:R1:W-:Y:S02]  /*40d20*/  STL.64 [R1+0x1f8], R14 ;  /* 0x0001f80e01007387 */ /* 0x0003e40000100a00 */
[C---:B-1----:R-:W-:Y:S02]  /*40d30*/  HMMA.1688.F32.TF32 R12, R8.reuse, R110, R204 ;  /* 0x0000006e080c723c */ /* 0x042fe400000810cc */
[----:B------:R-:W-:Y:S04]  /*40d40*/  STL.64 [R1+0x250], R56 ;  /* 0x0002503801007387 */ /* 0x000fe80000100a00 */
[----:B------:R1:W-:Y:S02]  /*40d50*/  STL.64 [R1+0x258], R58 ;  /* 0x0002583a01007387 */ /* 0x0003e40000100a00 */
[C---:B-1----:R-:W-:Y:S11]  /*40d60*/  HMMA.1688.F32.TF32 R56, R8.reuse, R118, R212 ;  /* 0x000000760838723c */ /* 0x042ff600000810d4 */
[----:B------:R-:W-:Y:S04]  /*40d70*/  @!UPT UIADD3 URZ, URZ, URZ, URZ ;  /* 0x0000003f3f3ff290 */ /* 0x000fe8000fffe03f */
[----:B------:R-:W-:Y:S04]  /*40d80*/  STL.64 [R1+0x6f0], R12 ;  /* 0x0006f00c01007387 */ /* 0x000fe80000100a00 */
[----:B------:R1:W-:Y:S02]  /*40d90*/  STL.64 [R1+0x6f8], R14 ;  /* 0x0006f80e01007387 */ /* 0x0003e40000100a00 */
[C---:B-1----:R-:W-:Y:S08]  /*40da0*/  HMMA.1688.F32.TF32 R12, R8.reuse, R122, R216 ;  /* 0x0000007a080c723c */ /* 0x042ff000000810d8 */
[----:B------:R-:W-:Y:S01]  /*40db0*/  HMMA.1688.F32.TF32 R8, R8, R126, R220 ;  /* 0x0000007e0808723c */ /* 0x000fe200000810dc */
[----:B------:R-:W-:Y:S04]  /*40dc0*/  STL.64 [R1+0x6e0], R60 ;  /* 0x0006e03c01007387 */ /* 0x000fe80000100a00 */
[----:B------:R-:W-:Y:S04]  /*40dd0*/  STL.64 [R1+0x6e8], R62 ;  /* 0x0006e83e01007387 */ /* 0x000fe80000100a00 */
[----:B------:R-:W-:Y:S04]  /*40de0*/  STL.64 [R1+0x6d0], R56 ;  /* 0x0006d03801007387 */ /* 0x000fe80000100a00 */
[----:B------:R-:W-:Y:S04]  /*40df0*/  STL.64 [R1+0x6d8], R58 ;  /* 0x0006d83a01007387 */ /* 0x000fe80000100a00 */
[----:B------:R-:W4:Y:S04]  /*40e00*/  LDL.LU R88, [R1+0x90] ;  /* 0x0000900001587983 */ /* 0x000f280000300800 */
[----:B------:R1:W-:Y:S04]  /*40e10*/  STL.64 [R1+0x6c0], R12 ;  /* 0x0006c00c01007387 */ /* 0x0003e80000100a00 */
[----:B------:R1:W-:Y:S04]  /*40e20*/  STL.64 [R1+0x6c8], R14 ;  /* 0x0006c80e01007387 */ /* 0x0003e80000100a00 */
[----:B------:R-:W-:Y:S04]  /*40e30*/  STL.64 [R1+0x6a0], R8 ;  /* 0x0006a00801007387 */ /* 0x000fe80000100a00 */
[----:B------:R-:W-:Y:S04]  /*40e40*/  STL.64 [R1+0x6a8], R10 ;  /* 0x0006a80a01007387 */ /* 0x000fe80000100a00 */
        /* <DEDUP_REMOVED lines=35> */
[----:B-1----:R-:W4:Y:S04]  /*41080*/  LDL.LU R12, [R1+0x30] ;  /* 0x00003000010c7983 */ /* 0x002f280000300800 */
[----:B------:R-:W4:Y:S04]  /*41090*/  LDL.LU R13, [R1+0x34] ;  /* 0x00003400010d7983 */ /* 0x000f280000300800 */
[----:B------:R-:W4:Y:S04]  /*410a0*/  LDL.LU R14, [R1+0x38] ;  /* 0x00003800010e7983 */ /* 0x000f280000300800 */
[----:B------:R-:W4:Y:S04]  /*410b0*/  LDL.LU R15, [R1+0x3c] ;  /* 0x00003c00010f7983 */ /* 0x000f280000300800 */
[----:B------:R-:W-:Y:S04]  /*410c0*/  LDS R8, [R252+0x1100] ;  /* 0x00110000fc087984 */ /* 0x000fe80000000800 */
[----:B------:R-:W-:Y:S04]  /*410d0*/  LDS R10, [R252+0x1900] ;  /* 0x00190000fc0a7984 */ /* 0x000fe80000000800 */
[----:B---3--:R-:W-:Y:S04]  /*410e0*/  LDS R9, [R203+0x1100] ;  /* 0x00110000cb097984 */ /* 0x008fe80000000800 */
[----:B------:R-:W1:Y:S01]  /*410f0*/  LDS R11, [R203+0x1900] ;  /* 0x00190000cb0b7984 */ /* 0x000e620000000800 */
[C---:B--2---:R-:W-:Y:S03]  /*41100*/  HMMA.1688.F32.TF32 R224, R4.reuse, R106, R224 ;  /* 0x0000006a04e0723c */ /* 0x044fe600000810e0 */
[----:B------:R-:W-:Y:S05]  /*41110*/  LDS R201, [R203+0x2180] ;  /* 0x00218000cbc97984 */ /* 0x000fea0000000800 */
[C---:B----4-:R-:W-:Y:S08]  /*41120*/  HMMA.1688.F32.TF32 R96, R4.reuse, R18, R76 ;  /* 0x000000120460723c */ /* 0x050ff0000008104c */
[C---:B------:R-:W-:Y:S08]  /*41130*/  HMMA.1688.F32.TF32 R92, R4.reuse, R22, R64 ;  /* 0x00000016045c723c */ /* 0x040ff00000081040 */
[C---:B------:R-:W-:Y:S08]  /*41140*/  HMMA.1688.F32.TF32 R64, R4.reuse, R30, R144 ;  /* 0x0000001e0440723c */ /* 0x040ff00000081090 */
[C---:B------:R-:W-:Y:S01]  /*41150*/  HMMA.1688.F32.TF32 R100, R4.reuse, R26, R148 ;  /* 0x0000001a0464723c */ /* 0x040fe20000081094 */
[----:B------:R-:W-:Y:S07]  /*41160*/  STL.64 [R1+0x4cf8], R98 ;  /* 0x004cf86201007387 */ /* 0x000fee0000100a00 */
[C---:B------:R-:W-:Y:S01]  /*41170*/  HMMA.1688.F32.TF32 R72, R4.reuse, R34, R140 ;  /* 0x000000220448723c */ /* 0x040fe2000008108c */
[----:B------:R-:W-:Y:S07]  /*41180*/  STL.64 [R1+0x4cf0], R96 ;  /* 0x004cf06001007387 */ /* 0x000fee0000100a00 */
[C---:B------:R-:W-:Y:S01]  /*41190*/  HMMA.1688.F32.TF32 R68, R4.reuse, R38, R136 ;  /* 0x000000260444723c */ /* 0x040fe20000081088 */
[----:B------:R-:W-:Y:S07]  /*411a0*/  STL.64 [R1+0x4d08], R94 ;  /* 0x004d085e01007387 */ /* 0x000fee0000100a00 */
[C---:B------:R-:W-:Y:S01]  /*411b0*/  HMMA.1688.F32.TF32 R76, R4.reuse, R42, R132 ;  /* 0x0000002a044c723c */ /* 0x040fe20000081084 */
[----:B------:R-:W-:Y:S04]  /*411c0*/  STL.64 [R1+0x4d00], R92 ;  /* 0x004d005c01007387 */ /* 0x000fe80000100a00 */
[----:B------:R-:W-:Y:S03]  /*411d0*/  STL.64 [R1+0x4d18], R102 ;  /* 0x004d186601007387 */ /* 0x000fe60000100a00 */
[C---:B------:R-:W-:Y:S01]  /*411e0*/  HMMA.1688.F32.TF32 R60, R4.reuse, R46, R128 ;  /* 0x0000002e043c723c */ /* 0x040fe20000081080 */
[----:B------:R-:W-:Y:S07]  /*411f0*/  STL.64 [R1+0x4d10], R100 ;  /* 0x004d106401007387 */ /* 0x000fee0000100a00 */
[C---:B------:R-:W-:Y:S01]  /*41200*/  HMMA.1688.F32.TF32 R12, R4.reuse, R54, R12 ;  /* 0x00000036040c723c */ /* 0x040fe2000008100c */
[----:B------:R-:W-:Y:S04]  /*41210*/  STL.64 [R1+0x4d28], R66 ;  /* 0x004d284201007387 */ /* 0x000fe80000100a00 */
[----:B------:R-:W-:Y:S04]  /*41220*/  STL.64 [R1+0x4d20], R64 ;  /* 0x004d204001007387 */ /* 0x000fe80000100a00 */
[----:B------:R-:W-:Y:S01]  /*41230*/  STL.64 [R1+0x4d38], R74 ;  /* 0x004d384a01007387 */ /* 0x000fe20000100a00 */
[----:B------:R-:W-:Y:S03]  /*41240*/  HMMA.1688.F32.TF32 R56, R4, R50, R88 ;  /* 0x000000320438723c */ /* 0x000fe60000081058 */
[----:B------:R-:W-:Y:S04]  /*41250*/  STL.64 [R1+0x4d30], R72 ;  /* 0x004d304801007387 */ /* 0x000fe80000100a00 */
[----:B------:R-:W-:Y:S04]  /*41260*/  STL.64 [R1+0x4d48], R70 ;  /* 0x004d484601007387 */ /* 0x000fe80000100a00 */
[----:B------:R-:W-:Y:S04]  /*41270*/  STL.64 [R1+0x4d40], R68 ;  /* 0x004d404401007387 */ /* 0x000fe80000100a00 */
[----:B------:R2:W-:Y:S04]  /*41280*/  STL [R1+0x4cac], R76 ;  /* 0x004cac4c01007387 */ /* 0x0005e80000100800 */
[----:B------:R3:W-:Y:S04]  /*41290*/  STL [R1+0x4ca8], R77 ;  /* 0x004ca84d01007387 */ /* 0x0007e80000100800 */
[----:B------:R-:W-:Y:S04]  /*412a0*/  STL [R1+0x4c9c], R78 ;  /* 0x004c9c4e01007387 */ /* 0x000fe80000100800 */
[----:B------:R-:W-:Y:S01]  /*412b0*/  STL [R1+0x4c98], R79 ;  /* 0x004c984f01007387 */ /* 0x000fe20000100800 */
[----:B--2---:R-:W-:Y:S01]  /*412c0*/  MOV R76, R14 ;  /* 0x0000000e004c7202 */ /* 0x004fe20000000f00 */
[----:B---3--:R-:W-:-:S02]  /*412d0*/  IMAD.MOV.U32 R77, RZ, RZ, R15 ;  /* 0x000000ffff4d7224 */ /* 0x008fc400078e000f */
[----:B------:R-:W-:Y:S04]  /*412e0*/  STL.64 [R1+0x10], R60 ;  /* 0x0000103c01007387 */ /* 0x000fe80000100a00 */
[----:B------:R-:W-:Y:S04]  /*412f0*/  STL.64 [R1+0x18], R62 ;  /* 0x0000183e01007387 */ /* 0x000fe80000100a00 */
[----:B------:R2:W-:Y:S02]  /*41300*/  STL.64 [R1+0x80], R12 ;  /* 0x0000800c01007387 */ /* 0x0005e40000100a00 */
[----:B--2---:R-:W-:Y:S01]  /*41310*/  HMMA.1688.F32.TF32 R12, R4, R110, R228 ;  /* 0x0000006e040c723c */ /* 0x004fe200000810e4 */
[----:B------:R-:W-:-:S02]  /*41320*/  IMAD.MOV.U32 R78, RZ, RZ, R58 ;  /* 0x000000ffff4e7224 */ /* 0x000fc400078e003a */
[----:B------:R-:W-:Y:S01]  /*41330*/  IMAD.MOV.U32 R79, RZ, RZ, R59 ;  /* 0x000000ffff4f7224 */ /* 0x000fe200078e003b */
[----:B------:R-:W-:Y:S01]  /*41340*/  MOV R44, R57 ;  /* 0x00000039002c7202 */ /* 0x000fe20000000f00 */
[----:B------:R-:W-:-:S03]  /*41350*/  IMAD.MOV.U32 R45, RZ, RZ, R56 ;  /* 0x000000ffff2d7224 */ /* 0x000fc600078e0038 */
[C---:B------:R-:W-:Y:S01]  /*41360*/  HMMA.1688.F32.TF32 R60, R4.reuse, R114, R232 ;  /* 0x00000072043c723c */ /* 0x040fe200000810e8 */
[----:B------:R-:W-:Y:S04]  /*41370*/  STL.64 [R1+0x4d58], R78 ;  /* 0x004d584e01007387 */ /* 0x000fe80000100a00 */
[----:B------:R-:W-:Y:S03]  /*41380*/  STL.64 [R1+0x4d50], R76 ;  /* 0x004d504c01007387 */ /* 0x000fe60000100a00 */
[C---:B------:R-:W-:Y:S07]  /*41390*/  HMMA.1688.F32.TF32 R56, R4.reuse, R118, R236 ;  /* 0x000000760438723c */ /* 0x040fee00000810ec */
[----:B------:R-:W-:Y:S04]  /*413a0*/  STL.64 [R1+0x340], R12 ;  /* 0x0003400c01007387 */ /* 0x000fe80000100a00 */
[----:B------:R2:W-:Y:S02]  /*413b0*/  STL.64 [R1+0x348], R14 ;  /* 0x0003480e01007387 */ /* 0x0005e40000100a00 */
[----:B--2---:R-:W-:Y:S02]  /*413c0*/  HMMA.1688.F32.TF32 R12, R4, R122, R240 ;  /* 0x0000007a040c723c */ /* 0x004fe400000810f0 */
[----:B------:R2:W-:Y:S04]  /*413d0*/  STL.64 [R1+0x2e0], R60 ;  /* 0x0002e03c01007387 */ /* 0x0005e80000100a00 */
[----:B------:R3:W-:Y:S04]  /*413e0*/  STL.64 [R1+0x2e8], R62 ;  /* 0x0002e83e01007387 */ /* 0x0007e80000100a00 */
[----:B------:R-:W4:Y:S04]  /*413f0*/  LDL.LU R136, [R1+0x410] ;  /* 0x0004100001887983 */ /* 0x000f280000300800 */
[----:B------:R-:W-:Y:S04]  /*41400*/  STL.64 [R1+0x2b0], R56 ;  /* 0x0002b03801007387 */ /* 0x000fe80000100a00 */
[----:B------:R1:W-:Y:S05]  /*41410*/  STL.64 [R1+0x2b8], R58 ;  /* 0x0002b83a01007387 */ /* 0x0003ea0000100a00 */
        /* <DEDUP_REMOVED lines=25> */
[----:B------:R-:W1:Y:S04]  /*415b0*/  LDL.LU R184, [R1+0x1a0] ;  /* 0x0001a00001b87983 */ /* 0x000e680000300800 */
[----:B------:R-:W1:Y:S04]  /*415c0*/  LDL.LU R185, [R1+0x1a4] ;  /* 0x0001a40001b97983 */ /* 0x000e680000300800 */
[----:B------:R-:W1:Y:S04]  /*415d0*/  LDL.LU R186, [R1+0x1a8] ;  /* 0x0001a80001ba7983 */ /* 0x000e680000300800 */
[----:B------:R-:W1:Y:S04]  /*415e0*/  LDL.LU R187, [R1+0x1ac] ;  /* 0x0001ac0001bb7983 */ /* 0x000e680000300800 */
        /* <DEDUP_REMOVED lines=12> */
[----:B--2---:R-:W2:Y:S04]  /*416b0*/  LDL.LU R60, [R1+0x290] ;  /* 0x00029000013c7983 */ /* 0x004ea80000300800 */
[----:B------:R-:W2:Y:S04]  /*416c0*/  LDL.LU R61, [R1+0x294] ;  /* 0x00029400013d7983 */ /* 0x000ea80000300800 */
[----:B---3--:R-:W2:Y:S04]  /*416d0*/  LDL.LU R62, [R1+0x298] ;  /* 0x00029800013e7983 */ /* 0x008ea80000300800 */
[----:B------:R-:W2:Y:S04]  /*416e0*/  LDL.LU R63, [R1+0x29c] ;  /* 0x00029c00013f7983 */ /* 0x000ea80000300800 */
        /* <DEDUP_REMOVED lines=32> */
[----:B------:R-:W-:Y:S01]  /*418f0*/  IMAD.MOV.U32 R228, RZ, RZ, R52 ;  /* 0x000000ffffe47224 */ /* 0x000fe200078e0034 */
[----:B------:R-:W-:Y:S01]  /*41900*/  MOV R230, R20 ;  /* 0x0000001400e67202 */ /* 0x000fe20000000f00 */
[----:B------:R-:W-:-:S02]  /*41910*/  IMAD.MOV.U32 R229, RZ, RZ, R104 ;  /* 0x000000ffffe57224 */ /* 0x000fc400078e0068 */
[----:B------:R-:W-:Y:S01]  /*41920*/  IMAD.MOV.U32 R231, RZ, RZ, R53 ;  /* 0x000000ffffe77224 */ /* 0x000fe200078e0035 */
[----:B------:R-:W-:Y:S01]  /*41930*/  MOV R233, R0 ;  /* 0x0000000000e97202 */ /* 0x000fe20000000f00 */
[----:B------:R-:W-:Y:S01]  /*41940*/  IMAD.MOV.U32 R232, RZ, RZ, R105 ;  /* 0x000000ffffe87224 */ /* 0x000fe200078e0069 */
[----:B------:R-:W-:Y:S01]  /*41950*/  LDS R12, [R2+0x1180] ;  /* 0x00118000020c7984 */ /* 0x000fe20000000800 */
[----:B------:R-:W-:Y:S02]  /*41960*/  IMAD.MOV.U32 R234, RZ, RZ, R16 ;  /* 0x000000ffffea7224 */ /* 0x000fe400078e0010 */
[----:B------:R-:W-:Y:S01]  /*41970*/  IMAD.MOV.U32 R235, RZ, RZ, R17 ;  /* 0x000000ffffeb7224 */ /* 0x000fe200078e0011 */
[----:B------:R-:W-:Y:S04]  /*41980*/  LDS R14, [R2+0x1980] ;  /* 0x00198000020e7984 */ /* 0x000fe80000000800 */
[----:B------:R-:W-:Y:S04]  /*41990*/  LDS R13, [R3+0x1180] ;  /* 0x00118000030d7984 */ /* 0x000fe80000000800 */
[----:B------:R-:W1:Y:S01]  /*419a0*/  LDS R15, [R3+0x1980] ;  /* 0x00198000030f7984 */ /* 0x000e620000000800 */
[----:B----4-:R-:W-:Y:S01]  /*419b0*/  MOV R183, R247 ;  /* 0x000000f700b77202 */ /* 0x010fe20000000f00 */
[----:B------:R-:W-:-:S02]  /*419c0*/  IMAD.MOV.U32 R182, RZ, RZ, R246 ;  /* 0x000000ffffb67224 */ /* 0x000fc400078e00f6 */
[----:B------:R-:W-:Y:S01]  /*419d0*/  IMAD.MOV.U32 R181, RZ, RZ, R245 ;  /* 0x000000ffffb57224 */ /* 0x000fe200078e00f5 */
[----:B------:R-:W-:Y:S02]  /*419e0*/  MOV R180, R244 ;  /* 0x000000f400b47202 */ /* 0x000fe40000000f00 */
        /* <DEDUP_REMOVED lines=9> */
[C---:B-1----:R-:W-:Y:S03]  /*41a80*/  HMMA.1688.F32.TF32 R64, R8.reuse, R114, R184 ;  /* 0x000000720840723c */ /* 0x042fe600000810b8 */
[----:B------:R-:W4:Y:S04]  /*41a90*/  LDL.LU R89, [R1+0x3e4] ;  /* 0x0003e40001597983 */ /* 0x000f280000300800 */
[----:B------:R-:W4:Y:S04]  /*41aa0*/  LDL.LU R90, [R1+0x3e8] ;  /* 0x0003e800015a7983 */ /* 0x000f280000300800 */
[----:B------:R-:W4:Y:S01]  /*41ab0*/  LDL.LU R91, [R1+0x3ec] ;  /* 0x0003ec00015b7983 */ /* 0x000f220000300800 */
[C---:B------:R-:W-:Y:S08]  /*41ac0*/  HMMA.1688.F32.TF32 R56, R8.reuse, R110, R188 ;  /* 0x0000006e0838723c */ /* 0x040ff000000810bc */
[C---:B------:R-:W-:Y:S08]  /*41ad0*/  HMMA.1688.F32.TF32 R220, R8.reuse, R106, R192 ;  /* 0x0000006a08dc723c */ /* 0x040ff000000810c0 */
[C---:B------:R-:W-:Y:S08]  /*41ae0*/  HMMA.1688.F32.TF32 R204, R8.reuse, R50, R248 ;  /* 0x0000003208cc723c */ /* 0x040ff000000810f8 */
[C---:B--2---:R-:W-:Y:S08]  /*41af0*/  HMMA.1688.F32.TF32 R84, R8.reuse, R46, R60 ;  /* 0x0000002e0854723c */ /* 0x044ff0000008103c */
[C---:B------:R-:W-:Y:S08]  /*41b00*/  HMMA.1688.F32.TF32 R60, R8.reuse, R118, R180 ;  /* 0x00000076083c723c */ /* 0x040ff000000810b4 */
[C---:B---3--:R-:W-:Y:S08]  /*41b10*/  HMMA.1688.F32.TF32 R144, R8.reuse, R42, R144 ;  /* 0x0000002a0890723c */ /* 0x048ff00000081090 */
[C---:B------:R-:W-:Y:S08]  /*41b20*/  HMMA.1688.F32.TF32 R140, R8.reuse, R34, R140 ;  /* 0x00000022088c723c */ /* 0x040ff0000008108c */
[C---:B------:R-:W-:Y:S08]  /*41b30*/  HMMA.1688.F32.TF32 R128, R8.reuse, R30, R128 ;  /* 0x0000001e0880723c */ /* 0x040ff00000081080 */
[C---:B------:R-:W-:Y:S08]  /*41b40*/  HMMA.1688.F32.TF32 R164, R8.reuse, R18, R164 ;  /* 0x0000001208a4723c */ /* 0x040ff000000810a4 */
[C---:B------:R-:W-:Y:S08]  /*41b50*/  HMMA.1688.F32.TF32 R176, R8.reuse, R26, R176 ;  /* 0x0000001a08b0723c */ /* 0x040ff000000810b0 */
[C---:B------:R-:W-:Y:S08]  /*41b60*/  HMMA.1688.F32.TF32 R172, R8.reuse, R22, R172 ;  /* 0x0000001608ac723c */ /* 0x040ff000000810ac */
[C---:B------:R-:W-:Y:S08]  /*41b70*/  HMMA.1688.F32.TF32 R132, R8.reuse, R38, R132 ;  /* 0x000000260884723c */ /* 0x040ff00000081084 */
[----:B------:R-:W-:Y:S08]  /*41b80*/  HMMA.1688.F32.TF32 R212, R8, R54, R196 ;  /* 0x0000003608d4723c */ /* 0x000ff000000810c4 */
[----:B----4-:R-:W-:Y:S11]  /*41b90*/  HMMA.1688.F32.TF32 R4, R4, R126, R244 ;  /* 0x0000007e0404723c */ /* 0x010ff600000810f4 */
[----:B------:R-:W-:Y:S11]  /*41ba0*/  @!UPT UIADD3 URZ, URZ, URZ, URZ ;  /* 0x0000003f3f3ff290 */ /* 0x000ff6000fffe03f */
[----:B------:R-:W-:Y:S01]  /*41bb0*/  @!UPT UIADD3 URZ, URZ, URZ, URZ ;  /* 0x0000003f3f3ff290 */ /* 0x000fe2000fffe03f */
[----:B------:R-:W-:Y:S04]  /*41bc0*/  STL.64 [R1+0x220], R4 ;  /* 0x0002200401007387 */ /* 0x000fe80000100a00 */
[----:B------:R-:W-:Y:S04]  /*41bd0*/  STL.64 [R1+0x228], R6 ;  /* 0x0002280601007387 */ /* 0x000fe80000100a00 */
[----:B------:R-:W-:Y:S04]  /*41be0*/  STL.64 [R1+0x1c0], R56 ;  /* 0x0001c03801007387 */ /* 0x000fe80000100a00 */
[----:B------:R1:W-:Y:S01]  /*41bf0*/  STL.64 [R1+0x1c8], R58 ;  /* 0x0001c83a01007387 */ /* 0x0003e20000100a00 */
[----:B------:R-:W-:Y:S03]  /*41c00*/  HMMA.1688.F32.TF32 R188, R12, R22, R156 ;  /* 0x000000160cbc723c */ /* 0x000fe6000008109c */
[----:B------:R-:W-:Y:S04]  /*41c10*/  LDS R4, [R252+0x1180] ;  /* 0x00118000fc047984 */ /* 0x000fe80000000800 */
[----:B------:R-:W-:Y:S01]  /*41c20*/  LDS R6, [R252+0x1980] ;  /* 0x00198000fc067984 */ /* 0x000fe20000000800 */
[C---:B-1----:R-:W-:Y:S03]  /*41c30*/  HMMA.1688.F32.TF32 R56, R8.reuse, R122, R80 ;  /* 0x0000007a0838723c */ /* 0x042fe60000081050 */
[----:B------:R-:W-:Y:S04]  /*41c40*/  LDS R5, [R203+0x1180] ;  /* 0x00118000cb057984 */ /* 0x000fe80000000800 */
[----:B------:R-:W1:Y:S01]  /*41c50*/  LDS R7, [R203+0x1980] ;  /* 0x00198000cb077984 */ /* 0x000e620000000800 */
[----:B------:R-:W-:Y:S03]  /*41c60*/  HMMA.1688.F32.TF32 R8, R8, R126, R168 ;  /* 0x0000007e0808723c */ /* 0x000fe600000810a8 */
[----:B------:R-:W-:Y:S04]  /*41c70*/  STL.64 [R1+0x180], R64 ;  /* 0x0001804001007387 */ /* 0x000fe80000100a00 */
[----:B------:R-:W-:Y:S04]  /*41c80*/  STL.64 [R1+0x188], R66 ;  /* 0x0001884201007387 */ /* 0x000fe80000100a00 */
[----:B------:R-:W-:Y:S04]  /*41c90*/  STL.64 [R1+0x160], R60 ;  /* 0x0001603c01007387 */ /* 0x000fe80000100a00 */
[----:B------:R-:W-:Y:S04]  /*41ca0*/  STL.64 [R1+0x168], R62 ;  /* 0x0001683e01007387 */ /* 0x000fe80000100a00 */
[----:B------:R-:W-:Y:S04]  /*41cb0*/  STL.64 [R1+0x140], R56 ;  /* 0x0001403801007387 */ /* 0x000fe80000100a00 */
[----:B------:R-:W-:Y:S04]  /*41cc0*/  STL.64 [R1+0x148], R58 ;  /* 0x0001483a01007387 */ /* 0x000fe80000100a00 */
[----:B------:R2:W-:Y:S04]  /*41cd0*/  STL.64 [R1+0xf0], R8 ;  /* 0x0000f00801007387 */ /* 0x0005e80000100a00 */
[----:B------:R3:W-:Y:S04]  /*41ce0*/  STL.64 [R1+0xf8], R10 ;  /* 0x0000f80a01007387 */ /* 0x0007e80000100a00 */
[----:B------:R-:W4:Y:S04]  /*41cf0*/  LDL.LU R52, [R1+0x4db4] ;  /* 0x004db40001347983 */ /* 0x000f280000300800 */
[----:B------:R-:W2:Y:S04]  /*41d00*/  LDL.LU R104, [R1+0x4db0] ;  /* 0x004db00001687983 */ /* 0x000ea80000300800 */
[----:B------:R-:W2:Y:S04]  /*41d10*/  LDL.LU R20, [R1+0x4dac] ;  /* 0x004dac0001147983 */ /* 0x000ea80000300800 */
[----:B------:R-:W3:Y:S04]  /*41d20*/  LDL.LU R53, [R1+0x4da8] ;  /* 0x004da80001357983 */ /* 0x000ee80000300800 */
[----:B------:R-:W4:Y:S04]  /*41d30*/  LDL.LU R105, [R1+0x4da4] ;  /* 0x004da40001697983 */ /* 0x000f280000300800 */
[----:B------:R-:W4:Y:S04]  /*41d40*/  LDL.LU R0, [R1+0x4da0] ;  /* 0x004da00001007983 */ /* 0x000f280000300800 */
[----:B------:R-:W4:Y:S04]  /*41d50*/  LDL.LU R16, [R1+0x4d9c] ;  /* 0x004d9c0001107983 */ /* 0x000f280000300800 */
[----:B------:R-:W4:Y:S01]  /*41d60*/  LDL.LU R17, [R1+0x4d98] ;  /* 0x004d980001117983 */ /* 0x000f220000300800 */
[----:B--2---:R-:W-:-:S03]  /*41d70*/  MOV R240, R20 ;  /* 0x0000001400f07202 */ /* 0x004fc60000000f00 */
[----:B------:R-:W2:Y:S01]  /*41d80*/  LDL.LU R20, [R1+0x4d94] ;  /* 0x004d940001147983 */ /* 0x000ea20000300800 */
[----:B---3--:R-:W-:-:S03]  /*41d90*/  IMAD.MOV.U32 R241, RZ, RZ, R53 ;  /* 0x000000fffff17224 */ /* 0x008fc600078e0035 */
        /* <DEDUP_REMOVED lines=9> */
[----:B------:R-:W1:Y:S04]  /*41e30*/  LDL.LU R8, [R1+0x4d0] ;  /* 0x0004d00001087983 */ /* 0x000e680000300800 */
[----:B------:R-:W1:Y:S04]  /*41e40*/  LDL.LU R9, [R1+0x4d4] ;  /* 0x0004d40001097983 */ /* 0x000e680000300800 */
[----:B------:R-:W1:Y:S04]  /*41e50*/  LDL.LU R10, [R1+0x4d8] ;  /* 0x0004d800010a7983 */ /* 0x000e680000300800 */
[----:B------:R-:W1:Y:S04]  /*41e60*/  LDL.LU R11, [R1+0x4dc] ;  /* 0x0004dc00010b7983 */ /* 0x000e680000300800 */
        /* <DEDUP_REMOVED lines=11> */
[----:B----4-:R-:W-:-:S03]  /*41f20*/  IMAD.MOV.U32 R103, RZ, RZ, R0 ;  /* 0x000000ffff677224 */ /* 0x010fc600078e0000 */
[----:B------:R-:W4:Y:S04]  /*41f30*/  LDL.LU R59, [R1+0x5ec] ;  /* 0x0005ec00013b7983 */ /* 0x000f280000300800 */
[----:B------:R-:W4:Y:S04]  /*41f40*/  LDL.LU R100, [R1+0x360] ;  /* 0x0003600001647983 */ /* 0x000f280000300800 */
[----:B------:R-:W4:Y:S04]  /*41f50*/  LDL.LU R101, [R1+0x364] ;  /* 0x0003640001657983 */ /* 0x000f280000300800 */
[----:B------:R-:W4:Y:S04]  /*41f60*/  LDL.LU R102, [R1+0x368] ;  /* 0x0003680001667983 */ /* 0x000f280000300800 */
[----:B------:R-:W4:Y:S01]  /*41f70*/  LDL.LU R0, [R1+0x4d8c] ;  /* 0x004d8c0001007983 */ /* 0x000f220000300800 */
[----:B------:R-:W-:-:S02]  /*41f80*/  IMAD.MOV.U32 R66, RZ, RZ, R17 ;  /* 0x000000ffff427224 */ /* 0x000fc400078e0011 */
[----:B------:R-:W-:Y:S01]  /*41f90*/  IMAD.MOV.U32 R67, RZ, RZ, R16 ;  /* 0x000000ffff437224 */ /* 0x000fe200078e0010 */
[----:B--2---:R-:W-:Y:S01]  /*41fa0*/  MOV R65, R20 ;  /* 0x0000001400417202 */ /* 0x004fe20000000f00 */
[----:B---3--:R-:W-:Y:S02]  /*41fb0*/  IMAD.MOV.U32 R64, RZ, RZ, R53 ;  /* 0x000000ffff407224 */ /* 0x008fe400078e0035 */
[----:B------:R-:W2:Y:S04]  /*41fc0*/  LDL.LU R53, [R1+0x4d88] ;  /* 0x004d880001357983 */ /* 0x000ea80000300800 */
[----:B------:R-:W3:Y:S04]  /*41fd0*/  LDL.LU R20, [R1+0x4d84] ;  /* 0x004d840001147983 */ /* 0x000ee80000300800 */
[----:B------:R-:W2:Y:S04]  /*41fe0*/  LDL.LU R17, [R1+0x4d80] ;  /* 0x004d800001117983 */ /* 0x000ea80000300800 */
[----:B------:R-:W2:Y:S04]  /*41ff0*/  LDL.LU R16, [R1+0x4d7c] ;  /* 0x004d7c0001107983 */ /* 0x000ea80000300800 */
[----:B------:R-:W2:Y:S04]  /*42000*/  LDL.LU R72, [R1+0x350] ;  /* 0x0003500001487983 */ /* 0x000ea80000300800 */
[----:B------:R-:W2:Y:S04]  /*42010*/  LDL.LU R73, [R1+0x354] ;  /* 0x0003540001497983 */ /* 0x000ea80000300800 */
[----:B------:R-:W2:Y:S01]  /*42020*/  LDL.LU R74, [R1+0x358] ;  /* 0x00035800014a7983 */ /* 0x000ea20000300800 */
[----:B----4-:R-:W-:-:S03]  /*42030*/  MOV R75, R0 ;  /* 0x00000000004b7202 */ /* 0x010fc60000000f00 */
[----:B------:R-:W4:Y:S04]  /*42040*/  LDL.LU R0, [R1+0x4d78] ;  /* 0x004d780001007983 */ /* 0x000f280000300800 */
[----:B------:R-:W2:Y:S04]  /*42050*/  LDL.LU R76, [R1+0x310] ;  /* 0x00031000014c7983 */ /* 0x000ea80000300800 */
[----:B------:R-:W2:Y:S04]  /*42060*/  LDL.LU R77, [R1+0x314] ;  /* 0x00031400014d7983 */ /* 0x000ea80000300800 */
[----:B------:R-:W2:Y:S04]  /*42070*/  LDL.LU R78, [R1+0x318] ;  /* 0x00031800014e7983 */ /* 0x000ea80000300800 */
[----:B------:R-:W2:Y:S04]  /*42080*/  LDL.LU R79, [R1+0x31c] ;  /* 0x00031c00014f7983 */ /* 0x000ea80000300800 */
[----:B------:R-:W2:Y:S01]  /*42090*/  LDL.LU R216, [R1+0x300] ;  /* 0x0003000001d87983 */ /* 0x000ea20000300800 */
[----:B----4-:R-:W-:-:S03]  /*420a0*/  IMAD.MOV.U32 R217, RZ, RZ, R0 ;  /* 0x000000ffffd97224 */ /* 0x010fc600078e0000 */
[----:B------:R-:W4:Y:S04]  /*420b0*/  LDL.LU R0, [R1+0x4d74] ;  /* 0x004d740001007983 */ /* 0x000f280000300800 */
[----:B------:R-:W2:Y:S04]  /*420c0*/  LDL.LU R218, [R1+0x308] ;  /* 0x0003080001da7983 */ /* 0x000ea80000300800 */
[----:B------:R-:W2:Y:S04]  /*420d0*/  LDL.LU R219, [R1+0x30c] ;  /* 0x00030c0001db7983 */ /* 0x000ea80000300800 */
[----:B------:R-:W2:Y:S04]  /*420e0*/  LDL.LU R208, [R1+0x390] ;  /* 0x0003900001d07983 */ /* 0x000ea80000300800 */
[----:B------:R-:W2:Y:S04]  /*420f0*/  LDL.LU R209, [R1+0x394] ;  /* 0x0003940001d17983 */ /* 0x000ea80000300800 */
[----:B------:R-:W2:Y:S01]  /*42100*/  LDL.LU R210, [R1+0x398] ;  /* 0x0003980001d27983 */ /* 0x000ea20000300800 */
[C---:B------:R-:W-:Y:S08]  /*42110*/  HMMA.1688.F32.TF32 R168, R12.reuse, R26, R152 ;  /* 0x0000001a0ca8723c */ /* 0x040ff00000081098 */
[----:B------:R-:W-:Y:S01]  /*42120*/  HMMA.1688.F32.TF32 R152, R12, R38, R88 ;  /* 0x000000260c98723c */ /* 0x000fe20000081058 */
[----:B----4-:R-:W-:-:S02]  /*42130*/  IMAD.MOV.U32 R211, RZ, RZ, R0 ;  /* 0x000000ffffd37224 */ /* 0x010fc400078e0000 */
        /* <DEDUP_REMOVED lines=12> */
[----:B--2---:R-:W-:Y:S01]  /*42200*/  IMAD.MOV.U32 R68, RZ, RZ, R16 ;  /* 0x000000ffff447224 */ /* 0x004fe200078e0010 */
[----:B---3--:R-:W-:Y:S01]  /*42210*/  MOV R70, R20 ;  /* 0x0000001400467202 */ /* 0x008fe20000000f00 */
[----:B------:R-:W-:Y:S01]  /*42220*/  IMAD.MOV.U32 R69, RZ, RZ, R17 ;  /* 0x000000ffff457224 */ /* 0x000fe200078e0011 */
[----:B----4-:R-:W-:-:S02]  /*42230*/  MOV R83, R0 ;  /* 0x0000000000537202 */ /* 0x010fc40000000f00 */
[----:B------:R-:W2:Y:S04]  /*42240*/  LDL.LU R0, [R1+0x4d6c] ;  /* 0x004d6c0001007983 */ /* 0x000ea80000300800 */
[----:B------:R-:W3:Y:S04]  /*42250*/  LDL.LU R16, [R1+0x4d68] ;  /* 0x004d680001107983 */ /* 0x000ee80000300800 */
        /* <DEDUP_REMOVED lines=14> */
[----:B------:R-:W-:Y:S01]  /*42340*/  IMAD.MOV.U32 R71, RZ, RZ, R53 ;  /* 0x000000ffff477224 */ /* 0x000fe200078e0035 */
[C---:B------:R-:W-:Y:S08]  /*42350*/  HMMA.1688.F32.TF32 R76, R12.reuse, R110, R76 ;  /* 0x0000006e0c4c723c */ /* 0x040ff0000008104c */
[C---:B------:R-:W-:Y:S08]  /*42360*/  HMMA.1688.F32.TF32 R68, R12.reuse, R114, R68 ;  /* 0x000000720c44723c */ /* 0x040ff00000081044 */
[C---:B------:R-:W-:Y:S08]  /*42370*/  HMMA.1688.F32.TF32 R72, R12.reuse, R118, R72 ;  /* 0x000000760c48723c */ /* 0x040ff00000081048 */
[C---:B------:R-:W-:Y:S01]  /*42380*/  HMMA.1688.F32.TF32 R64, R12.reuse, R122, R64 ;  /* 0x0000007a0c40723c */ /* 0x040fe20000081040 */
[----:B------:R-:W-:Y:S07]  /*42390*/  STL.64 [R1+0x150], R76 ;  /* 0x0001504c01007387 */ /* 0x000fee0000100a00 */
[C---:B------:R-:W-:Y:S01]  /*423a0*/  HMMA.1688.F32.TF32 R160, R12.reuse, R18, R160 ;  /* 0x000000120ca0723c */ /* 0x040fe200000810a0 */
[----:B------:R1:W-:Y:S07]  /*423b0*/  STL.64 [R1+0x158], R78 ;  /* 0x0001584e01007387 */ /* 0x0003ee0000100a00 */
[C---:B------:R-:W-:Y:S01]  /*423c0*/  HMMA.1688.F32.TF32 R148, R12.reuse, R30, R148 ;  /* 0x0000001e0c94723c */ /* 0x040fe20000081094 */
[----:B-1----:R-:W4:Y:S07]  /*423d0*/  LDL.LU.64 R78, [R1+0x4d58] ;  /* 0x004d5800014e7983 */ /* 0x002f2e0000300a00 */
[C---:B------:R-:W-:Y:S01]  /*423e0*/  HMMA.1688.F32.TF32 R136, R12.reuse, R34, R136 ;  /* 0x000000220c88723c */ /* 0x040fe20000081088 */
[----:B------:R-:W4:Y:S07]  /*423f0*/  LDL.LU.64 R76, [R1+0x4d50] ;  /* 0x004d5000014c7983 */ /* 0x000f2e0000300a00 */
[C---:B------:R-:W-:Y:S08]  /*42400*/  HMMA.1688.F32.TF32 R156, R12.reuse, R42, R156 ;  /* 0x0000002a0c9c723c */ /* 0x040ff0000008109c */
[C---:B------:R-:W-:Y:S08]  /*42410*/  HMMA.1688.F32.TF32 R88, R12.reuse, R46, R88 ;  /* 0x0000002e0c58723c */ /* 0x040ff00000081058 */
[C---:B------:R-:W-:Y:S08]  /*42420*/  HMMA.1688.F32.TF32 R80, R12.reuse, R50, R80 ;  /* 0x000000320c50723c */ /* 0x040ff00000081050 */
[C---:B------:R-:W-:Y:S08]  /*42430*/  HMMA.1688.F32.TF32 R208, R12.reuse, R54, R208 ;  /* 0x000000360cd0723c */ /* 0x040ff000000810d0 */
[C---:B------:R-:W-:Y:S08]  /*42440*/  HMMA.1688.F32.TF32 R216, R12.reuse, R106, R216 ;  /* 0x0000006a0cd8723c */ /* 0x040ff000000810d8 */
[----:B------:R-:W-:Y:S01]  /*42450*/  HMMA.1688.F32.TF32 R12, R12, R126, R100 ;  /* 0x0000007e0c0c723c */ /* 0x000fe20000081064 */
[----:B------:R-:W-:Y:S04]  /*42460*/  STL.64 [R1+0x1b0], R68 ;  /* 0x0001b04401007387 */ /* 0x000fe80000100a00 */
[----:B------:R1:W-:Y:S01]  /*42470*/  STL.64 [R1+0x1b8], R70 ;  /* 0x0001b84601007387 */ /* 0x0003e20000100a00 */
[----:B------:R-:W-:Y:S01]  /*42480*/  IMAD.MOV.U32 R236, RZ, RZ, R52 ;  /* 0x000000ffffec7224 */ /* 0x000fe200078e0034 */
[----:B------:R-:W-:Y:S01]  /*42490*/  MOV R237, R49 ;  /* 0x0000003100ed7202 */ /* 0x000fe20000000f00 */
[----:B------:R-:W-:Y:S01]  /*424a0*/  IMAD.MOV.U32 R238, RZ, RZ, R48 ;  /* 0x000000ffffee7224 */ /* 0x000fe200078e0030 */
[----:B-1----:R-:W4:Y:S04]  /*424b0*/  LDL.LU.64 R70, [R1+0x4d48] ;  /* 0x004d480001467983 */ /* 0x002f280000300a00 */
[----:B------:R-:W4:Y:S04]  /*424c0*/  LDL.LU.64 R68, [R1+0x4d40] ;  /* 0x004d400001447983 */ /* 0x000f280000300a00 */
[----:B------:R-:W-:Y:S04]  /*424d0*/  STL.64 [R1+0x1d0], R72 ;  /* 0x0001d04801007387 */ /* 0x000fe80000100a00 */
[----:B------:R1:W-:Y:S01]  /*424e0*/  STL.64 [R1+0x1d8], R74 ;  /* 0x0001d84a01007387 */ /* 0x0003e20000100a00 */
[----:B------:R-:W-:Y:S01]  /*424f0*/  IMAD.MOV.U32 R239, RZ, RZ, R41 ;  /* 0x000000ffffef7224 */ /* 0x000fe200078e0029 */
[C---:B------:R-:W-:Y:S02]  /*42500*/  HMMA.1688.F32.TF32 R48, R4.reuse, R50, R8 ;  /* 0x000000320430723c */ /* 0x040fe40000081008 */
[----:B-1----:R-:W4:Y:S04]  /*42510*/  LDL.LU.64 R74, [R1+0x4d38] ;  /* 0x004d3800014a7983 */ /* 0x002f280000300a00 */
[----:B------:R-:W4:Y:S04]  /*42520*/  LDL.LU.64 R72, [R1+0x4d30] ;  /* 0x004d300001487983 */ /* 0x000f280000300a00 */
[----:B------:R-:W-:Y:S04]  /*42530*/  STL.64 [R1+0x1e0], R64 ;  /* 0x0001e04001007387 */ /* 0x000fe80000100a00 */
[----:B------:R1:W-:Y:S01]  /*42540*/  STL.64 [R1+0x1e8], R66 ;  /* 0x0001e84201007387 */ /* 0x0003e20000100a00 */
[----:B------:R-:W-:Y:S01]  /*42550*/  HMMA.1688.F32.TF32 R8, R4, R110, R236 ;  /* 0x0000006e0408723c */ /* 0x000fe200000810ec */
[----:B------:R-:W-:Y:S01]  /*42560*/  MOV R196, R40 ;  /* 0x0000002800c47202 */ /* 0x000fe20000000f00 */
[----:B------:R-:W-:-:S06]  /*42570*/  IMAD.MOV.U32 R195, RZ, RZ, R21 ;  /* 0x000000ffffc37224 */ /* 0x000fcc00078e0015 */
[C---:B------:R-:W-:Y:S01]  /*42580*/  HMMA.1688.F32.TF32 R232, R4.reuse, R114, R232 ;  /* 0x0000007204e8723c */ /* 0x040fe200000810e8 */
[----:B-1----:R-:W4:Y:S04]  /*42590*/  LDL.LU.64 R66, [R1+0x4d28] ;  /* 0x004d280001427983 */ /* 0x002f280000300a00 */
[----:B------:R-:W4:Y:S04]  /*425a0*/  LDL.LU.64 R64, [R1+0x4d20] ;  /* 0x004d200001407983 */ /* 0x000f280000300a00 */
[----:B------:R-:W4:Y:S04]  /*425b0*/  LDL.LU.64 R102, [R1+0x4d18] ;  /* 0x004d180001667983 */ /* 0x000f280000300a00 */
[----:B------:R-:W4:Y:S04]  /*425c0*/  LDL.LU.64 R100, [R1+0x4d10] ;  /* 0x004d100001647983 */ /* 0x000f280000300a00 */
[----:B------:R-:W-:Y:S04]  /*425d0*/  STL.64 [R1+0x230], R12 ;  /* 0x0002300c01007387 */ /* 0x000fe80000100a00 */
[----:B------:R2:W-:Y:S01]  /*425e0*/  STL.64 [R1+0x238], R14 ;  /* 0x0002380e01007387 */ /* 0x0005e20000100a00 */
[----:B------:R-:W-:Y:S01]  /*425f0*/  IMAD.MOV.U32 R193, RZ, RZ, R25 ;  /* 0x000000ffffc17224 */ /* 0x000fe200078e0019 */
[----:B------:R-:W-:Y:S01]  /*42600*/  MOV R194, R24 ;  /* 0x0000001800c27202 */ /* 0x000fe20000000f00 */
[----:B------:R-:W-:Y:S01]  /*42610*/  IMAD.MOV.U32 R192, RZ, RZ, R32 ;  /* 0x000000ffffc07224 */ /* 0x000fe200078e0020 */
[----:B------:R-:W-:Y:S01]  /*42620*/  HMMA.1688.F32.TF32 R24, R4, R26, R56 ;  /* 0x0000001a0418723c */ /* 0x000fe20000081038 */
[----:B------:R-:W-:Y:S01]  /*42630*/  MOV R199, R33 ;  /* 0x0000002100c77202 */ /* 0x000fe20000000f00 */
[----:B------:R-:W-:-:S02]  /*42640*/  IMAD.MOV.U32 R197, RZ, RZ, R37 ;  /* 0x000000ffffc57224 */ /* 0x000fc400078e0025 */
[----:B------:R-:W-:Y:S01]  /*42650*/  IMAD.MOV.U32 R198, RZ, RZ, R36 ;  /* 0x000000ffffc67224 */ /* 0x000fe200078e0024 */
[----:B------:R-:W-:Y:S01]  /*42660*/  MOV R236, R109 ;  /* 0x0000006d00ec7202 */ /* 0x000fe20000000f00 */
[----:B------:R-:W-:Y:S01]  /*42670*/  IMAD.MOV.U32 R242, RZ, RZ, R105 ;  /* 0x000000fffff27224 */ /* 0x000fe200078e0069 */
[----:B------:R-:W-:Y:S01]  /*42680*/  MOV R243, R104 ;  /* 0x0000006800f37202 */ /* 0x000fe20000000f00 */
[C---:B------:R-:W-:Y:S01]  /*42690*/  HMMA.1688.F32.TF32 R36, R4.reuse, R38, R248 ;  /* 0x000000260424723c */ /* 0x040fe200000810f8 */
[----:B------:R-:W-:Y:S04]  /*426a0*/  LDS R114, [R252+0x2800] ;  /* 0x00280000fc727984 */ /* 0x000fe80000000800 */
[----:B------:R-:W-:Y:S03]  /*426b0*/  LDS R115, [R203+0x2800] ;  /* 0x00280000cb737984 */ /* 0x000fe60000000800 */
[----:B------:R-:W-:Y:S01]  /*426c0*/  HMMA.1688.F32.TF32 R184, R4, R30, R184 ;  /* 0x0000001e04b8723c */ /* 0x000fe200000810b8 */
[----:B------:R-:W-:Y:S04]  /*426d0*/  LDS R110, [R2+0x2800] ;  /* 0x00280000026e7984 */ /* 0x000fe80000000800 */
[----:B------:R-:W-:Y:S01]  /*426e0*/  LDS R111, [R3+0x2800] ;  /* 0x00280000036f7984 */ /* 0x000fe20000000800 */
[----:B--2---:R-:W-:-:S03]  /*426f0*/  IMAD.MOV.U32 R15, RZ, RZ, R0 ;  /* 0x000000ffff0f7224 */ /* 0x004fc600078e0000 */
[----:B------:R-:W1:Y:S01]  /*42700*/  S2R R0, SR_TID.X ;  /* 0x0000000000007919 */ /* 0x000e620000002100 */
[----:B---3--:R-:W-:Y:S01]  /*42710*/  IMAD.MOV.U32 R14, RZ, RZ, R16 ;  /* 0x000000ffff0e7224 */ /* 0x008fe200078e0010 */
[----:B----4-:R-:W-:Y:S01]  /*42720*/  MOV R13, R17 ;  /* 0x00000011000d7202 */ /* 0x010fe20000000f00 */
[----:B------:R-:W-:-:S07]  /*42730*/  IMAD.MOV.U32 R12, RZ, RZ, R20 ;  /* 0x000000ffff0c7224 */ /* 0x000fce00078e0014 */
[C---:B------:R-:W-:Y:S08]  /*42740*/  HMMA.1688.F32.TF32 R40, R4.reuse, R42, R12 ;  /* 0x0000002a0428723c */ /* 0x040ff0000008100c */
[C---:B------:R-:W-:Y:S01]  /*42750*/  HMMA.1688.F32.TF32 R12, R4.reuse, R118, R228 ;  /* 0x00000076040c723c */ /* 0x040fe200000810e4 */
[----:B------:R-:W-:Y:S07]  /*42760*/  LDS R118, [R2+0x2880] ;  /* 0x0028800002767984 */ /* 0x000fee0000000800 */
[C---:B------:R-:W-:Y:S01]  /*42770*/  HMMA.1688.F32.TF32 R180, R4.reuse, R46, R180 ;  /* 0x0000002e04b4723c */ /* 0x040fe200000810b4 */
[----:B------:R-:W-:Y:S07]  /*42780*/  LDS R119, [R3+0x2880] ;  /* 0x0028800003777984 */ /* 0x000fee0000000800 */
[C---:B------:R-:W-:Y:S01]  /*42790*/  HMMA.1688.F32.TF32 R16, R4.reuse, R18, R92 ;  /* 0x000000120410723c */ /* 0x040fe2000008105c */
[----:B------:R-:W2:Y:S04]  /*427a0*/  LDL.LU.64 R94, [R1+0x4d08] ;  /* 0x004d0800015e7983 */ /* 0x000ea80000300a00 */
[----:B------:R-:W2:Y:S03]  /*427b0*/  LDL.LU.64 R92, [R1+0x4d00] ;  /* 0x004d0000015c7983 */ /* 0x000ea60000300a00 */
[C---:B------:R-:W-:Y:S01]  /*427c0*/  HMMA.1688.F32.TF32 R20, R4.reuse, R22, R96 ;  /* 0x000000160414723c */ /* 0x040fe20000081060 */
[----:B------:R-:W3:Y:S04]  /*427d0*/  LDL.LU.64 R98, [R1+0x4cf8] ;  /* 0x004cf80001627983 */ /* 0x000ee80000300a00 */
[----:B------:R-:W3:Y:S03]  /*427e0*/  LDL.LU.64 R96, [R1+0x4cf0] ;  /* 0x004cf00001607983 */ /* 0x000ee60000300a00 */
[----:B------:R-:W-:Y:S01]  /*427f0*/  HMMA.1688.F32.TF32 R32, R4, R34, R60 ;  /* 0x000000220420723c */ /* 0x000fe2000008103c */
[----:B------:R-:W4:Y:S04]  /*42800*/  LDL.LU.64 R58, [R1+0x4ce8] ;  /* 0x004ce800013a7983 */ /* 0x000f280000300a00 */
[----:B------:R-:W4:Y:S04]  /*42810*/  LDL.LU.64 R56, [R1+0x4ce0] ;  /* 0x004ce00001387983 */ /* 0x000f280000300a00 */
[----:B------:R-:W2:Y:S04]  /*42820*/  LDL.LU.64 R62, [R1+0x4cd8] ;  /* 0x004cd800013e7983 */ /* 0x000ea80000300a00 */
[----:B------:R-:W2:Y:S04]  /*42830*/  LDL.LU.64 R60, [R1+0x4cd0] ;  /* 0x004cd000013c7983 */ /* 0x000ea80000300a00 */
[----:B------:R-:W2:Y:S04]  /*42840*/  LDL.LU.64 R250, [R1+0x4cc8] ;  /* 0x004cc80001fa7983 */ /* 0x000ea80000300a00 */
[----:B------:R-:W2:Y:S04]  /*42850*/  LDL.LU.64 R248, [R1+0x4cc0] ;  /* 0x004cc00001f87983 */ /* 0x000ea80000300a00 */
[----:B------:R1:W-:Y:S04]  /*42860*/  STL.64 [R1+0xe0], R8 ;  /* 0x0000e00801007387 */ /* 0x0003e80000100a00 */
[----:B------:R1:W-:Y:S02]  /*42870*/  STL.64 [R1+0xe8], R10 ;  /* 0x0000e80a01007387 */ /* 0x0003e40000100a00 */
[----:B-1----:R-:W-:-:S02]  /*42880*/  SHF.L.U32 R8, R0, 0x1, RZ ;  /* 0x0000000100087819 */ /* 0x002fc400000006ff */
[----:B------:R-:W-:Y:S01]  /*42890*/  LOP3.LUT R0, R0, 0x7, RZ, 0xc0, !PT ;  /* 0x0000000700007812 */ /* 0x000fe200078ec0ff */
[----:B------:R-:W-:Y:S04]  /*428a0*/  STL.64 [R1+0xd0], R232 ;  /* 0x0000d0e801007387 */ /* 0x000fe80000100a00 */
[----:B------:R-:W-:Y:S01]  /*428b0*/  IMAD R0, R0, 0x210, RZ ;  /* 0x0000021000007824 */ /* 0x000fe200078e02ff */
[----:B------:R-:W-:Y:S04]  /*428c0*/  STL.64 [R1+0xd8], R234 ;  /* 0x0000d8ea01007387 */ /* 0x000fe80000100a00 */
[----:B------:R-:W-:Y:S01]  /*428d0*/  STL.64 [R1+0xc0], R12 ;  /* 0x0000c00c01007387 */ /* 0x000fe20000100a00 */
[----:B------:R-:W-:-:S03]  /*428e0*/  LOP3.LUT R0, R0, 0x30, R8, 0x78, !PT ;  /* 0x0000003000007812 */ /* 0x000fc600078e7808 */
[----:B------:R1:W-:Y:S01]  /*428f0*/  STL.64 [R1+0xc8], R14 ;  /* 0x0000c80e01007387 */ /* 0x0003e20000100a00 */
[----:B------:R-:W-:Y:S01]  /*42900*/  HMMA.1688.F32.TF32 R8, R4, R126, R192 ;  /* 0x0000007e0408723c */ /* 0x000fe200000810c0 */
[----:B------:R-:W-:-:S07]  /*42910*/  LOP3.LUT R0, R0, 0x40, RZ, 0x3c, !PT ;  /* 0x0000004000007812 */ /* 0x000fce00078e3cff */
[----:B------:R-:W-:Y:S01]  /*42920*/  HMMA.1688.F32.TF32 R52, R4, R54, R244 ;  /* 0x000000360434723c */ /* 0x000fe200000810f4 */
[----:B------:R-:W-:Y:S01]  /*42930*/  IMAD.MOV.U32 R238, RZ, RZ, R125 ;  /* 0x000000ffffee7224 */ /* 0x000fe200078e007d */
[----:B------:R-:W-:Y:S01]  /*42940*/  LDS R126, [R2+0x2900] ;  /* 0x00290000027e7984 */ /* 0x000fe20000000800 */
[----:B------:R-:W-:-:S03]  /*42950*/  IMAD.MOV.U32 R239, RZ, RZ, R124 ;  /* 0x000000ffffef7224 */ /* 0x000fc600078e007c */
[----:B------:R-:W-:Y:S02]  /*42960*/  LDS R124, [R2+0x2100] ;  /* 0x00210000027c7984 */ /* 0x000fe40000000800 */
[C---:B-1----:R-:W-:Y:S08]  /*42970*/  HMMA.1688.F32.TF32 R12, R4.reuse, R122, R196 ;  /* 0x0000007a040c723c */ /* 0x042ff000000810c4 */
[----:B------:R-:W-:Y:S01]  /*42980*/  HMMA.1688.F32.TF32 R104, R4, R106, R240 ;  /* 0x0000006a0468723c */ /* 0x000fe200000810f0 */
[----:B------:R-:W-:Y:S01]  /*42990*/  IMAD.MOV.U32 R244, RZ, RZ, R113 ;  /* 0x000000fffff47224 */ /* 0x000fe200078e0071 */
[----:B------:R-:W-:Y:S01]  /*429a0*/  LDS R122, [R252+0x2880] ;  /* 0x00288000fc7a7984 */ /* 0x000fe20000000800 */
[----:B------:R-:W-:-:S02]  /*429b0*/  IMAD.MOV.U32 R245, RZ, RZ, R112 ;  /* 0x000000fffff57224 */ /* 0x000fc400078e0070 */
[----:B------:R-:W-:Y:S01]  /*429c0*/  IMAD.MOV.U32 R247, RZ, RZ, R108 ;  /* 0x000000fffff77224 */ /* 0x000fe200078e006c */
[----:B------:R-:W-:Y:S04]  /*429d0*/  LDS R112, [R252+0x2000] ;  /* 0x00200000fc707984 */ /* 0x000fe80000000800 */
[----:B------:R-:W-:Y:S04]  /*429e0*/  LDS R123, [R203+0x2880] ;  /* 0x00288000cb7b7984 */ /* 0x000fe80000000800 */
[----:B------:R-:W-:Y:S04]  /*429f0*/  LDS R125, [R3+0x2100] ;  /* 0x00210000037d7984 */ /* 0x000fe80000000800 */
[----:B------:R-:W-:Y:S04]  /*42a00*/  STL.64 [R1+0xb0], R12 ;  /* 0x0000b00c01007387 */ /* 0x000fe80000100a00 */
[----:B------:R-:W-:Y:S04]  /*42a10*/  STL.64 [R1+0xb8], R14 ;  /* 0x0000b80e01007387 */ /* 0x000fe80000100a00 */
[----:B------:R-:W-:Y:S04]  /*42a20*/  STL.64 [R1+0x90], R8 ;  /* 0x0000900801007387 */ /* 0x000fe80000100a00 */
[----:B------:R-:W-:Y:S04]  /*42a30*/  STL.64 [R1+0x98], R10 ;  /* 0x0000980a01007387 */ /* 0x000fe80000100a00 */
[----:B------:R-:W2:Y:S04]  /*42a40*/  LDL.LU R109, [R1+0x4cb8] ;  /* 0x004cb800016d7983 */ /* 0x000ea80000300800 */
[----:B------:R-:W3:Y:S01]  /*42a50*/  LDL.LU R237, [R1+0x174] ;  /* 0x0001740001ed7983 */ /* 0x000ee20000300800 */
[----:B------:R-:W-:-:S03]  /*42a60*/  IMAD.U32 R4, RZ, RZ, UR4 ;  /* 0x00000004ff047e24 */ /* 0x000fc6000f8e00ff */
[----:B------:R-:W-:Y:S01]  /*42a70*/  LDS R113, [R203+0x2000] ;  /* 0x00200000cb717984 */ /* 0x000fe20000000800 */
[----:B------:R-:W-:-:S03]  /*42a80*/  IMAD R0, R4, 0x10000, R0 ;  /* 0x0001000004007824 */ /* 0x000fc600078e0200 */
[----:B------:R-:W-:Y:S04]  /*42a90*/  LDS R108, [R2+0x2000] ;  /* 0x00200000026c7984 */ /* 0x000fe80000000800 */
[----:B------:R-:W-:Y:S04]  /*42aa0*/  STL [R1+0x508], R0 ;  /* 0x0005080001007387 */ /* 0x000fe80000100800 */
[----:B------:R-:W-:Y:S04]  /*42ab0*/  STL [R1+0x4c20], R252 ;  /* 0x004c20fc01007387 */ /* 0x000fe80000100800 */
        /* <DEDUP_REMOVED lines=8> */
[----:B------:R-:W1:Y:S04]  /*42b40*/  LDSM.16.M88.4 R4, [R0+0x20000] ;  /* 0x020000000004783b */ /* 0x000e680000000200 */
[----:B------:R-:W1:Y:S04]  /*42b50*/  LDSM.16.M88.4 R8, [R0+0x21000] ;  /* 0x021000000008783b */ /* 0x000e680000000200 */
[----:B------:R-:W1:Y:S01]  /*42b60*/  LDSM.16.M88.4 R12, [R0+0x22000] ;  /* 0x02200000000c783b */ /* 0x000e620000000200 */
[----:B------:R-:W-:Y:S01]  /*42b70*/  IMAD.MOV.U32 R242, RZ, RZ, R117 ;  /* 0x000000fffff27224 */ /* 0x000fe200078e0075 */
[----:B------:R-:W-:Y:S01]  /*42b80*/  MOV R243, R116 ;  /* 0x0000007400f37202 */ /* 0x000fe20000000f00 */
[----:B------:R-:W-:Y:S01]  /*42b90*/  IMAD.MOV.U32 R241, RZ, RZ, R120 ;  /* 0x000000fffff17224 */ /* 0x000fe200078e0078 */
[----:B------:R-:W-:Y:S01]  /*42ba0*/  LDS R116, [R2+0x2080] ;  /* 0x0020800002747984 */ /* 0x000fe20000000800 */
[----:B------:R-:W-:-:S03]  /*42bb0*/  MOV R240, R121 ;  /* 0x0000007900f07202 */ /* 0x000fc60000000f00 */
[----:B------:R-:W-:Y:S04]  /*42bc0*/  LDS R117, [R3+0x2080] ;  /* 0x0020800003757984 */ /* 0x000fe80000000800 */
[----:B------:R-:W-:Y:S04]  /*42bd0*/  LDS R120, [R252+0x2080] ;  /* 0x00208000fc787984 */ /* 0x000fe80000000800 */
[----:B------:R-:W-:Y:S04]  /*42be0*/  LDS R121, [R203+0x2080] ;  /* 0x00208000cb797984 */ /* 0x000fe80000000800 */
[----:B------:R-:W-:Y:S04]  /*42bf0*/  LDS R127, [R3+0x2900] ;  /* 0x00290000037f7984 */ /* 0x000fe80000000800 */
[----:B------:R-:W-:Y:S04]  /*42c00*/  LDS R192, [R252+0x2100] ;  /* 0x00210000fcc07984 */ /* 0x000fe80000000800 */
[----:B------:R-:W-:Y:S04]  /*42c10*/  LDS R194, [R252+0x2900] ;  /* 0x00290000fcc27984 */ /* 0x000fe80000000800 */
[----:B------:R-:W-:Y:S04]  /*42c20*/  LDS R193, [R203+0x2100] ;  /* 0x00210000cbc17984 */ /* 0x000fe80000000800 */
[----:B------:R-:W1:Y:S04]  /*42c30*/  LDS R195, [R203+0x2900] ;  /* 0x00290000cbc37984 */ /* 0x000e680000000800 */
[----:B------:R-:W-:Y:S04]  /*42c40*/  LDS R196, [R2+0x2180] ;  /* 0x0021800002c47984 */ /* 0x000fe80000000800 */
[----:B------:R-:W-:Y:S04]  /*42c50*/  LDS R198, [R2+0x2980] ;  /* 0x0029800002c67984 */ /* 0x000fe80000000800 */
[----:B------:R-:W-:Y:S04]  /*42c60*/  LDS R197, [R3+0x2180] ;  /* 0x0021800003c57984 */ /* 0x000fe80000000800 */
[----:B------:R-:W-:Y:S01]  /*42c70*/  LDS R199, [R3+0x2980] ;  /* 0x0029800003c77984 */ /* 0x000fe20000000800 */
[-C--:B-1----:R-:W-:Y:S03]  /*42c80*/  HMMA.1688.F32.TF32 R240, R112, R4.reuse, R240 ;  /* 0x0000000470f0723c */ /* 0x082fe600000810f0 */
[----:B------:R-:W1:Y:S04]  /*42c90*/  LDS R203, [R203+0x2980] ;  /* 0x00298000cbcb7984 */ /* 0x000e680000000800 */
[----:B------:R-:W-:Y:S04]  /*42ca0*/  STL [R1+0x4c14], R10 ;  /* 0x004c140a01007387 */ /* 0x000fe80000100800 */
[----:B------:R-:W-:Y:S04]  /*42cb0*/  STL [R1+0x4c10], R11 ;  /* 0x004c100b01007387 */ /* 0x000fe80000100800 */
[----:B------:R-:W-:Y:S04]  /*42cc0*/  STL [R1+0x4c0c], R14 ;  /* 0x004c0c0e01007387 */ /* 0x000fe80000100800 */
[----:B------:R1:W-:Y:S04]  /*42cd0*/  STL [R1+0x4c08], R15 ;  /* 0x004c080f01007387 */ /* 0x0003e80000100800 */
[----:B------:R-:W-:Y:S01]  /*42ce0*/  STL [R1+0x3a4], R241 ;  /* 0x0003a4f101007387 */ /* 0x000fe20000100800 */
[----:B------:R-:W-:Y:S01]  /*42cf0*/  HMMA.1688.F32.TF32 R164, R192, R4, R164 ;  /* 0x00000004c0a4723c */ /* 0x000fe200000810a4 */
[----:B-1----:R-:W-:-:S07]  /*42d00*/  IMAD.MOV.U32 R15, RZ, RZ, R240 ;  /* 0x000000ffff0f7224 */ /* 0x002fce00078e00f0 */
[-C--:B------:R-:W-:Y:S01]  /*42d10*/  HMMA.1688.F32.TF32 R16, R200, R4.reuse, R16 ;  /* 0x00000004c810723c */ /* 0x080fe20000081010 */
[----:B--2---:R-:W-:Y:S02]  /*42d20*/  MOV R246, R109 ;  /* 0x0000006d00f67202 */ /* 0x004fe40000000f00 */
[----:B------:R-:W1:Y:S05]  /*42d30*/  LDS R109, [R3+0x2000] ;  /* 0x00200000036d7984 */ /* 0x000e6a0000000800 */
[-C--:B-1----:R-:W-:Y:S11]  /*42d40*/  HMMA.1688.F32.TF32 R244, R108, R4.reuse, R244 ;  /* 0x000000046cf4723c */ /* 0x082ff600000810f4 */
[----:B------:R-:W-:Y:S11]  /*42d50*/  @!UPT UIADD3 URZ, URZ, URZ, URZ ;  /* 0x0000003f3f3ff290 */ /* 0x000ff6000fffe03f */
[----:B------:R-:W-:Y:S01]  /*42d60*/  @!UPT UIADD3 URZ, URZ, URZ, URZ ;  /* 0x0000003f3f3ff290 */ /* 0x000fe2000fffe03f */
[----:B------:R-:W-:Y:S04]  /*42d70*/  STL.64 [R1+0xa0], R244 ;  /* 0x0000a0f401007387 */ /* 0x000fe80000100a00 */
[----:B------:R3:W-:Y:S04]  /*42d80*/  STL.64 [R1+0xa8], R246 ;  /* 0x0000a8f601007387 */ /* 0x0007e80000100a00 */
[----:B------:R1:W-:Y:S01]  /*42d90*/  STL.64 [R1+0x3a8], R242 ;  /* 0x0003a8f201007387 */ /* 0x0003e20000100a00 */
[-C--:B---3--:R-:W-:Y:S08]  /*42da0*/  HMMA.1688.F32.TF32 R244, R116, R4.reuse, R236 ;  /* 0x0000000474f4723c */ /* 0x088ff000000810ec */
[-C--:B-1----:R-:W-:Y:S08]  /*42db0*/  HMMA.1688.F32.TF32 R240, R120, R4.reuse, R248 ;  /* 0x0000000478f0723c */ /* 0x082ff000000810f8 */
[-C--:B------:R-:W-:Y:S08]  /*42dc0*/  HMMA.1688.F32.TF32 R236, R124, R4.reuse, R96 ;  /* 0x000000047cec723c */ /* 0x080ff00000081060 */
[----:B------:R-:W-:Y:S01]  /*42dd0*/  HMMA.1688.F32.TF32 R96, R196, R4, R160 ;  /* 0x00000004c460723c */ /* 0x000fe200000810a0 */
[----:B------:R-:W-:Y:S04]  /*42de0*/  STL [R1+0x4c24], R15 ;  /* 0x004c240f01007387 */ /* 0x000fe80000100800 */
[----:B------:R-:W-:Y:S04]  /*42df0*/  STL.64 [R1+0x480], R244 ;  /* 0x000480f401007387 */ /* 0x000fe80000100a00 */
[----:B------:R-:W-:Y:S04]  /*42e00*/  STL.64 [R1+0x488], R246 ;  /* 0x000488f601007387 */ /* 0x000fe80000100a00 */
[----:B------:R1:W-:Y:S04]  /*42e10*/  STL.64 [R1+0x5b0], R240 ;  /* 0x0005b0f001007387 */ /* 0x0003e80000100a00 */
[----:B------:R2:W-:Y:S04]  /*42e20*/  STL.64 [R1+0x5b8], R242 ;  /* 0x0005b8f201007387 */ /* 0x0005e80000100a00 */
[----:B------:R-:W-:Y:S04]  /*42e30*/  STL.64 [R1+0x630], R236 ;  /* 0x000630ec01007387 */ /* 0x000fe80000100a00 */
[----:B------:R-:W-:Y:S04]  /*42e40*/  STL.64 [R1+0x638], R238 ;  /* 0x000638ee01007387 */ /* 0x000fe80000100a00 */
[----:B------:R-:W-:Y:S04]  /*42e50*/  STL.64 [R1+0x7d0], R164 ;  /* 0x0007d0a401007387 */ /* 0x000fe80000100a00 */
[----:B------:R-:W-:Y:S04]  /*42e60*/  STL.64 [R1+0x7d8], R166 ;  /* 0x0007d8a601007387 */ /* 0x000fe80000100a00 */
[----:B------:R-:W3:Y:S01]  /*42e70*/  LDL.LU R248, [R1+0x130] ;  /* 0x0001300001f87983 */ /* 0x000ee20000300800 */
[----:B------:R-:W-:-:S03]  /*42e80*/  MOV R249, R29 ;  /* 0x0000001d00f97202 */ /* 0x000fc60000000f00 */
[----:B------:R-:W-:Y:S01]  /*42e90*/  STL.64 [R1+0x870], R96 ;  /* 0x0008706001007387 */ /* 0x000fe20000100a00 */
[----:B------:R-:W-:-:S03]  /*42ea0*/  IMAD.MOV.U32 R250, RZ, RZ, R28 ;  /* 0x000000fffffa7224 */ /* 0x000fc600078e001c */
[----:B------:R-:W-:Y:S04]  /*42eb0*/  STL.64 [R1+0x878], R98 ;  /* 0x0008786201007387 */ /* 0x000fe80000100a00 */
[----:B------:R-:W-:Y:S04]  /*42ec0*/  STL.64 [R1+0x920], R16 ;  /* 0x0009201001007387 */ /* 0x000fe80000100a00 */
[----:B------:R1:W-:Y:S04]  /*42ed0*/  STL.64 [R1+0x928], R18 ;  /* 0x0009281201007387 */ /* 0x0003e80000100a00 */
[----:B------:R-:W3:Y:S04]  /*42ee0*/  LDL.LU R29, [R1+0x4cb4] ;  /* 0x004cb400011d7983 */ /* 0x000ee80000300800 */
[----:B------:R-:W3:Y:S04]  /*42ef0*/  LDL.LU R28, [R1+0x4cb0] ;  /* 0x004cb000011c7983 */ /* 0x000ee80000300800 */
[----:B------:R-:W3:Y:S04]  /*42f00*/  LDL.LU R251, [R1+0x13c] ;  /* 0x00013c0001fb7983 */ /* 0x000ee80000300800 */
[----:B-1----:R-:W4:Y:S04]  /*42f10*/  LDL.LU R240, [R1+0x190] ;  /* 0x0001900001f07983 */ /* 0x002f280000300800 */
[----:B------:R-:W4:Y:S04]  /*42f20*/  LDL.LU R241, [R1+0x194] ;  /* 0x0001940001f17983 */ /* 0x000f280000300800 */
[----:B--2---:R-:W4:Y:S04]  /*42f30*/  LDL.LU R242, [R1+0x198] ;  /* 0x0001980001f27983 */ /* 0x004f280000300800 */
[----:B------:R-:W4:Y:S04]  /*42f40*/  LDL.LU R243, [R1+0x19c] ;  /* 0x00019c0001f37983 */ /* 0x000f280000300800 */
[----:B------:R-:W2:Y:S04]  /*42f50*/  LDL.LU R30, [R1+0x5d8] ;  /* 0x0005d800011e7983 */ /* 0x000ea80000300800 */
[----:B------:R-:W2:Y:S04]  /*42f60*/  LDL.LU R31, [R1+0x5dc] ;  /* 0x0005dc00011f7983 */ /* 0x000ea80000300800 */
[----:B------:R-:W2:Y:S04]  /*42f70*/  LDL.LU R244, [R1+0x440] ;  /* 0x0004400001f47983 */ /* 0x000ea80000300800 */
[----:B------:R-:W2:Y:S04]  /*42f80*/  LDL.LU R245, [R1+0x444] ;  /* 0x0004440001f57983 */ /* 0x000ea80000300800 */
[----:B------:R-:W2:Y:S04]  /*42f90*/  LDL.LU R246, [R1+0x448] ;  /* 0x0004480001f67983 */ /* 0x000ea80000300800 */
[----:B------:R-:W2:Y:S01]  /*42fa0*/  LDL.LU R247, [R1+0x44c] ;  /* 0x00044c0001f77983 */ /* 0x000ea20000300800 */
[-C--:B------:R-:W-:Y:S03]  /*42fb0*/  HMMA.1688.F32.TF32 R16, R108, R8.reuse, R232 ;  /* 0x000000086c10723c */ /* 0x080fe600000810e8 */
[----:B------:R1:W-:Y:S05]  /*42fc0*/  STL.64 [R1+0x4c18], R6 ;  /* 0x004c180601007387 */ /* 0x0003ea0000100a00 */
[----:B-1----:R-:W-:Y:S11]  /*42fd0*/  HMMA.1688.F32.TF32 R4, R112, R8, R228 ;  /* 0x000000087004723c */ /* 0x002ff600000810e4 */
[----:B------:R-:W-:Y:S04]  /*42fe0*/  @!UPT UIADD3 URZ, URZ, URZ, URZ ;  /* 0x0000003f3f3ff290 */ /* 0x000fe8000fffe03f */
[----:B------:R1:W-:Y:S08]  /*42ff0*/  STL.64 [R1+0x30], R16 ;  /* 0x0000301001007387 */ /* 0x0003f00000100a00 */
[----:B------:R1:W-:Y:S04]  /*43000*/  STL [R1+0x360], R4 ;  /* 0x0003600401007387 */ /* 0x0003e80000100800 */
        /* <DEDUP_REMOVED lines=13> */
[----:B------:R-:W-:-:S02]  /*430e0*/  MOV R252, R19 ;  /* 0x0000001300fc7202 */ /* 0x000fc40000000f00 */
[----:B-1----:R-:W-:Y:S01]  /*430f0*/  HMMA.1688.F32.TF32 R16, R120, R8, R60 ;  /* 0x000000087810723c */ /* 0x002fe2000008103c */
[----:B------:R-:W-:Y:S01]  /*43100*/  IMAD.MOV.U32 R10, RZ, RZ, R5 ;  /* 0x000000ffff0a7224 */ /* 0x000fe200078e0005 */
[----:B------:R-:W-:Y:S01]  /*43110*/  MOV R14, R7 ;  /* 0x00000007000e7202 */ /* 0x000fe20000000f00 */
[----:B------:R-:W-:-:S05]  /*43120*/  IMAD.MOV.U32 R11, RZ, RZ, R6 ;  /* 0x000000ffff0b7224 */ /* 0x000fca00078e0006 */
[-C--:B------:R-:W-:Y:S08]  /*43130*/  HMMA.1688.F32.TF32 R4, R124, R8.reuse, R92 ;  /* 0x000000087c04723c */ /* 0x080ff0000008105c */
[-C--:B------:R-:W-:Y:S08]  /*43140*/  HMMA.1688.F32.TF32 R60, R192, R8.reuse, R172 ;  /* 0x00000008c03c723c */ /* 0x080ff000000810ac */
[-C--:B---3--:R-:W-:Y:S11]  /*43150*/  HMMA.1688.F32.TF32 R96, R116, R8.reuse, R248 ;  /* 0x000000087460723c */ /* 0x088ff600000810f8 */
[----:B------:R-:W-:Y:S11]  /*43160*/  @!UPT UIADD3 URZ, URZ, URZ, URZ ;  /* 0x0000003f3f3ff290 */ /* 0x000ff6000fffe03f */
[----:B------:R-:W-:Y:S01]  /*43170*/  @!UPT UIADD3 URZ, URZ, URZ, URZ ;  /* 0x0000003f3f3ff290 */ /* 0x000fe2000fffe03f */
[----:B------:R-:W-:Y:S04]  /*43180*/  STL.64 [R1+0x450], R96 ;  /* 0x0004506001007387 */ /* 0x000fe80000100a00 */
[----:B------:R-:W-:Y:S04]  /*43190*/  STL.64 [R1+0x458], R98 ;  /* 0x0004586201007387 */ /* 0x000fe80000100a00 */
[----:B------:R-:W-:Y:S04]  /*431a0*/  STL.64 [R1+0x560], R16 ;  /* 0x0005601001007387 */ /* 0x000fe80000100a00 */
[----:B------:R1:W-:Y:S02]  /*431b0*/  STL.64 [R1+0x568], R18 ;  /* 0x0005681201007387 */ /* 0x0003e40000100a00 */
[----:B-1----:R-:W-:Y:S02]  /*431c0*/  HMMA.1688.F32.TF32 R16, R196, R8, R188 ;  /* 0x00000008c410723c */ /* 0x002fe400000810bc */
[----:B------:R-:W-:Y:S04]  /*431d0*/  STL.64 [R1+0x600], R4 ;  /* 0x0006000401007387 */ /* 0x000fe80000100a00 */
[----:B------:R1:W-:Y:S02]  /*431e0*/  STL.64 [R1+0x608], R6 ;  /* 0x0006080601007387 */ /* 0x0003e40000100a00 */
[----:B--2---:R-:W-:Y:S02]  /*431f0*/  HMMA.1688.F32.TF32 R92, R108, R12, R28 ;  /* 0x0000000c6c5c723c */ /* 0x004fe4000008101c */
[----:B------:R-:W-:Y:S04]  /*43200*/  STL.64 [R1+0x760], R60 ;  /* 0x0007603c01007387 */ /* 0x000fe80000100a00 */
[----:B------:R-:W-:Y:S02]  /*43210*/  STL.64 [R1+0x768], R62 ;  /* 0x0007683e01007387 */ /* 0x000fe40000100a00 */
[----:B-1----:R-:W-:Y:S02]  /*43220*/  HMMA.1688.F32.TF32 R4, R200, R8, R20 ;  /* 0x00000008c804723c */ /* 0x002fe40000081014 */
[----:B------:R-:W-:Y:S04]  /*43230*/  STL.64 [R1+0x4c28], R10 ;  /* 0x004c280a01007387 */ /* 0x000fe80000100a00 */
[----:B------:R-:W-:Y:S02]  /*43240*/  LDSM.16.M88.4 R20, [R0+0x24000] ;  /* 0x024000000014783b */ /* 0x000fe40000000200 */
[-C--:B------:R-:W-:Y:S02]  /*43250*/  HMMA.1688.F32.TF32 R244, R112, R12.reuse, R244 ;  /* 0x0000000c70f4723c */ /* 0x080fe400000810f4 */
[----:B------:R-:W-:Y:S04]  /*43260*/  STL.64 [R1+0x860], R16 ;  /* 0x0008601001007387 */ /* 0x000fe80000100a00 */
[----:B------:R4:W-:Y:S04]  /*43270*/  STL.64 [R1+0x868], R18 ;  /* 0x0008681201007387 */ /* 0x0009e80000100a00 */
[----:B------:R-:W-:Y:S01]  /*43280*/  LDSM.16.M88.4 R28, [R0+0x26000] ;  /* 0x02600000001c783b */ /* 0x000fe20000000200 */
[-C--:B----4-:R-:W-:Y:S04]  /*43290*/  HMMA.1688.F32.TF32 R16, R116, R12.reuse, R240 ;  /* 0x0000000c7410723c */ /* 0x090fe800000810f0 */
[----:B------:R-:W-:Y:S04]  /*432a0*/  STL.64 [R1+0x910], R4 ;  /* 0x0009100401007387 */ /* 0x000fe80000100a00 */
[----:B------:R1:W-:Y:S04]  /*432b0*/  STL.64 [R1+0x918], R6 ;  /* 0x0009180601007387 */ /* 0x0003e80000100a00 */
[----:B------:R-:W-:Y:S01]  /*432c0*/  STL.64 [R1+0x4c38], R94 ;  /* 0x004c385e01007387 */ /* 0x000fe20000100a00 */
[-C--:B------:R-:W-:Y:S03]  /*432d0*/  HMMA.1688.F32.TF32 R8, R120, R12.reuse, R56 ;  /* 0x0000000c7808723c */ /* 0x080fe60000081038 */
[----:B------:R-:W-:Y:S04]  /*432e0*/  STL.64 [R1+0x4c30], R92 ;  /* 0x004c305c01007387 */ /* 0x000fe80000100a00 */
[----:B------:R-:W-:Y:S01]  /*432f0*/  STL.64 [R1+0x4c48], R246 ;  /* 0x004c48f601007387 */ /* 0x000fe20000100a00 */
[-C--:B-1----:R-:W-:Y:S03]  /*43300*/  HMMA.1688.F32.TF32 R4, R124, R12.reuse, R100 ;  /* 0x0000000c7c04723c */ /* 0x082fe60000081064 */
[----:B------:R-:W-:Y:S04]  /*43310*/  STL.64 [R1+0x4c40], R244 ;  /* 0x004c40f401007387 */ /* 0x000fe80000100a00 */
[----:B------:R-:W-:Y:S04]  /*43320*/  STL.64 [R1+0x3f0], R16 ;  /* 0x0003f01001007387 */ /* 0x000fe80000100a00 */
[----:B------:R1:W-:Y:S02]  /*43330*/  STL.64 [R1+0x3f8], R18 ;  /* 0x0003f81201007387 */ /* 0x0003e40000100a00 */
[-C--:B-1----:R-:W-:Y:S02]  /*43340*/  HMMA.1688.F32.TF32 R16, R192, R12.reuse, R176 ;  /* 0x0000000cc010723c */ /* 0x082fe400000810b0 */
[----:B------:R-:W-:Y:S04]  /*43350*/  STL.64 [R1+0x4c0], R8 ;  /* 0x0004c00801007387 */ /* 0x000fe80000100a00 */
[----:B------:R1:W-:Y:S04]  /*43360*/  STL.64 [R1+0x4c8], R10 ;  /* 0x0004c80a01007387 */ /* 0x0003e80000100a00 */
[----:B------:R-:W-:Y:S04]  /*43370*/  STL.64 [R1+0x5d0], R4 ;  /* 0x0005d00401007387 */ /* 0x000fe80000100a00 */
[----:B------:R2:W-:Y:S09]  /*43380*/  STL.64 [R1+0x5d8], R6 ;  /* 0x0005d80601007387 */ /* 0x0005f20000100a00 */
[----:B------:R-:W-:Y:S04]  /*43390*/  STL.64 [R1+0x720], R16 ;  /* 0x0007201001007387 */ /* 0x000fe80000100a00 */
[----:B------:R-:W-:Y:S04]  /*433a0*/  STL.64 [R1+0x728], R18 ;  /* 0x0007281201007387 */ /* 0x000fe80000100a00 */
[----:B------:R-:W3:Y:S01]  /*433b0*/  LDSM.16.M88.4 R16, [R0+0x23000] ;  /* 0x023000000010783b */ /* 0x000ee20000000200 */
[-C--:B-1----:R-:W-:Y:S08]  /*433c0*/  HMMA.1688.F32.TF32 R8, R196, R12.reuse, R168 ;  /* 0x0000000cc408723c */ /* 0x082ff000000810a8 */
[----:B--2---:R-:W-:Y:S01]  /*433d0*/  HMMA.1688.F32.TF32 R4, R200, R12, R24 ;  /* 0x0000000cc804723c */ /* 0x004fe20000081018 */
[----:B------:R-:W-:Y:S04]  /*433e0*/  STL.64 [R1+0x4c50], R14 ;  /* 0x004c500e01007387 */ /* 0x000fe80000100a00 */
[----:B------:R-:W1:Y:S10]  /*433f0*/  LDSM.16.M88.4 R24, [R0+0x25000] ;  /* 0x025000000018783b */ /* 0x000e740000000200 */
[----:B------:R-:W-:Y:S04]  /*43400*/  STL.64 [R1+0x7f0], R8 ;  /* 0x0007f00801007387 */ /* 0x000fe80000100a00 */
[----:B------:R-:W-:Y:S04]  /*43410*/  STL.64 [R1+0x7f8], R10 ;  /* 0x0007f80a01007387 */ /* 0x000fe80000100a00 */
[----:B------:R-:W-:Y:S04]  /*43420*/  STL.64 [R1+0x8d0], R4 ;  /* 0x0008d00401007387 */ /* 0x000fe80000100a00 */
[----:B------:R2:W-:Y:S01]  /*43430*/  STL.64 [R1+0x8d8], R6 ;  /* 0x0008d80601007387 */ /* 0x0005e20000100a00 */
[-C--:B---3--:R-:W-:Y:S08]  /*43440*/  HMMA.1688.F32.TF32 R100, R108, R16.reuse, R236 ;  /* 0x000000106c64723c */ /* 0x088ff000000810ec */
[-C--:B------:R-:W-:Y:S08]  /*43450*/  HMMA.1688.F32.TF32 R96, R112, R16.reuse, R232 ;  /* 0x000000107060723c */ /* 0x080ff000000810e8 */
[-C--:B--2---:R-:W-:Y:S07]  /*43460*/  HMMA.1688.F32.TF32 R4, R116, R16.reuse, R228 ;  /* 0x000000107404723c */ /* 0x084fee00000810e4 */
[----:B------:R-:W-:Y:S04]  /*43470*/  STL.64 [R1+0x4c60], R102 ;  /* 0x004c606601007387 */ /* 0x000fe80000100a00 */
[----:B------:R-:W-:Y:S04]  /*43480*/  STL.64 [R1+0x4c58], R100 ;  /* 0x004c586401007387 */ /* 0x000fe80000100a00 */
[----:B------:R-:W-:Y:S04]  /*43490*/  STL.64 [R1+0x4c70], R98 ;  /* 0x004c706201007387 */ /* 0x000fe80000100a00 */
[----:B------:R-:W-:Y:S04]  /*434a0*/  STL.64 [R1+0x4c68], R96 ;  /* 0x004c686001007387 */ /* 0x000fe80000100a00 */
[----:B------:R-:W2:Y:S04]  /*434b0*/  LDL.LU R232, [R1+0x5f0] ;  /* 0x0005f00001e87983 */ /* 0x000ea80000300800 */
[----:B------:R3:W-:Y:S04]  /*434c0*/  STL.64 [R1+0x3b0], R4 ;  /* 0x0003b00401007387 */ /* 0x0007e80000100a00 */
[----:B------:R4:W-:Y:S04]  /*434d0*/  STL.64 [R1+0x3b8], R6 ;  /* 0x0003b80601007387 */ /* 0x0009e80000100a00 */
        /* <DEDUP_REMOVED lines=11> */
[----:B------:R-:W2:Y:S04]  /*43590*/  LDL.LU R8, [R1] ;  /* 0x0000000001087983 */ /* 0x000ea80000300800 */
        /* <DEDUP_REMOVED lines=15> */
[----:B---3--:R-:W3:Y:S04]  /*43690*/  LDL.LU R4, [R1+0x660] ;  /* 0x0006600001047983 */ /* 0x008ee80000300800 */
[----:B------:R-:W3:Y:S04]  /*436a0*/  LDL.LU R5, [R1+0x664] ;  /* 0x0006640001057983 */ /* 0x000ee80000300800 */
[----:B----4-:R-:W3:Y:S04]  /*436b0*/  LDL.LU R6, [R1+0x668] ;  /* 0x0006680001067983 */ /* 0x010ee80000300800 */
[----:B------:R-:W3:Y:S04]  /*436c0*/  LDL.LU R7, [R1+0x66c] ;  /* 0x00066c0001077983 */ /* 0x000ee80000300800 */
        /* <DEDUP_REMOVED lines=16> */
[-C--:B------:R-:W-:Y:S08]  /*437d0*/  HMMA.1688.F32.TF32 R56, R192, R16.reuse, R128 ;  /* 0x00000010c038723c */ /* 0x080ff00000081080 */
[-C--:B--2---:R-:W-:Y:S08]  /*437e0*/  HMMA.1688.F32.TF32 R12, R120, R16.reuse, R8 ;  /* 0x00000010780c723c */ /* 0x084ff00000081008 */
[-C--:B------:R-:W-:Y:S11]  /*437f0*/  HMMA.1688.F32.TF32 R8, R124, R16.reuse, R64 ;  /* 0x000000107c08723c */ /* 0x080ff60000081040 */
[----:B------:R-:W-:Y:S04]  /*43800*/  @!UPT UIADD3 URZ, URZ, URZ, URZ ;  /* 0x0000003f3f3ff290 */ /* 0x000fe8000fffe03f */
[----:B------:R-:W-:Y:S04]  /*43810*/  STL.64 [R1+0x460], R12 ;  /* 0x0004600c01007387 */ /* 0x000fe80000100a00 */
[----:B------:R2:W-:Y:S04]  /*43820*/  STL.64 [R1+0x468], R14 ;  /* 0x0004680e01007387 */ /* 0x0005e80000100a00 */
[----:B------:R-:W-:Y:S04]  /*43830*/  STL.64 [R1+0x4f0], R8 ;  /* 0x0004f00801007387 */ /* 0x000fe80000100a00 */
[----:B------:R2:W-:Y:S02]  /*43840*/  STL.64 [R1+0x4f8], R10 ;  /* 0x0004f80a01007387 */ /* 0x0005e40000100a00 */
[-C--:B--2---:R-:W-:Y:S08]  /*43850*/  HMMA.1688.F32.TF32 R12, R196, R16.reuse, R148 ;  /* 0x00000010c40c723c */ /* 0x084ff00000081094 */
[----:B------:R-:W-:Y:S01]  /*43860*/  HMMA.1688.F32.TF32 R8, R200, R16, R184 ;  /* 0x00000010c808723c */ /* 0x000fe200000810b8 */
[----:B------:R-:W-:Y:S04]  /*43870*/  STL.64 [R1+0x620], R56 ;  /* 0x0006203801007387 */ /* 0x000fe80000100a00 */
[----:B------:R-:W-:Y:S03]  /*43880*/  STL.64 [R1+0x628], R58 ;  /* 0x0006283a01007387 */ /* 0x000fe60000100a00 */
[-C--:B------:R-:W-:Y:S01]  /*43890*/  HMMA.1688.F32.TF32 R160, R108, R20.reuse, R160 ;  /* 0x000000146ca0723c */ /* 0x080fe200000810a0 */
[----:B------:R2:W-:Y:S06]  /*438a0*/  STL.64 [R1+0x4c78], R18 ;  /* 0x004c781201007387 */ /* 0x0005ec0000100a00 */
[----:B------:R-:W-:Y:S04]  /*438b0*/  STL.64 [R1+0x780], R12 ;  /* 0x0007800c01007387 */ /* 0x000fe80000100a00 */
[----:B------:R1:W-:Y:S01]  /*438c0*/  STL.64 [R1+0x788], R14 ;  /* 0x0007880e01007387 */ /* 0x0003e20000100a00 */
[-C--:B--2---:R-:W-:Y:S03]  /*438d0*/  HMMA.1688.F32.TF32 R16, R116, R20.reuse, R172 ;  /* 0x000000147410723c */ /* 0x084fe600000810ac */
[----:B------:R-:W-:Y:S04]  /*438e0*/  STL.64 [R1+0x8c0], R8 ;  /* 0x0008c00801007387 */ /* 0x000fe80000100a00 */
[----:B------:R2:W-:Y:S01]  /*438f0*/  STL.64 [R1+0x8c8], R10 ;  /* 0x0008c80a01007387 */ /* 0x0005e20000100a00 */
[-C--:B-1----:R-:W-:Y:S08]  /*43900*/  HMMA.1688.F32.TF32 R12, R120, R20.reuse, R60 ;  /* 0x00000014780c723c */ /* 0x082ff0000008103c */
[-C--:B--2---:R-:W-:Y:S01]  /*43910*/  HMMA.1688.F32.TF32 R8, R124, R20.reuse, R72 ;  /* 0x000000147c08723c */ /* 0x084fe20000081048 */
[----:B------:R-:W-:Y:S04]  /*43920*/  STL.64 [R1+0x4c88], R162 ;  /* 0x004c88a201007387 */ /* 0x000fe80000100a00 */
[----:B------:R-:W-:Y:S04]  /*43930*/  STL.64 [R1+0x4c80], R160 ;  /* 0x004c80a001007387 */ /* 0x000fe80000100a00 */
[----:B------:R-:W-:Y:S04]  /*43940*/  STL.64 [R1+0x380], R16 ;  /* 0x0003801001007387 */ /* 0x000fe80000100a00 */
[----:B------:R1:W-:Y:S04]  /*43950*/  STL.64 [R1+0x388], R18 ;  /* 0x0003881201007387 */ /* 0x0003e80000100a00 */
[----:B------:R-:W-:Y:S04]  /*43960*/  STL.64 [R1+0x420], R12 ;  /* 0x0004200c01007387 */ /* 0x000fe80000100a00 */
[----:B------:R2:W-:Y:S01]  /*43970*/  STL.64 [R1+0x428], R14 ;  /* 0x0004280e01007387 */ /* 0x0005e20000100a00 */
[-C--:B-1----:R-:W-:Y:S03]  /*43980*/  HMMA.1688.F32.TF32 R16, R192, R20.reuse, R140 ;  /* 0x00000014c010723c */ /* 0x082fe6000008108c */
[----:B------:R-:W-:Y:S04]  /*43990*/  STL.64 [R1+0x4d0], R8 ;  /* 0x0004d00801007387 */ /* 0x000fe80000100a00 */
[----:B------:R1:W-:Y:S01]  /*439a0*/  STL.64 [R1+0x4d8], R10 ;  /* 0x0004d80a01007387 */ /* 0x0003e20000100a00 */
[-C--:B--2---:R-:W-:Y:S08]  /*439b0*/  HMMA.1688.F32.TF32 R12, R196, R20.reuse, R136 ;  /* 0x00000014c40c723c */ /* 0x084ff00000081088 */
[----:B-1----:R-:W-:Y:S07]  /*439c0*/  HMMA.1688.F32.TF32 R8, R200, R20, R32 ;  /* 0x00000014c808723c */ /* 0x002fee0000081020 */
[----:B------:R-:W-:Y:S01]  /*439d0*/  STL.64 [R1+0x5e0], R16 ;  /* 0x0005e01001007387 */ /* 0x000fe20000100a00 */
[-C--:B------:R-:W-:Y:S03]  /*439e0*/  HMMA.1688.F32.TF32 R64, R116, R24.reuse, R248 ;  /* 0x000000187440723c */ /* 0x080fe600000810f8 */
[----:B------:R-:W-:Y:S04]  /*439f0*/  STL.64 [R1+0x5e8], R18 ;  /* 0x0005e81201007387 */ /* 0x000fe80000100a00 */
[----:B------:R-:W-:Y:S04]  /*43a00*/  STL.64 [R1+0x730], R12 ;  /* 0x0007300c01007387 */ /* 0x000fe80000100a00 */
[----:B------:R-:W-:Y:S01]  /*43a10*/  STL.64 [R1+0x738], R14 ;  /* 0x0007380e01007387 */ /* 0x000fe20000100a00 */
[-C--:B---3--:R-:W-:Y:S03]  /*43a20*/  HMMA.1688.F32.TF32 R168, R108, R24.reuse, R4 ;  /* 0x000000186ca8723c */ /* 0x088fe60000081004 */
[----:B------:R-:W-:Y:S04]  /*43a30*/  STL.64 [R1+0x8b0], R8 ;  /* 0x0008b00801007387 */ /* 0x000fe80000100a00 */
[----:B------:R4:W-:Y:S01]  /*43a40*/  STL.64 [R1+0x8b8], R10 ;  /* 0x0008b80a01007387 */ /* 0x0009e20000100a00 */
[-C--:B------:R-:W-:Y:S08]  /*43a50*/  HMMA.1688.F32.TF32 R4, R124, R24.reuse, R68 ;  /* 0x000000187c04723c */ /* 0x080ff00000081044 */
[-C--:B----4-:R-:W-:Y:S01]  /*43a60*/  HMMA.1688.F32.TF32 R8, R120, R24.reuse, R240 ;  /* 0x000000187808723c */ /* 0x090fe200000810f0 */
[----:B------:R-:W-:Y:S04]  /*43a70*/  STL [R1+0x4c04], R64 ;  /* 0x004c044001007387 */ /* 0x000fe80000100800 */
[----:B------:R-:W-:Y:S04]  /*43a80*/  STL [R1+0x4c00], R65 ;  /* 0x004c004101007387 */ /* 0x000fe80000100800 */
[----:B------:R-:W-:Y:S01]  /*43a90*/  STL [R1+0x4bfc], R66 ;  /* 0x004bfc4201007387 */ /* 0x000fe20000100800 */
[-C--:B------:R-:W-:Y:S03]  /*43aa0*/  HMMA.1688.F32.TF32 R12, R192, R24.reuse, R132 ;  /* 0x00000018c00c723c */ /* 0x080fe60000081084 */
[----:B------:R-:W-:Y:S10]  /*43ab0*/  STL [R1+0x4bf8], R67 ;  /* 0x004bf84301007387 */ /* 0x000ff40000100800 */
[----:B------:R-:W-:Y:S04]  /*43ac0*/  STL.64 [R1+0x400], R8 ;  /* 0x0004000801007387 */ /* 0x000fe80000100a00 */
[----:B------:R1:W-:Y:S04]  /*43ad0*/  STL.64 [R1+0x408], R10 ;  /* 0x0004080a01007387 */ /* 0x0003e80000100a00 */
[----:B------:R-:W-:Y:S04]  /*43ae0*/  STL.64 [R1+0x490], R4 ;  /* 0x0004900401007387 */ /* 0x000fe80000100a00 */
[----:B------:R2:W-:Y:S01]  /*43af0*/  STL.64 [R1+0x498], R6 ;  /* 0x0004980601007387 */ /* 0x0005e20000100a00 */
[-C--:B-1----:R-:W-:Y:S08]  /*43b00*/  HMMA.1688.F32.TF32 R8, R196, R24.reuse, R152 ;  /* 0x00000018c408723c */ /* 0x082ff00000081098 */
[----:B--2---:R-:W-:Y:S01]  /*43b10*/  HMMA.1688.F32.TF32 R4, R200, R24, R36 ;  /* 0x00000018c804723c */ /* 0x004fe20000081024 */
[----:B------:R-:W-:Y:S04]  /*43b20*/  STL.64 [R1+0x590], R12 ;  /* 0x0005900c01007387 */ /* 0x000fe80000100a00 */
[----:B------:R-:W-:Y:S03]  /*43b30*/  STL.64 [R1+0x598], R14 ;  /* 0x0005980e01007387 */ /* 0x000fe60000100a00 */
[----:B------:R-:W-:Y:S01]  /*43b40*/  HMMA.1688.F32.TF32 R128, R116, R28, R228 ;  /* 0x0000001c7480723c */ /* 0x000fe200000810e4 */
[----:B------:R-:W-:Y:S06]  /*43b50*/  LDSM.16.M88.4 R36, [R0+0x28000] ;  /* 0x028000000024783b */ /* 0x000fec0000000200 */
[----:B------:R-:W-:Y:S04]  /*43b60*/  STL.64 [R1+0x6b0], R8 ;  /* 0x0006b00801007387 */ /* 0x000fe80000100a00 */
[----:B------:R-:W-:Y:S01]  /*43b70*/  STL.64 [R1+0x6b8], R10 ;  /* 0x0006b80a01007387 */ /* 0x000fe20000100a00 */
[----:B------:R-:W-:-:S03]  /*43b80*/  IMAD.MOV.U32 R230, RZ, RZ, R76 ;  /* 0x000000ffffe67224 */ /* 0x000fc600078e004c */
[----:B------:R1:W-:Y:S01]  /*43b90*/  STL.64 [R1+0x8a0], R4 ;  /* 0x0008a00401007387 */ /* 0x0003e20000100a00 */
[----:B------:R-:W-:-:S03]  /*43ba0*/  IMAD.MOV.U32 R231, RZ, RZ, R77 ;  /* 0x000000ffffe77224 */ /* 0x000fc600078e004d */
[----:B------:R2:W-:Y:S01]  /*43bb0*/  STL.64 [R1+0x8a8], R6 ;  /* 0x0008a80601007387 */ /* 0x0005e20000100a00 */
[-C--:B------:R-:W-:Y:S03]  /*43bc0*/  HMMA.1688.F32.TF32 R184, R112, R28.reuse, R232 ;  /* 0x0000001c70b8723c */ /* 0x080fe600000810e8 */
[----:B------:R-:W3:Y:S04]  /*43bd0*/  LDL.LU R228, [R1+0x80] ;  /* 0x0000800001e47983 */ /* 0x000ee80000300800 */
[----:B------:R-:W3:Y:S04]  /*43be0*/  LDL.LU R229, [R1+0x84] ;  /* 0x0000840001e57983 */ /* 0x000ee80000300800 */
[----:B------:R-:W4:Y:S04]  /*43bf0*/  LDL.LU R76, [R1+0x4cac] ;  /* 0x004cac00014c7983 */ /* 0x000f280000300800 */
[----:B------:R-:W4:Y:S01]  /*43c00*/  LDL.LU R77, [R1+0x4ca8] ;  /* 0x004ca800014d7983 */ /* 0x000f220000300800 */
[----:B------:R-:W-:Y:S03]  /*43c10*/  HMMA.1688.F32.TF32 R68, R108, R28, R236 ;  /* 0x0000001c6c44723c */ /* 0x000fe600000810ec */
[----:B------:R-:W2:Y:S04]  /*43c20*/  LDL.LU R232, [R1+0x1f0] ;  /* 0x0001f00001e87983 */ /* 0x000ea80000300800 */
[----:B------:R-:W2:Y:S04]  /*43c30*/  LDL.LU R233, [R1+0x1f4] ;  /* 0x0001f40001e97983 */ /* 0x000ea80000300800 */
[----:B------:R-:W2:Y:S01]  /*43c40*/  LDL.LU R234, [R1+0x1f8] ;  /* 0x0001f80001ea7983 */ /* 0x000ea20000300800 */
[----:B------:R-:W-:Y:S03]  /*43c50*/  HMMA.1688.F32.TF32 R72, R112, R24, R164 ;  /* 0x000000187048723c */ /* 0x000fe600000810a4 */
[----:B------:R-:W2:Y:S04]  /*43c60*/  LDL.LU R235, [R1+0x1fc] ;  /* 0x0001fc0001eb7983 */ /* 0x000ea80000300800 */
[----:B------:R-:W2:Y:S01]  /*43c70*/  LDL.LU R236, [R1+0x610] ;  /* 0x0006100001ec7983 */ /* 0x000ea20000300800 */
[----:B------:R-:W-:-:S03]  /*43c80*/  MOV R164, R45 ;  /* 0x0000002d00a47202 */ /* 0x000fc60000000f00 */
[----:B------:R-:W2:Y:S01]  /*43c90*/  LDL.LU R237, [R1+0x614] ;  /* 0x0006140001ed7983 */ /* 0x000ea20000300800 */
[----:B------:R-:W-:-:S03]  /*43ca0*/  IMAD.MOV.U32 R165, RZ, RZ, R44 ;  /* 0x000000ffffa57224 */ /* 0x000fc600078e002c */
[----:B------:R-:W2:Y:S04]  /*43cb0*/  LDL.LU R238, [R1+0x618] ;  /* 0x0006180001ee7983 */ /* 0x000ea80000300800 */
[----:B------:R-:W2:Y:S04]  /*43cc0*/  LDL.LU R239, [R1+0x61c] ;  /* 0x00061c0001ef7983 */ /* 0x000ea80000300800 */
[----:B------:R-:W2:Y:S04]  /*43cd0*/  LDL.LU R45, [R1+0x4ca4] ;  /* 0x004ca400012d7983 */ /* 0x000ea80000300800 */
[----:B------:R-:W3:Y:S01]  /*43ce0*/  LDL.LU R44, [R1+0x4ca0] ;  /* 0x004ca000012c7983 */ /* 0x000ee20000300800 */
[----:B------:R-:W-:Y:S01]  /*43cf0*/  IMAD.MOV.U32 R166, RZ, RZ, R78 ;  /* 0x000000ffffa67224 */ /* 0x000fe200078e004e */
[----:B------:R-:W-:-:S02]  /*43d00*/  MOV R167, R79 ;  /* 0x0000004f00a77202 */ /* 0x000fc40000000f00 */
[----:B------:R-:W4:Y:S04]  /*43d10*/  LDL.LU R78, [R1+0x4c9c] ;  /* 0x004c9c00014e7983 */ /* 0x000f280000300800 */
[----:B------:R-:W4:Y:S04]  /*43d20*/  LDL.LU R79, [R1+0x4c98] ;  /* 0x004c9800014f7983 */ /* 0x000f280000300800 */
[----:B-1----:R-:W4:Y:S04]  /*43d30*/  LDL.LU R4, [R1+0x120] ;  /* 0x0001200001047983 */ /* 0x002f280000300800 */
[----:B------:R-:W4:Y:S01]  /*43d40*/  LDL.LU R5, [R1+0x124] ;  /* 0x0001240001057983 */ /* 0x000f220000300800 */
[----:B------:R-:W-:Y:S01]  /*43d50*/  HMMA.1688.F32.TF32 R148, R112, R20, R188 ;  /* 0x000000147094723c */ /* 0x000fe200000810bc */
[----:B--2---:R-:W-:-:S02]  /*43d60*/  IMAD.MOV.U32 R6, RZ, RZ, R45 ;  /* 0x000000ffff067224 */ /* 0x004fc400078e002d */
[----:B------:R-:W2:Y:S01]  /*43d70*/  LDL.LU R45, [R1+0x4c94] ;  /* 0x004c9400012d7983 */ /* 0x000ea20000300800 */
[----:B---3--:R-:W-:-:S03]  /*43d80*/  IMAD.MOV.U32 R7, RZ, RZ, R44 ;  /* 0x000000ffff077224 */ /* 0x008fc600078e002c */
[----:B------:R-:W2:Y:S04]  /*43d90*/  LDL.LU R44, [R1+0x4c90] ;  /* 0x004c9000012c7983 */ /* 0x000ea80000300800 */
[----:B------:R-:W3:Y:S04]  /*43da0*/  LDL.LU R60, [R1+0x5c0] ;  /* 0x0005c000013c7983 */ /* 0x000ee80000300800 */
[----:B------:R-:W3:Y:S04]  /*43db0*/  LDL.LU R61, [R1+0x5c4] ;  /* 0x0005c400013d7983 */ /* 0x000ee80000300800 */
[----:B------:R-:W3:Y:S04]  /*43dc0*/  LDL.LU R62, [R1+0x5c8] ;  /* 0x0005c800013e7983 */ /* 0x000ee80000300800 */
[----:B------:R-:W3:Y:S04]  /*43dd0*/  LDL.LU R63, [R1+0x5cc] ;  /* 0x0005cc00013f7983 */ /* 0x000ee80000300800 */
[----:B------:R-:W2:Y:S04]  /*43de0*/  LDL.LU R92, [R1+0x10] ;  /* 0x00001000015c7983 */ /* 0x000ea80000300800 */
[----:B------:R-:W2:Y:S04]  /*43df0*/  LDL.LU R93, [R1+0x14] ;  /* 0x00001400015d7983 */ /* 0x000ea80000300800 */
[----:B------:R-:W2:Y:S04]  /*43e00*/  LDL.LU R94, [R1+0x18] ;  /* 0x00001800015e7983 */ /* 0x000ea80000300800 */
[----:B------:R-:W2:Y:S04]  /*43e10*/  LDL.LU R95, [R1+0x1c] ;  /* 0x00001c00015f7983 */ /* 0x000ea80000300800 */
[----:B------:R-:W2:Y:S04]  /*43e20*/  LDL.LU R46, [R1+0x108] ;  /* 0x00010800012e7983 */ /* 0x000ea80000300800 */
        /* <DEDUP_REMOVED lines=34> */
[-C--:B------:R-:W-:Y:S08]  /*44050*/  HMMA.1688.F32.TF32 R16, R196, R28.reuse, R156 ;  /* 0x0000001cc410723c */ /* 0x080ff0000008109c */
[-C--:B--2---:R-:W-:Y:S01]  /*44060*/  HMMA.1688.F32.TF32 R12, R120, R28.reuse, R44 ;  /* 0x0000001c780c723c */ /* 0x084fe2000008102c */
[----:B------:R-:W-:Y:S11]  /*44070*/  LDSM.16.M88.4 R44, [R0+0x2a000] ;  /* 0x02a00000002c783b */ /* 0x000ff60000000200 */
[----:B------:R-:W-:Y:S11]  /*44080*/  @!UPT UIADD3 URZ, URZ, URZ, URZ ;  /* 0x0000003f3f3ff290 */ /* 0x000ff6000fffe03f */
[----:B------:R-:W-:Y:S01]  /*44090*/  @!UPT UIADD3 URZ, URZ, URZ, URZ ;  /* 0x0000003f3f3ff290 */ /* 0x000fe2000fffe03f */
[----:B------:R-:W-:Y:S01]  /*440a0*/  MOV R64, R12 ;  /* 0x0000000c00407202 */ /* 0x000fe20000000f00 */
[----:B------:R-:W-:Y:S01]  /*440b0*/  IMAD.MOV.U32 R65, RZ, RZ, R13 ;  /* 0x000000ffff417224 */ /* 0x000fe200078e000d */
[----:B------:R-:W-:Y:S01]  /*440c0*/  MOV R67, R15 ;  /* 0x0000000f00437202 */ /* 0x000fe20000000f00 */
[----:B------:R-:W-:Y:S02]  /*440d0*/  IMAD.MOV.U32 R66, RZ, RZ, R14 ;  /* 0x000000ffff427224 */ /* 0x000fe400078e000e */
[-C--:B----4-:R-:W-:Y:S11]  /*440e0*/  HMMA.1688.F32.TF32 R12, R124, R28.reuse, R76 ;  /* 0x0000001c7c0c723c */ /* 0x090ff6000008104c */
[----:B------:R-:W-:Y:S11]  /*440f0*/  @!UPT UIADD3 URZ, URZ, URZ, URZ ;  /* 0x0000003f3f3ff290 */ /* 0x000ff6000fffe03f */
[----:B------:R-:W-:Y:S01]  /*44100*/  @!UPT UIADD3 URZ, URZ, URZ, URZ ;  /* 0x0000003f3f3ff290 */ /* 0x000fe2000fffe03f */
[----:B------:R-:W-:Y:S04]  /*44110*/  STL.64 [R1+0x470], R12 ;  /* 0x0004700c01007387 */ /* 0x000fe80000100a00 */
[----:B------:R1:W-:Y:S04]  /*44120*/  STL.64 [R1+0x478], R14 ;  /* 0x0004780e01007387 */ /* 0x0003e80000100a00 */
[----:B------:R-:W-:Y:S04]  /*44130*/  STL.64 [R1+0x580], R32 ;  /* 0x0005802001007387 */ /* 0x000fe80000100a00 */
[----:B------:R-:W-:Y:S04]  /*44140*/  STL.64 [R1+0x588], R34 ;  /* 0x0005882201007387 */ /* 0x000fe80000100a00 */
[----:B------:R-:W3:Y:S01]  /*44150*/  LDSM.16.M88.4 R32, [R0+0x27000] ;  /* 0x027000000020783b */ /* 0x000ee20000000200 */
[----:B-1----:R-:W-:Y:S03]  /*44160*/  HMMA.1688.F32.TF32 R12, R200, R28, R40 ;  /* 0x0000001cc80c723c */ /* 0x002fe60000081028 */
[----:B------:R-:W-:Y:S04]  /*44170*/  STL.64 [R1+0x640], R16 ;  /* 0x0006401001007387 */ /* 0x000fe80000100a00 */
[----:B------:R3:W-:Y:S04]  /*44180*/  STL.64 [R1+0x648], R18 ;  /* 0x0006481201007387 */ /* 0x0007e80000100a00 */
[----:B------:R-:W1:Y:S11]  /*44190*/  LDSM.16.M88.4 R40, [R0+0x29000] ;  /* 0x029000000028783b */ /* 0x000e760000000200 */
[----:B------:R-:W-:Y:S01]  /*441a0*/  @!UPT UIADD3 URZ, URZ, URZ, URZ ;  /* 0x0000003f3f3ff290 */ /* 0x000fe2000fffe03f */
[----:B------:R-:W-:Y:S04]  /*441b0*/  STL.64 [R1+0x690], R12 ;  /* 0x0006900c01007387 */ /* 0x000fe80000100a00 */
[----:B------:R2:W-:Y:S01]  /*441c0*/  STL.64 [R1+0x698], R14 ;  /* 0x0006980e01007387 */ /* 0x0005e20000100a00 */
[-C--:B---3--:R-:W-:Y:S08]  /*441d0*/  HMMA.1688.F32.TF32 R16, R120, R32.reuse, R244 ;  /* 0x000000207810723c */ /* 0x088ff000000810f4 */
[-C--:B--2---:R-:W-:Y:S08]  /*441e0*/  HMMA.1688.F32.TF32 R12, R124, R32.reuse, R92 ;  /* 0x000000207c0c723c */ /* 0x084ff0000008105c */
[-C--:B------:R-:W-:Y:S07]  /*441f0*/  HMMA.1688.F32.TF32 R132, R116, R32.reuse, R56 ;  /* 0x000000207484723c */ /* 0x080fee0000081038 */
[----:B------:R-:W-:Y:S01]  /*44200*/  STL.64 [R1+0x390], R16 ;  /* 0x0003901001007387 */ /* 0x000fe20000100a00 */
[----:B------:R-:W-:Y:S03]  /*44210*/  HMMA.1688.F32.TF32 R56, R192, R32, R84 ;  /* 0x00000020c038723c */ /* 0x000fe60000081054 */
[----:B------:R2:W-:Y:S04]  /*44220*/  STL.64 [R1+0x398], R18 ;  /* 0x0003981201007387 */ /* 0x0005e80000100a00 */
[----:B------:R-:W-:Y:S01]  /*44230*/  STL.64 [R1+0x440], R12 ;  /* 0x0004400c01007387 */ /* 0x000fe20000100a00 */
[----:B------:R-:W-:Y:S03]  /*44240*/  HMMA.1688.F32.TF32 R84, R108, R36, R8 ;  /* 0x000000246c54723c */ /* 0x000fe60000081008 */
[----:B------:R3:W-:Y:S05]  /*44250*/  STL.64 [R1+0x448], R14 ;  /* 0x0004480e01007387 */ /* 0x0007ea0000100a00 */
[-C--:B--2---:R-:W-:Y:S08]  /*44260*/  HMMA.1688.F32.TF32 R16, R196, R32.reuse, R88 ;  /* 0x00000020c410723c */ /* 0x084ff00000081058 */
[----:B---3--:R-:W-:Y:S08]  /*44270*/  HMMA.1688.F32.TF32 R12, R200, R32, R180 ;  /* 0x00000020c80c723c */ /* 0x008ff000000810b4 */
[-C--:B------:R-:W-:Y:S01]  /*44280*/  HMMA.1688.F32.TF32 R8, R120, R36.reuse, R4 ;  /* 0x000000247808723c */ /* 0x080fe20000081004 */
[----:B------:R-:W-:Y:S04]  /*44290*/  STL.64 [R1+0x550], R56 ;  /* 0x0005503801007387 */ /* 0x000fe80000100a00 */
[----:B------:R-:W-:Y:S03]  /*442a0*/  STL.64 [R1+0x558], R58 ;  /* 0x0005583a01007387 */ /* 0x000fe60000100a00 */
[-C--:B------:R-:W-:Y:S01]  /*442b0*/  HMMA.1688.F32.TF32 R4, R124, R36.reuse, R164 ;  /* 0x000000247c04723c */ /* 0x080fe200000810a4 */
[----:B------:R-:W-:Y:S04]  /*442c0*/  STL.64 [R1+0x5a0], R16 ;  /* 0x0005a01001007387 */ /* 0x000fe80000100a00 */
[----:B------:R-:W-:Y:S04]  /*442d0*/  STL.64 [R1+0x5a8], R18 ;  /* 0x0005a81201007387 */ /* 0x000fe80000100a00 */
[----:B------:R-:W-:Y:S04]  /*442e0*/  STL.64 [R1+0x650], R12 ;  /* 0x0006500c01007387 */ /* 0x000fe80000100a00 */
[----:B------:R2:W-:Y:S04]  /*442f0*/  STL.64 [R1+0x658], R14 ;  /* 0x0006580e01007387 */ /* 0x0005e80000100a00 */
[----:B------:R-:W-:Y:S04]  /*44300*/  STL.64 [R1+0x370], R8 ;  /* 0x0003700801007387 */ /* 0x000fe80000100a00 */
[----:B------:R3:W-:Y:S01]  /*44310*/  STL.64 [R1+0x378], R10 ;  /* 0x0003780a01007387 */ /* 0x0007e20000100a00 */
[-C--:B--2---:R-:W-:Y:S08]  /*44320*/  HMMA.1688.F32.TF32 R12, R192, R36.reuse, R204 ;  /* 0x00000024c00c723c */ /* 0x084ff000000810cc */
[-C--:B---3--:R-:W-:Y:S01]  /*44330*/  HMMA.1688.F32.TF32 R8, R196, R36.reuse, R80 ;  /* 0x00000024c408723c */ /* 0x088fe20000081050 */
[----:B------:R-:W-:Y:S04]  /*44340*/  STL.64 [R1+0x410], R4 ;  /* 0x0004100401007387 */ /* 0x000fe80000100a00 */
[----:B------:R2:W-:Y:S10]  /*44350*/  STL.64 [R1+0x418], R6 ;  /* 0x0004180601007387 */ /* 0x0005f40000100a00 */
[----:B------:R-:W-:Y:S01]  /*44360*/  STL.64 [R1+0x540], R12 ;  /* 0x0005400c01007387 */ /* 0x000fe20000100a00 */
[----:B--2---:R-:W-:Y:S03]  /*44370*/  HMMA.1688.F32.TF32 R4, R200, R36, R48 ;  /* 0x00000024c804723c */ /* 0x004fe60000081030 */
[----:B------:R-:W-:Y:S04]  /*44380*/  STL.64 [R1+0x548], R14 ;  /* 0x0005480e01007387 */ /* 0x000fe80000100a00 */
[----:B------:R-:W-:Y:S04]  /*44390*/  STL.64 [R1+0x570], R8 ;  /* 0x0005700801007387 */ /* 0x000fe80000100a00 */
[----:B------:R1:W-:Y:S02]  /*443a0*/  STL.64 [R1+0x578], R10 ;  /* 0x0005780a01007387 */ /* 0x0003e40000100a00 */
[-C--:B-1----:R-:W-:Y:S10]  /*443b0*/  HMMA.1688.F32.TF32 R8, R120, R40.reuse, R232 ;  /* 0x000000287808723c */ /* 0x082ff400000810e8 */
[----:B------:R-:W-:Y:S04]  /*443c0*/  STL.64 [R1+0x5c0], R4 ;  /* 0x0005c00401007387 */ /* 0x000fe80000100a00 */
[----:B------:R1:W-:Y:S01]  /*443d0*/  STL.64 [R1+0x5c8], R6 ;  /* 0x0005c80601007387 */ /* 0x0003e20000100a00 */
[-C--:B------:R-:W-:Y:S08]  /*443e0*/  HMMA.1688.F32.TF32 R12, R192, R40.reuse, R212 ;  /* 0x00000028c00c723c */ /* 0x080ff000000810d4 */
[-C--:B-1----:R-:W-:Y:S01]  /*443f0*/  HMMA.1688.F32.TF32 R4, R124, R40.reuse, R228 ;  /* 0x000000287c04723c */ /* 0x082fe200000810e4 */
[----:B------:R-:W-:Y:S04]  /*44400*/  STL.64 [R1+0x1a0], R8 ;  /* 0x0001a00801007387 */ /* 0x000fe80000100a00 */
[----:B------:R1:W-:Y:S03]  /*44410*/  STL.64 [R1+0x1a8], R10 ;  /* 0x0001a80a01007387 */ /* 0x0003e60000100a00 */
[----:B-1----:R-:W-:Y:S11]  /*44420*/  HMMA.1688.F32.TF32 R8, R196, R40, R208 ;  /* 0x00000028c408723c */ /* 0x002ff600000810d0 */
[----:B------:R-:W-:Y:S04]  /*44430*/  @!UPT UIADD3 URZ, URZ, URZ, URZ ;  /* 0x0000003f3f3ff290 */ /* 0x000fe8000fffe03f */
[----:B------:R1:W-:Y:S04]  /*44440*/  STL.64 [R1+0x3e0], R4 ;  /* 0x0003e00401007387 */ /* 0x0003e80000100a00 */
[----:B------:R2:W-:Y:S04]  /*44450*/  STL.64 [R1+0x3e8], R6 ;  /* 0x0003e80601007387 */ /* 0x0005e80000100a00 */
[----:B-1----:R-:W3:Y:S04]  /*44460*/  LDL.LU R4, [R1+0x7c0] ;  /* 0x0007c00001047983 */ /* 0x002ee80000300800 */
[----:B------:R-:W-:Y:S04]  /*44470*/  STL.64 [R1+0x510], R12 ;  /* 0x0005100c01007387 */ /* 0x000fe80000100a00 */
[----:B------:R-:W-:Y:S04]  /*44480*/  STL.64 [R1+0x518], R14 ;  /* 0x0005180e01007387 */ /* 0x000fe80000100a00 */
[----:B------:R1:W-:Y:S01]  /*44490*/  STL.64 [R1+0x520], R8 ;  /* 0x0005200801007387 */ /* 0x0003e20000100a00 */
[----:B------:R-:W-:Y:S03]  /*444a0*/  HMMA.1688.F32.TF32 R88, R112, R36, R172 ;  /* 0x000000247058723c */ /* 0x000fe600000810ac */
[----:B------:R4:W-:Y:S04]  /*444b0*/  STL.64 [R1+0x528], R10 ;  /* 0x0005280a01007387 */ /* 0x0009e80000100a00 */
[----:B------:R-:W3:Y:S04]  /*444c0*/  LDL.LU R5, [R1+0x7c4] ;  /* 0x0007c40001057983 */ /* 0x000ee80000300800 */
[----:B--2---:R-:W3:Y:S04]  /*444d0*/  LDL.LU R6, [R1+0x7c8] ;  /* 0x0007c80001067983 */ /* 0x004ee80000300800 */
[----:B------:R-:W3:Y:S04]  /*444e0*/  LDL.LU R7, [R1+0x7cc] ;  /* 0x0007cc0001077983 */ /* 0x000ee80000300800 */
[----:B------:R-:W2:Y:S04]  /*444f0*/  LDL.LU R172, [R1+0x800] ;  /* 0x0008000001ac7983 */ /* 0x000ea80000300800 */
[----:B------:R-:W2:Y:S04]  /*44500*/  LDL.LU R173, [R1+0x804] ;  /* 0x0008040001ad7983 */ /* 0x000ea80000300800 */
[----:B------:R-:W2:Y:S04]  /*44510*/  LDL.LU R174, [R1+0x808] ;  /* 0x0008080001ae7983 */ /* 0x000ea80000300800 */
[----:B------:R-:W2:Y:S04]  /*44520*/  LDL.LU R175, [R1+0x80c] ;  /* 0x00080c0001af7983 */ /* 0x000ea80000300800 */
[----:B-1----:R-:W2:Y:S04]  /*44530*/  LDL.LU R8, [R1+0x810] ;  /* 0x0008100001087983 */ /* 0x002ea80000300800 */
[----:B------:R-:W2:Y:S04]  /*44540*/  LDL.LU R9, [R1+0x814] ;  /* 0x0008140001097983 */ /* 0x000ea80000300800 */
[----:B----4-:R-:W2:Y:S04]  /*44550*/  LDL.LU R10, [R1+0x818] ;  /* 0x00081800010a7983 */ /* 0x010ea80000300800 */
[----:B------:R-:W2:Y:S01]  /*44560*/  LDL.LU R11, [R1+0x81c] ;  /* 0x00081c00010b7983 */ /* 0x000ea20000300800 */
[C---:B------:R-:W-:Y:S03]  /*44570*/  HMMA.1688.F32.TF32 R152, R116.reuse, R40, R236 ;  /* 0x000000287498723c */ /* 0x040fe600000810ec */
[----:B------:R-:W4:Y:S04]  /*44580*/  LDL.LU R228, [R1+0x830] ;  /* 0x0008300001e47983 */ /* 0x000f280000300800 */
[----:B------:R-:W4:Y:S04]  /*44590*/  LDL.LU R229, [R1+0x834] ;  /* 0x0008340001e57983 */ /* 0x000f280000300800 */
[----:B------:R-:W4:Y:S04]  /*445a0*/  LDL.LU R230, [R1+0x838] ;  /* 0x0008380001e67983 */ /* 0x000f280000300800 */
[----:B------:R-:W4:Y:S04]  /*445b0*/  LDL.LU R231, [R1+0x83c] ;  /* 0x00083c0001e77983 */ /* 0x000f280000300800 */
        /* <DEDUP_REMOVED lines=8> */
[----:B------:R-:W-:Y:S03]  /*44640*/  HMMA.1688.F32.TF32 R136, R116, R36, R60 ;  /* 0x000000247488723c */ /* 0x000fe6000008103c */
        /* <DEDUP_REMOVED lines=12> */
[C---:B------:R-:W-:Y:S03]  /*44710*/  HMMA.1688.F32.TF32 R80, R112.reuse, R40, R240 ;  /* 0x000000287050723c */ /* 0x040fe600000810f0 */
        /* <DEDUP_REMOVED lines=8> */
[----:B------:R-:W-:Y:S03]  /*447a0*/  HMMA.1688.F32.TF32 R76, R112, R32, R176 ;  /* 0x00000020704c723c */ /* 0x000fe600000810b0 */
        /* <DEDUP_REMOVED lines=12> */
[-C--:B------:R-:W-:Y:S03]  /*44870*/  HMMA.1688.F32.TF32 R180, R108, R40.reuse, R248 ;  /* 0x000000286cb4723c */ /* 0x080fe600000810f8 */
        /* <DEDUP_REMOVED lines=8> */
[----:B------:R-:W-:Y:S08]  /*44900*/  HMMA.1688.F32.TF32 R16, R200, R40, R52 ;  /* 0x00000028c810723c */ /* 0x000ff00000081034 */
[-C--:B------:R-:W-:Y:S11]  /*44910*/  HMMA.1688.F32.TF32 R48, R192, R44.reuse, R220 ;  /* 0x0000002cc030723c */ /* 0x080ff600000810dc */
[----:B------:R-:W-:Y:S04]  /*44920*/  @!UPT UIADD3 URZ, URZ, URZ, URZ ;  /* 0x0000003f3f3ff290 */ /* 0x000fe8000fffe03f */
[----:B------:R-:W-:Y:S04]  /*44930*/  STL.64 [R1+0x4e0], R16 ;  /* 0x0004e01001007387 */ /* 0x000fe80000100a00 */
[----:B------:R1:W-:Y:S02]  /*44940*/  STL.64 [R1+0x4e8], R18 ;  /* 0x0004e81201007387 */ /* 0x0003e40000100a00 */
[----:B-1----:R-:W-:Y:S08]  /*44950*/  HMMA.1688.F32.TF32 R16, R124, R44, R224 ;  /* 0x0000002c7c10723c */ /* 0x002ff000000810e0 */
[----:B------:R-:W-:Y:S08]  /*44960*/  HMMA.1688.F32.TF32 R188, R108, R32, R188 ;  /* 0x000000206cbc723c */ /* 0x000ff000000810bc */
[-C--:B--2---:R-:W-:Y:S01]  /*44970*/  HMMA.1688.F32.TF32 R52, R120, R44.reuse, R232 ;  /* 0x0000002c7834723c */ /* 0x084fe200000810e8 */
[----:B------:R-:W4:Y:S11]  /*44980*/  LDSM.16.M88.4 R232, [R0+0x2f000] ;  /* 0x02f0000000e8783b */ /* 0x000f360000000200 */
[----:B------:R-:W-:Y:S11]  /*44990*/  @!UPT UIADD3 URZ, URZ, URZ, URZ ;  /* 0x0000003f3f3ff290 */ /* 0x000ff6000fffe03f */
[----:B------:R-:W-:Y:S04]  /*449a0*/  STL.64 [R1+0x80], R52 ;  /* 0x0000803401007387 */ /* 0x000fe80000100a00 */
[----:B------:R1:W-:Y:S02]  /*449b0*/  STL.64 [R1+0x88], R54 ;  /* 0x0000883601007387 */ /* 0x0003e40000100a00 */
[-C--:B-1----:R-:W-:Y:S02]  /*449c0*/  HMMA.1688.F32.TF32 R52, R196, R44.reuse, R216 ;  /* 0x0000002cc434723c */ /* 0x082fe400000810d8 */
[----:B------:R-:W-:Y:S04]  /*449d0*/  STL.64 [R1+0x3c0], R16 ;  /* 0x0003c01001007387 */ /* 0x000fe80000100a00 */
[----:B------:R1:W-:Y:S04]  /*449e0*/  STL.64 [R1+0x3c8], R18 ;  /* 0x0003c81201007387 */ /* 0x0003e80000100a00 */
[----:B------:R-:W-:Y:S01]  /*449f0*/  STL.64 [R1+0x4b0], R48 ;  /* 0x0004b03001007387 */ /* 0x000fe20000100a00 */
[-C--:B---3--:R-:W-:Y:S03]  /*44a00*/  HMMA.1688.F32.TF32 R208, R112, R44.reuse, R56 ;  /* 0x0000002c70d0723c */ /* 0x088fe60000081038 */
[----:B------:R-:W-:Y:S04]  /*44a10*/  STL.64 [R1+0x4b8], R50 ;  /* 0x0004b83201007387 */ /* 0x000fe80000100a00 */
[----:B------:R-:W2:Y:S01]  /*44a20*/  LDSM.16.M88.4 R48, [R0+0x2b000] ;  /* 0x02b000000030783b */ /* 0x000ea20000000200 */
[-C--:B------:R-:W-:Y:S03]  /*44a30*/  HMMA.1688.F32.TF32 R156, R116, R44.reuse, R60 ;  /* 0x0000002c749c723c */ /* 0x080fe6000008103c */
[----:B------:R-:W-:Y:S04]  /*44a40*/  LDSM.16.M88.4 R56, [R0+0x2d000] ;  /* 0x02d000000038783b */ /* 0x000fe80000000200 */
[----:B------:R-:W-:Y:S04]  /*44a50*/  STL.64 [R1+0x4a0], R52 ;  /* 0x0004a03401007387 */ /* 0x000fe80000100a00 */
[----:B------:R-:W-:Y:S04]  /*44a60*/  STL.64 [R1+0x4a8], R54 ;  /* 0x0004a83601007387 */ /* 0x000fe80000100a00 */
[----:B------:R-:W3:Y:S04]  /*44a70*/  LDSM.16.M88.4 R52, [R0+0x2c000] ;  /* 0x02c000000034783b */ /* 0x000ee80000000200 */
[----:B------:R-:W3:Y:S01]  /*44a80*/  LDSM.16.M88.4 R60, [R0+0x2e000] ;  /* 0x02e00000003c783b */ /* 0x000ee20000000200 */
[-C--:B-1----:R-:W-:Y:S08]  /*44a90*/  HMMA.1688.F32.TF32 R16, R200, R44.reuse, R104 ;  /* 0x0000002cc810723c */ /* 0x082ff00000081068 */
[C---:B------:R-:W-:Y:S08]  /*44aa0*/  HMMA.1688.F32.TF32 R204, R108.reuse, R44, R100 ;  /* 0x0000002c6ccc723c */ /* 0x040ff00000081064 */
[C---:B----4-:R-:W-:Y:S07]  /*44ab0*/  HMMA.1688.F32.TF32 R240, R108.reuse, R232, R240 ;  /* 0x000000e86cf0723c */ /* 0x050fee00000810f0 */
[----:B------:R1:W-:Y:S01]  /*44ac0*/  STL.64 [R1+0x430], R16 ;  /* 0x0004301001007387 */ /* 0x0003e20000100a00 */
[-C--:B--2---:R-:W-:Y:S03]  /*44ad0*/  HMMA.1688.F32.TF32 R212, R108, R48.reuse, R12 ;  /* 0x000000306cd4723c */ /* 0x084fe6000008100c */
[----:B------:R2:W-:Y:S04]  /*44ae0*/  STL.64 [R1+0x438], R18 ;  /* 0x0004381201007387 */ /* 0x0005e80000100a00 */
[----:B------:R4:W-:Y:S01]  /*44af0*/  STL [R1+0x4720], R0 ;  /* 0x0047200001007387 */ /* 0x0009e20000100800 */
[----:B------:R-:W-:Y:S08]  /*44b00*/  HMMA.1688.F32.TF32 R236, R112, R48, R236 ;  /* 0x0000003070ec723c */ /* 0x000ff000000810ec */
[C---:B---3--:R-:W-:Y:S01]  /*44b10*/  HMMA.1688.F32.TF32 R216, R108.reuse, R52, R164 ;  /* 0x000000346cd8723c */ /* 0x048fe200000810a4 */
[----:B------:R-:W3:Y:S04]  /*44b20*/  LDL.LU R164, [R1+0x7a0] ;  /* 0x0007a00001a47983 */ /* 0x000ee80000300800 */
[----:B------:R-:W3:Y:S03]  /*44b30*/  LDL.LU R165, [R1+0x7a4] ;  /* 0x0007a40001a57983 */ /* 0x000ee60000300800 */
[C---:B------:R-:W-:Y:S01]  /*44b40*/  HMMA.1688.F32.TF32 R220, R108.reuse, R56, R176 ;  /* 0x000000386cdc723c */ /* 0x040fe200000810b0 */
[----:B------:R-:W3:Y:S04]  /*44b50*/  LDL.LU R166, [R1+0x7a8] ;  /* 0x0007a80001a67983 */ /* 0x000ee80000300800 */
[----:B------:R-:W3:Y:S03]  /*44b60*/  LDL.LU R167, [R1+0x7ac] ;  /* 0x0007ac0001a77983 */ /* 0x000ee60000300800 */
[----:B------:R-:W-:Y:S08]  /*44b70*/  HMMA.1688.F32.TF32 R224, R108, R60, R244 ;  /* 0x0000003c6ce0723c */ /* 0x000ff000000810f4 */
[C---:B------:R-:W-:Y:S08]  /*44b80*/  HMMA.1688.F32.TF32 R228, R112.reuse, R52, R228 ;  /* 0x0000003470e4723c */ /* 0x040ff000000810e4 */
[C---:B------:R-:W-:Y:S08]  /*44b90*/  HMMA.1688.F32.TF32 R108, R112.reuse, R56, R92 ;  /* 0x00000038706c723c */ /* 0x040ff0000008105c */
[C---:B------:R-:W-:Y:S08]  /*44ba0*/  HMMA.1688.F32.TF32 R104, R112.reuse, R60, R8 ;  /* 0x0000003c7068723c */ /* 0x040ff00000081008 */
[----:B------:R-:W-:Y:S08]  /*44bb0*/  HMMA.1688.F32.TF32 R112, R112, R232, R172 ;  /* 0x000000e87070723c */ /* 0x000ff000000810ac */
[C---:B------:R-:W-:Y:S01]  /*44bc0*/  HMMA.1688.F32.TF32 R172, R116.reuse, R52, R248 ;  /* 0x0000003474ac723c */ /* 0x040fe200000810f8 */
[----:B------:R-:W3:Y:S04]  /*44bd0*/  LDL.LU R248, [R1+0x6f0] ;  /* 0x0006f00001f87983 */ /* 0x000ee80000300800 */
[----:B------:R-:W3:Y:S04]  /*44be0*/  LDL.LU R249, [R1+0x6f4] ;  /* 0x0006f40001f97983 */ /* 0x000ee80000300800 */
[----:B------:R-:W3:Y:S04]  /*44bf0*/  LDL.LU R250, [R1+0x6f8] ;  /* 0x0006f80001fa7983 */ /* 0x000ee80000300800 */
[----:B------:R-:W3:Y:S04]  /*44c00*/  LDL.LU R251, [R1+0x6fc] ;  /* 0x0006fc0001fb7983 */ /* 0x000ee80000300800 */
[----:B------:R-:W4:Y:S04]  /*44c10*/  LDL.LU R160, [R1+0x790] ;  /* 0x0007900001a07983 */ /* 0x000f280000300800 */
[----:B------:R-:W4:Y:S04]  /*44c20*/  LDL.LU R161, [R1+0x794] ;  /* 0x0007940001a17983 */ /* 0x000f280000300800 */
[----:B------:R-:W4:Y:S04]  /*44c30*/  LDL.LU R162, [R1+0x798] ;  /* 0x0007980001a27983 */ /* 0x000f280000300800 */
[----:B------:R-:W4:Y:S04]  /*44c40*/  LDL.LU R163, [R1+0x79c] ;  /* 0x00079c0001a37983 */ /* 0x000f280000300800 */
        /* <DEDUP_REMOVED lines=25> */
[-C--:B------:R-:W-:Y:S03]  /*44de0*/  HMMA.1688.F32.TF32 R176, R116, R48.reuse, R4 ;  /* 0x0000003074b0723c */ /* 0x080fe60000081004 */
[----:B------:R-:W2:Y:S04]  /*44df0*/  LDL.LU R245, [R1+0x344] ;  /* 0x0003440001f57983 */ /* 0x000ea80000300800 */
[----:B------:R-:W2:Y:S04]  /*44e00*/  LDL.LU R246, [R1+0x348] ;  /* 0x0003480001f67983 */ /* 0x000ea80000300800 */
[----:B------:R-:W2:Y:S04]  /*44e10*/  LDL.LU R247, [R1+0x34c] ;  /* 0x00034c0001f77983 */ /* 0x000ea80000300800 */
[----:B------:R-:W2:Y:S04]  /*44e20*/  LDL.LU R4, [R1+0x2b0] ;  /* 0x0002b00001047983 */ /* 0x000ea80000300800 */
[----:B------:R-:W2:Y:S04]  /*44e30*/  LDL.LU R5, [R1+0x2b4] ;  /* 0x0002b40001057983 */ /* 0x000ea80000300800 */
[----:B------:R-:W2:Y:S04]  /*44e40*/  LDL.LU R6, [R1+0x2b8] ;  /* 0x0002b80001067983 */ /* 0x000ea80000300800 */
[----:B------:R-:W2:Y:S01]  /*44e50*/  LDL.LU R7, [R1+0x2bc] ;  /* 0x0002bc0001077983 */ /* 0x000ea20000300800 */
[----:B---3--:R-:W-:Y:S08]  /*44e60*/  HMMA.1688.F32.TF32 R248, R120, R48, R248 ;  /* 0x0000003078f8723c */ /* 0x008ff000000810f8 */
[----:B----4-:R-:W-:Y:S11]  /*44e70*/  HMMA.1688.F32.TF32 R144, R116, R232, R16 ;  /* 0x000000e87490723c */ /* 0x010ff60000081010 */
[----:B------:R-:W-:Y:S04]  /*44e80*/  @!UPT UIADD3 URZ, URZ, URZ, URZ ;  /* 0x0000003f3f3ff290 */ /* 0x000fe8000fffe03f */
[----:B------:R1:W-:Y:S04]  /*44e90*/  STL [R1+0x4be4], R248 ;  /* 0x004be4f801007387 */ /* 0x0003e80000100800 */
[----:B------:R-:W-:Y:S04]  /*44ea0*/  STL [R1+0x4be0], R249 ;  /* 0x004be0f901007387 */ /* 0x000fe80000100800 */
[----:B------:R3:W-:Y:S01]  /*44eb0*/  STL [R1+0x4bdc], R250 ;  /* 0x004bdcfa01007387 */ /* 0x0007e20000100800 */
[C---:B--2---:R-:W-:Y:S03]  /*44ec0*/  HMMA.1688.F32.TF32 R16, R120.reuse, R56, R100 ;  /* 0x000000387810723c */ /* 0x044fe60000081064 */
[----:B------:R2:W-:Y:S04]  /*44ed0*/  STL [R1+0x4bd8], R251 ;  /* 0x004bd8fb01007387 */ /* 0x0005e80000100800 */
[----:B------:R-:W4:Y:S01]  /*44ee0*/  LDL R0, [R1+0x500] ;  /* 0x0005000001007983 */ /* 0x000f220000100800 */
[C---:B------:R-:W-:Y:S11]  /*44ef0*/  HMMA.1688.F32.TF32 R96, R120.reuse, R52, R96 ;  /* 0x000000347860723c */ /* 0x040ff60000081060 */
[----:B------:R-:W-:Y:S05]  /*44f00*/  @!UPT UIADD3 URZ, URZ, URZ, URZ ;  /* 0x0000003f3f3ff290 */ /* 0x000fea000fffe03f */
[----:B-1----:R-:W-:Y:S01]  /*44f10*/  IMAD.MOV.U32 R248, RZ, RZ, R16 ;  /* 0x000000fffff87224 */ /* 0x002fe200078e0010 */
[----:B---3--:R-:W-:Y:S01]  /*44f20*/  MOV R250, R18 ;  /* 0x0000001200fa7202 */ /* 0x008fe20000000f00 */
[----:B------:R-:W-:Y:S02]  /*44f30*/  IMAD.MOV.U32 R249, RZ, RZ, R17 ;  /* 0x000000fffff97224 */ /* 0x000fe400078e0011 */
[----:B--2---:R-:W-:Y:S02]  /*44f40*/  IMAD.MOV.U32 R251, RZ, RZ, R19 ;  /* 0x000000fffffb7224 */ /* 0x004fe400078e0013 */
[C---:B------:R-:W-:Y:S01]  /*44f50*/  HMMA.1688.F32.TF32 R16, R120.reuse, R60, R8 ;  /* 0x0000003c7810723c */ /* 0x040fe20000081008 */
[----:B------:R-:W-:Y:S04]  /*44f60*/  STL.64 [R1+0x10], R96 ;  /* 0x0000106001007387 */ /* 0x000fe80000100a00 */
[----:B------:R-:W-:Y:S04]  /*44f70*/  STL.64 [R1+0x18], R98 ;  /* 0x0000186201007387 */ /* 0x000fe80000100a00 */
[----:B------:R-:W-:Y:S04]  /*44f80*/  STL [R1+0x4bf4], R251 ;  /* 0x004bf4fb01007387 */ /* 0x000fe80000100800 */
[----:B------:R-:W-:Y:S04]  /*44f90*/  STL [R1+0x4bf0], R250 ;  /* 0x004bf0fa01007387 */ /* 0x000fe80000100800 */
[----:B------:R-:W-:Y:S04]  /*44fa0*/  STL [R1+0x4bec], R249 ;  /* 0x004becf901007387 */ /* 0x000fe80000100800 */
[----:B------:R-:W-:Y:S04]  /*44fb0*/  STL [R1+0x4be8], R248 ;  /* 0x004be8f801007387 */ /* 0x000fe80000100800 */
[----:B------:R-:W2:Y:S04]  /*44fc0*/  LDL.LU R8, [R1+0x2a0] ;  /* 0x0002a00001087983 */ /* 0x000ea80000300800 */
[----:B------:R-:W-:Y:S04]  /*44fd0*/  STL.64 [R1+0x50], R16 ;  /* 0x0000501001007387 */ /* 0x000fe80000100a00 */
[----:B------:R1:W-:Y:S04]  /*44fe0*/  STL.64 [R1+0x58], R18 ;  /* 0x0000581201007387 */ /* 0x0003e80000100a00 */
[----:B------:R-:W2:Y:S04]  /*44ff0*/  LDL.LU R9, [R1+0x2a4] ;  /* 0x0002a40001097983 */ /* 0x000ea80000300800 */
[----:B------:R-:W2:Y:S04]  /*45000*/  LDL.LU R10, [R1+0x2a8] ;  /* 0x0002a800010a7983 */ /* 0x000ea80000300800 */
[----:B------:R-:W2:Y:S01]  /*45010*/  LDL.LU R11, [R1+0x2ac] ;  /* 0x0002ac00010b7983 */ /* 0x000ea20000300800 */
[----:B------:R-:W-:Y:S08]  /*45020*/  HMMA.1688.F32.TF32 R12, R120, R232, R12 ;  /* 0x000000e8780c723c */ /* 0x000ff0000008100c */
[C---:B-1----:R-:W-:Y:S08]  /*45030*/  HMMA.1688.F32.TF32 R16, R124.reuse, R48, R244 ;  /* 0x000000307c10723c */ /* 0x042ff000000810f4 */
[----:B------:R-:W-:Y:S08]  /*45040*/  HMMA.1688.F32.TF32 R4, R124, R56, R4 ;  /* 0x000000387c04723c */ /* 0x000ff00000081004 */
[----:B------:R-:W-:Y:S01]  /*45050*/  IMAD.MOV.U32 R251, RZ, RZ, R12 ;  /* 0x000000fffffb7224 */ /* 0x000fe200078e000c */
[----:B------:R-:W-:Y:S01]  /*45060*/  MOV R250, R13 ;  /* 0x0000000d00fa7202 */ /* 0x000fe20000000f00 */
[----:B------:R-:W-:-:S02]  /*45070*/  IMAD.MOV.U32 R249, RZ, RZ, R14 ;  /* 0x000000fffff97224 */ /* 0x000fc400078e000e */
[----:B------:R-:W-:Y:S02]  /*45080*/  IMAD.MOV.U32 R248, RZ, RZ, R15 ;  /* 0x000000fffff87224 */ /* 0x000fe400078e000f */
[----:B------:R-:W-:Y:S01]  /*45090*/  HMMA.1688.F32.TF32 R12, R124, R52, R92 ;  /* 0x000000347c0c723c */ /* 0x000fe2000008105c */
[----:B------:R1:W-:Y:S04]  /*450a0*/  STL.64 [R1+0x350], R16 ;  /* 0x0003501001007387 */ /* 0x0003e80000100a00 */
[----:B------:R3:W-:Y:S04]  /*450b0*/  STL.64 [R1+0x358], R18 ;  /* 0x0003581201007387 */ /* 0x0007e80000100a00 */
[----:B------:R-:W4:Y:S01]  /*450c0*/  LDL.LU R120, [R1+0x140] ;  /* 0x0001400001787983 */ /* 0x000f220000300800 */
[C---:B------:R-:W-:Y:S11]  /*450d0*/  HMMA.1688.F32.TF32 R140, R116.reuse, R60, R160 ;  /* 0x0000003c748c723c */ /* 0x040ff600000810a0 */
[----:B------:R-:W-:Y:S02]  /*450e0*/  @!UPT UIADD3 URZ, URZ, URZ, URZ ;  /* 0x0000003f3f3ff290 */ /* 0x000fe4000fffe03f */
[----:B------:R-:W-:Y:S04]  /*450f0*/  STL.64 [R1+0x340], R12 ;  /* 0x0003400c01007387 */ /* 0x000fe80000100a00 */
[----:B------:R-:W-:Y:S04]  /*45100*/  STL.64 [R1+0x348], R14 ;  /* 0x0003480e01007387 */ /* 0x000fe80000100a00 */
[----:B------:R1:W-:Y:S04]  /*45110*/  STL.64 [R1+0x330], R4 ;  /* 0x0003300401007387 */ /* 0x0003e80000100a00 */
[----:B------:R1:W-:Y:S04]  /*45120*/  STL.64 [R1+0x338], R6 ;  /* 0x0003380601007387 */ /* 0x0003e80000100a00 */
        /* <DEDUP_REMOVED lines=17> */
[----:B---3--:R-:W4:Y:S04]  /*45240*/  LDL.LU R18, [R1+0x1c8] ;  /* 0x0001c80001127983 */ /* 0x008f280000300800 */
[----:B------:R-:W4:Y:S04]  /*45250*/  LDL.LU R19, [R1+0x1cc] ;  /* 0x0001cc0001137983 */ /* 0x000f280000300800 */
[----:B------:R-:W4:Y:S04]  /*45260*/  LDL.LU R4, [R1+0xf0] ;  /* 0x0000f00001047983 */ /* 0x000f280000300800 */
[----:B------:R-:W4:Y:S04]  /*45270*/  LDL.LU R5, [R1+0xf4] ;  /* 0x0000f40001057983 */ /* 0x000f280000300800 */
[----:B------:R-:W4:Y:S04]  /*45280*/  LDL.LU R6, [R1+0xf8] ;  /* 0x0000f80001067983 */ /* 0x000f280000300800 */
[----:B------:R-:W4:Y:S04]  /*45290*/  LDL.LU R7, [R1+0xfc] ;  /* 0x0000fc0001077983 */ /* 0x000f280000300800 */
[----:B------:R-:W4:Y:S01]  /*452a0*/  LDL.LU R92, [R1+0x1e0] ;  /* 0x0001e000015c7983 */ /* 0x000f220000300800 */
[----:B------:R-:W-:Y:S08]  /*452b0*/  HMMA.1688.F32.TF32 R164, R116, R56, R164 ;  /* 0x0000003874a4723c */ /* 0x000ff000000810a4 */
[C---:B--2---:R-:W-:Y:S11]  /*452c0*/  HMMA.1688.F32.TF32 R8, R124.reuse, R60, R8 ;  /* 0x0000003c7c08723c */ /* 0x044ff60000081008 */
[----:B------:R-:W-:Y:S11]  /*452d0*/  @!UPT UIADD3 URZ, URZ, URZ, URZ ;  /* 0x0000003f3f3ff290 */ /* 0x000ff6000fffe03f */
[----:B------:R-:W-:Y:S01]  /*452e0*/  @!UPT UIADD3 URZ, URZ, URZ, URZ ;  /* 0x0000003f3f3ff290 */ /* 0x000fe2000fffe03f */
[----:B------:R1:W-:Y:S04]  /*452f0*/  STL.64 [R1+0x320], R8 ;  /* 0x0003200801007387 */ /* 0x0003e80000100a00 */
        /* <DEDUP_REMOVED lines=16> */
[----:B-1----:R-:W3:Y:S04]  /*45400*/  LDL.LU R8, [R1+0x230] ;  /* 0x0002300001087983 */ /* 0x002ee80000300800 */
[----:B------:R-:W3:Y:S04]  /*45410*/  LDL.LU R9, [R1+0x234] ;  /* 0x0002340001097983 */ /* 0x000ee80000300800 */
[----:B--2---:R-:W2:Y:S04]  /*45420*/  LDL.LU R10, [R1+0x238] ;  /* 0x00023800010a7983 */ /* 0x004ea80000300800 */
[----:B------:R-:W2:Y:S01]  /*45430*/  LDL.LU R11, [R1+0x23c] ;  /* 0x00023c00010b7983 */ /* 0x000ea20000300800 */
[----:B----4-:R-:W-:Y:S03]  /*45440*/  HMMA.1688.F32.TF32 R124, R124, R232, R160 ;  /* 0x000000e87c7c723c */ /* 0x010fe600000810a0 */
[----:B------:R-:W4:Y:S04]  /*45450*/  LDL.LU.64 R162, [R1+0x4c88] ;  /* 0x004c880001a27983 */ /* 0x000f280000300a00 */
[----:B------:R-:W4:Y:S01]  /*45460*/  LDL.LU.64 R160, [R1+0x4c80] ;  /* 0x004c800001a07983 */ /* 0x000f220000300a00 */
[C---:B------:R-:W-:Y:S08]  /*45470*/  HMMA.1688.F32.TF32 R100, R192.reuse, R56, R100 ;  /* 0x00000038c064723c */ /* 0x040ff00000081064 */
[C---:B------:R-:W-:Y:S08]  /*45480*/  HMMA.1688.F32.TF32 R96, R192.reuse, R52, R96 ;  /* 0x00000034c060723c */ /* 0x040ff00000081060 */
[C---:B------:R-:W-:Y:S01]  /*45490*/  HMMA.1688.F32.TF32 R16, R192.reuse, R48, R16 ;  /* 0x00000030c010723c */ /* 0x040fe20000081010 */
[----:B------:R1:W-:Y:S07]  /*454a0*/  STL.64 [R1+0x2f0], R124 ;  /* 0x0002f07c01007387 */ /* 0x0003ee0000100a00 */
[C---:B------:R-:W-:Y:S01]  /*454b0*/  HMMA.1688.F32.TF32 R120, R192.reuse, R60, R120 ;  /* 0x0000003cc078723c */ /* 0x040fe20000081078 */
[----:B------:R1:W-:Y:S04]  /*454c0*/  STL.64 [R1+0x2f8], R126 ;  /* 0x0002f87e01007387 */ /* 0x0003e80000100a00 */
[----:B-1----:R-:W4:Y:S04]  /*454d0*/  LDL.LU R124, [R1+0xe0] ;  /* 0x0000e000017c7983 */ /* 0x002f280000300800 */
[----:B------:R-:W4:Y:S04]  /*454e0*/  LDL.LU R125, [R1+0xe4] ;  /* 0x0000e400017d7983 */ /* 0x000f280000300800 */
[----:B------:R-:W4:Y:S04]  /*454f0*/  LDL.LU R126, [R1+0xe8] ;  /* 0x0000e800017e7983 */ /* 0x000f280000300800 */
[----:B------:R-:W4:Y:S04]  /*45500*/  LDL.LU R127, [R1+0xec] ;  /* 0x0000ec00017f7983 */ /* 0x000f280000300800 */
[----:B------:R-:W-:Y:S04]  /*45510*/  STL.64 [R1+0x310], R16 ;  /* 0x0003101001007387 */ /* 0x000fe80000100a00 */
[----:B------:R1:W-:Y:S04]  /*45520*/  STL.64 [R1+0x318], R18 ;  /* 0x0003181201007387 */ /* 0x0003e80000100a00 */
[----:B-1----:R-:W4:Y:S04]  /*45530*/  LDL.LU.64 R18, [R1+0x4c78] ;  /* 0x004c780001127983 */ /* 0x002f280000300a00 */
[----:B------:R-:W-:Y:S04]  /*45540*/  STL.64 [R1+0x2e0], R96 ;  /* 0x0002e06001007387 */ /* 0x000fe80000100a00 */
[----:B------:R1:W-:Y:S04]  /*45550*/  STL.64 [R1+0x2e8], R98 ;  /* 0x0002e86201007387 */ /* 0x0003e80000100a00 */
[----:B-1----:R-:W4:Y:S04]  /*45560*/  LDL.LU.64 R98, [R1+0x4c70] ;  /* 0x004c700001627983 */ /* 0x002f280000300a00 */
[----:B------:R-:W4:Y:S04]  /*45570*/  LDL.LU.64 R96, [R1+0x4c68] ;  /* 0x004c680001607983 */ /* 0x000f280000300a00 */
[----:B------:R-:W-:Y:S04]  /*45580*/  STL.64 [R1+0x280], R100 ;  /* 0x0002806401007387 */ /* 0x000fe80000100a00 */
[----:B------:R1:W-:Y:S04]  /*45590*/  STL.64 [R1+0x288], R102 ;  /* 0x0002886601007387 */ /* 0x0003e80000100a00 */
[----:B-1----:R-:W4:Y:S04]  /*455a0*/  LDL.LU.64 R102, [R1+0x4c60] ;  /* 0x004c600001667983 */ /* 0x002f280000300a00 */
[----:B------:R-:W4:Y:S04]  /*455b0*/  LDL.LU.64 R100, [R1+0x4c58] ;  /* 0x004c580001647983 */ /* 0x000f280000300a00 */
[----:B------:R-:W-:Y:S04]  /*455c0*/  STL.64 [R1+0x250], R120 ;  /* 0x0002507801007387 */ /* 0x000fe80000100a00 */
[----:B------:R1:W-:Y:S02]  /*455d0*/  STL.64 [R1+0x258], R122 ;  /* 0x0002587a01007387 */ /* 0x0003e40000100a00 */
[----:B-1----:R-:W-:Y:S02]  /*455e0*/  HMMA.1688.F32.TF32 R120, R192, R232, R4 ;  /* 0x000000e8c078723c */ /* 0x002fe40000081004 */
[----:B------:R-:W4:Y:S11]  /*455f0*/  LDL.LU R4, [R1+0xc0] ;  /* 0x0000c00001047983 */ /* 0x000f360000300800 */
[----:B------:R-:W-:Y:S10]  /*45600*/  @!UPT UIADD3 URZ, URZ, URZ, URZ ;  /* 0x0000003f3f3ff290 */ /* 0x000ff4000fffe03f */
        /* <DEDUP_REMOVED lines=9> */
[----:B------:R-:W-:Y:S04]  /*456a0*/  LDS R120, [R2+0x3000] ;  /* 0x0030000002787984 */ /* 0x000fe80000000800 */
[----:B------:R-:W-:Y:S04]  /*456b0*/  LDS R122, [R2+0x3800] ;  /* 0x00380000027a7984 */ /* 0x000fe80000000800 */
[----:B------:R-:W-:Y:S04]  /*456c0*/  LDS R121, [R3+0x3000] ;  /* 0x0030000003797984 */ /* 0x000fe80000000800 */
[----:B------:R-:W1:Y:S01]  /*456d0*/  LDS R123, [R3+0x3800] ;  /* 0x00380000037b7984 */ /* 0x000e620000000800 */
[C---:B---3--:R-:W-:Y:S08]  /*456e0*/  HMMA.1688.F32.TF32 R92, R196.reuse, R60, R92 ;  /* 0x0000003cc45c723c */ /* 0x048ff0000008105c */
[C---:B------:R-:W-:Y:S08]  /*456f0*/  HMMA.1688.F32.TF32 R244, R196.reuse, R56, R244 ;  /* 0x00000038c4f4723c */ /* 0x040ff000000810f4 */
[C---:B------:R-:W-:Y:S08]  /*45700*/  HMMA.1688.F32.TF32 R116, R196.reuse, R48, R116 ;  /* 0x00000030c474723c */ /* 0x040ff00000081074 */
[C---:B------:R-:W-:Y:S11]  /*45710*/  HMMA.1688.F32.TF32 R12, R196.reuse, R52, R12 ;  /* 0x00000034c40c723c */ /* 0x040ff6000008100c */
[----:B------:R-:W-:Y:S04]  /*45720*/  @!UPT UIADD3 URZ, URZ, URZ, URZ ;  /* 0x0000003f3f3ff290 */ /* 0x000fe8000fffe03f */
[----:B------:R3:W-:Y:S01]  /*45730*/  STL.64 [R1+0x210], R116 ;  /* 0x0002107401007387 */ /* 0x0007e20000100a00 */
[----:B--2---:R-:W-:Y:S03]  /*45740*/  HMMA.1688.F32.TF32 R196, R196, R232, R8 ;  /* 0x000000e8c4c4723c */ /* 0x004fe60000081008 */
[----:B------:R2:W-:Y:S04]  /*45750*/  STL.64 [R1+0x218], R118 ;  /* 0x0002187601007387 */ /* 0x0005e80000100a00 */
[----:B---3--:R-:W3:Y:S04]  /*45760*/  LDL.LU R116, [R1+0x90] ;  /* 0x0000900001747983 */ /* 0x008ee80000300800 */
[----:B------:R-:W3:Y:S04]  /*45770*/  LDL.LU R117, [R1+0x94] ;  /* 0x0000940001757983 */ /* 0x000ee80000300800 */
[----:B--2---:R-:W3:Y:S04]  /*45780*/  LDL.LU R118, [R1+0x98] ;  /* 0x0000980001767983 */ /* 0x004ee80000300800 */
[----:B------:R-:W3:Y:S04]  /*45790*/  LDL.LU R119, [R1+0x9c] ;  /* 0x00009c0001777983 */ /* 0x000ee80000300800 */
[----:B------:R-:W-:Y:S04]  /*457a0*/  STL.64 [R1+0x200], R12 ;  /* 0x0002000c01007387 */ /* 0x000fe80000100a00 */
[----:B------:R2:W-:Y:S04]  /*457b0*/  STL.64 [R1+0x208], R14 ;  /* 0x0002080e01007387 */ /* 0x0005e80000100a00 */
[----:B--2---:R-:W2:Y:S04]  /*457c0*/  LDL.LU.64 R14, [R1+0x4c50] ;  /* 0x004c5000010e7983 */ /* 0x004ea80000300a00 */
        /* <DEDUP_REMOVED lines=8> */
[----:B------:R-:W2:Y:S04]  /*45850*/  LDL.LU.64 R10, [R1+0x4c28] ;  /* 0x004c2800010a7983 */ /* 0x000ea80000300a00 */
[----:B------:R1:W-:Y:S04]  /*45860*/  STL.64 [R1+0x1c0], R196 ;  /* 0x0001c0c401007387 */ /* 0x0003e80000100a00 */
[----:B------:R1:W-:Y:S04]  /*45870*/  STL.64 [R1+0x1c8], R198 ;  /* 0x0001c8c601007387 */ /* 0x0003e80000100a00 */
[----:B-1----:R-:W2:Y:S04]  /*45880*/  LDL.LU R196, [R1+0xd0] ;  /* 0x0000d00001c47983 */ /* 0x002ea80000300800 */
[----:B------:R-:W2:Y:S04]  /*45890*/  LDL.LU R197, [R1+0xd4] ;  /* 0x0000d40001c57983 */ /* 0x000ea80000300800 */
[----:B------:R-:W2:Y:S04]  /*458a0*/  LDL.LU R198, [R1+0xd8] ;  /* 0x0000d80001c67983 */ /* 0x000ea80000300800 */
[----:B------:R-:W2:Y:S01]  /*458b0*/  LDL.LU R199, [R1+0xdc] ;  /* 0x0000dc0001c77983 */ /* 0x000ea20000300800 */
[C---:B----4-:R-:W-:Y:S11]  /*458c0*/  HMMA.1688.F32.TF32 R124, R200.reuse, R48, R124 ;  /* 0x00000030c87c723c */ /* 0x050ff6000008107c */
[----:B------:R-:W-:Y:S11]  /*458d0*/  @!UPT UIADD3 URZ, URZ, URZ, URZ ;  /* 0x0000003f3f3ff290 */ /* 0x000ff6000fffe03f */
[----:B------:R-:W-:Y:S01]  /*458e0*/  @!UPT UIADD3 URZ, URZ, URZ, URZ ;  /* 0x0000003f3f3ff290 */ /* 0x000fe2000fffe03f */
[----:B------:R1:W-:Y:S04]  /*458f0*/  STL.64 [R1+0x190], R124 ;  /* 0x0001907c01007387 */ /* 0x0003e80000100a00 */
[----:B------:R4:W-:Y:S04]  /*45900*/  STL.64 [R1+0x198], R126 ;  /* 0x0001987e01007387 */ /* 0x0009e80000100a00 */
[----:B-1----:R-:W3:Y:S04]  /*45910*/  LDL.LU R124, [R1+0xa0] ;  /* 0x0000a000017c7983 */ /* 0x002ee80000300800 */
[----:B------:R-:W3:Y:S04]  /*45920*/  LDL.LU R125, [R1+0xa4] ;  /* 0x0000a400017d7983 */ /* 0x000ee80000300800 */
[----:B----4-:R-:W3:Y:S04]  /*45930*/  LDL.LU R126, [R1+0xa8] ;  /* 0x0000a800017e7983 */ /* 0x010ee80000300800 */
[----:B------:R-:W3:Y:S01]  /*45940*/  LDL.LU R127, [R1+0xac] ;  /* 0x0000ac00017f7983 */ /* 0x000ee20000300800 */
[C---:B------:R-:W-:Y:S08]  /*45950*/  HMMA.1688.F32.TF32 R4, R200.reuse, R56, R4 ;  /* 0x00000038c804723c */ /* 0x040ff00000081004 */
[----:B--2---:R-:W-:Y:S11]  /*45960*/  HMMA.1688.F32.TF32 R196, R200, R52, R196 ;  /* 0x00000034c8c4723c */ /* 0x004ff600000810c4 */
[----:B------:R-:W-:Y:S05]  /*45970*/  @!UPT UIADD3 URZ, URZ, URZ, URZ ;  /* 0x0000003f3f3ff290 */ /* 0x000fea000fffe03f */
[----:B------:R-:W-:Y:S01]  /*45980*/  IMAD.MOV.U32 R53, RZ, RZ, R6 ;  /* 0x000000ffff357224 */ /* 0x000fe200078e0006 */
[----:B------:R-:W-:-:S07]  /*45990*/  MOV R52, R7 ;  /* 0x0000000700347202 */ /* 0x000fce0000000f00 */
[----:B------:R-:W-:Y:S01]  /*459a0*/  MOV R49, R196 ;  /* 0x000000c400317202 */ /* 0x000fe20000000f00 */
[----:B------:R-:W-:Y:S01]  /*459b0*/  IMAD.MOV.U32 R48, RZ, RZ, R197 ;  /* 0x000000ffff307224 */ /* 0x000fe200078e00c5 */
[----:B------:R-:W2:Y:S01]  /*459c0*/  LDL.LU R196, [R1+0x30] ;  /* 0x0000300001c47983 */ /* 0x000ea20000300800 */
[----:B------:R-:W-:Y:S01]  /*459d0*/  IMAD.MOV.U32 R45, RZ, RZ, R198 ;  /* 0x000000ffff2d7224 */ /* 0x000fe200078e00c6 */
[----:B------:R-:W-:Y:S01]  /*459e0*/  MOV R44, R199 ;  /* 0x000000c7002c7202 */ /* 0x000fe20000000f00 */
[----:B------:R-:W-:Y:S01]  /*459f0*/  IMAD.MOV.U32 R198, RZ, RZ, R15 ;  /* 0x000000ffffc67224 */ /* 0x000fe200078e000f */
[----:B------:R-:W2:Y:S01]  /*45a00*/  LDL.LU R197, [R1+0x34] ;  /* 0x0000340001c57983 */ /* 0x000ea20000300800 */
[----:B------:R-:W-:-:S03]  /*45a10*/  IMAD.MOV.U32 R199, RZ, RZ, R252 ;  /* 0x000000ffffc77224 */ /* 0x000fc600078e00fc */
[----:B------:R-:W4:Y:S04]  /*45a20*/  LDL.LU R15, [R1+0x4c24] ;  /* 0x004c2400010f7983 */ /* 0x000f280000300800 */
[----:B------:R-:W2:Y:S04]  /*45a30*/  LDL.LU R252, [R1+0x4c20] ;  /* 0x004c200001fc7983 */ /* 0x000ea80000300800 */
[----:B------:R1:W-:Y:S04]  /*45a40*/  STL [R1+0x4bd4], R48 ;  /* 0x004bd43001007387 */ /* 0x0003e80000100800 */
[----:B------:R1:W-:Y:S04]  /*45a50*/  STL [R1+0x4bd0], R49 ;  /* 0x004bd03101007387 */ /* 0x0003e80000100800 */
[----:B------:R-:W3:Y:S01]  /*45a60*/  LDL.LU.64 R6, [R1+0x4c18] ;  /* 0x004c180001067983 */ /* 0x000ee20000300a00 */
[----:B------:R-:W-:Y:S01]  /*45a70*/  HMMA.1688.F32.TF32 R192, R200, R60, R192 ;  /* 0x0000003cc8c0723c */ /* 0x000fe200000810c0 */
[----:B------:R-:W-:Y:S01]  /*45a80*/  IMAD.MOV.U32 R56, RZ, RZ, R5 ;  /* 0x000000ffff387224 */ /* 0x000fe200078e0005 */
[----:B------:R-:W-:Y:S11]  /*45a90*/  MOV R57, R4 ;  /* 0x0000000400397202 */ /* 0x000ff60000000f00 */
[----:B------:R-:W-:Y:S11]  /*45aa0*/  @!UPT UIADD3 URZ, URZ, URZ, URZ ;  /* 0x0000003f3f3ff290 */ /* 0x000ff6000fffe03f */
[----:B-1----:R-:W-:Y:S01]  /*45ab0*/  IMAD.MOV.U32 R48, RZ, RZ, R192 ;  /* 0x000000ffff307224 */ /* 0x002fe200078e00c0 */
[----:B------:R-:W-:Y:S01]  /*45ac0*/  MOV R61, R194 ;  /* 0x000000c2003d7202 */ /* 0x000fe20000000f00 */
[----:B------:R-:W-:Y:S02]  /*45ad0*/  IMAD.MOV.U32 R49, RZ, RZ, R193 ;  /* 0x000000ffff317224 */ /* 0x000fe400078e00c1 */
[----:B------:R-:W-:Y:S01]  /*45ae0*/  IMAD.MOV.U32 R60, RZ, RZ, R195 ;  /* 0x000000ffff3c7224 */ /* 0x000fe200078e00c3 */
[----:B---3--:R-:W-:Y:S01]  /*45af0*/  HMMA.1688.F32.TF32 R124, R120, R6, R124 ;  /* 0x00000006787c723c */ /* 0x008fe2000008107c */
[----:B----4-:R-:W-:Y:S11]  /*45b00*/  IMAD.MOV.U32 R192, RZ, RZ, R15 ;  /* 0x000000ffffc07224 */ /* 0x010ff600078e000f */
[----:B------:R-:W-:Y:S11]  /*45b10*/  @!UPT UIADD3 URZ, URZ, URZ, URZ ;  /* 0x0000003f3f3ff290 */ /* 0x000ff6000fffe03f */
[----:B------:R-:W-:Y:S01]  /*45b20*/  @!UPT UIADD3 URZ, URZ, URZ, URZ ;  /* 0x0000003f3f3ff290 */ /* 0x000fe2000fffe03f */
[----:B------:R-:W-:Y:S01]  /*45b30*/  MOV R9, R124 ;  /* 0x0000007c00097202 */ /* 0x000fe20000000f00 */
[----:B------:R-:W-:Y:S01]  /*45b40*/  IMAD.MOV.U32 R8, RZ, RZ, R125 ;  /* 0x000000ffff087224 */ /* 0x000fe200078e007d */
[----:B------:R-:W3:Y:S01]  /*45b50*/  LDL.LU R124, [R1+0x360] ;  /* 0x00036000017c7983 */ /* 0x000ee20000300800 */
[----:B------:R-:W-:Y:S01]  /*45b60*/  IMAD.MOV.U32 R5, RZ, RZ, R126 ;  /* 0x000000ffff057224 */ /* 0x000fe200078e007e */
[----:B------:R-:W-:Y:S01]  /*45b70*/  MOV R4, R127 ;  /* 0x0000007f00047202 */ /* 0x000fe20000000f00 */
[----:B------:R-:W-:Y:S01]  /*45b80*/  IMAD.MOV.U32 R125, RZ, RZ, R10 ;  /* 0x000000ffff7d7224 */ /* 0x000fe200078e000a */
[----:B------:R-:W-:Y:S01]  /*45b90*/  MOV R127, R14 ;  /* 0x0000000e007f7202 */ /* 0x000fe20000000f00 */
[----:B------:R-:W3:Y:S01]  /*45ba0*/  LDL.LU R10, [R1+0x4c14] ;  /* 0x004c1400010a7983 */ /* 0x000ee20000300800 */
[----:B------:R-:W-:-:S03]  /*45bb0*/  IMAD.MOV.U32 R126, RZ, RZ, R11 ;  /* 0x000000ffff7e7224 */ /* 0x000fc600078e000b */
[----:B------:R-:W3:Y:S04]  /*45bc0*/  LDL.LU R11, [R1+0x4c10] ;  /* 0x004c1000010b7983 */ /* 0x000ee80000300800 */
[----:B------:R-:W4:Y:S04]  /*45bd0*/  LDL.LU R14, [R1+0x4c0c] ;  /* 0x004c0c00010e7983 */ /* 0x000f280000300800 */
[----:B------:R-:W4:Y:S04]  /*45be0*/  LDL.LU R15, [R1+0x4c08] ;  /* 0x004c0800010f7983 */ /* 0x000f280000300800 */
[----:B------:R-:W3:Y:S04]  /*45bf0*/  LDL.LU R193, [R1+0x3a4] ;  /* 0x0003a40001c17983 */ /* 0x000ee80000300800 */
[----:B------:R-:W3:Y:S04]  /*45c00*/  LDL.LU R194, [R1+0x3a8] ;  /* 0x0003a80001c27983 */ /* 0x000ee80000300800 */
[----:B------:R-:W3:Y:S01]  /*45c10*/  LDL.LU R195, [R1+0x3ac] ;  /* 0x0003ac0001c37983 */ /* 0x000ee20000300800 */
[C---:B------:R-:W-:Y:S08]  /*45c20*/  HMMA.1688.F32.TF32 R68, R120.reuse, R30, R68 ;  /* 0x0000001e7844723c */ /* 0x040ff00000081044 */
[----:B------:R-:W-:Y:S08]  /*45c30*/  HMMA.1688.F32.TF32 R84, R120, R38, R84 ;  /* 0x000000267854723c */ /* 0x000ff00000081054 */
[----:B------:R-:W-:Y:S01]  /*45c40*/  HMMA.1688.F32.TF32 R116, R200, R232, R116 ;  /* 0x000000e8c874723c */ /* 0x000fe20000081074 */
[----:B------:R-:W-:Y:S04]  /*45c50*/  LDS R232, [R2+0x4000] ;  /* 0x0040000002e87984 */ /* 0x000fe80000000800 */
[----:B------:R-:W-:Y:S11]  /*45c60*/  LDS R233, [R3+0x4000] ;  /* 0x0040000003e97984 */ /* 0x000ff60000000800 */
[----:B------:R-:W-:Y:S08]  /*45c70*/  @!UPT UIADD3 URZ, URZ, URZ, URZ ;  /* 0x0000003f3f3ff290 */ /* 0x000ff0000fffe03f */
[----:B------:R-:W-:Y:S01]  /*45c80*/  IMAD.MOV.U32 R41, RZ, RZ, R116 ;  /* 0x000000ffff297224 */ /* 0x000fe200078e0074 */
[----:B------:R-:W-:Y:S01]  /*45c90*/  MOV R40, R117 ;  /* 0x0000007500287202 */ /* 0x000fe20000000f00 */
[----:B------:R-:W-:Y:S01]  /*45ca0*/  IMAD.MOV.U32 R37, RZ, RZ, R118 ;  /* 0x000000ffff257224 */ /* 0x000fe200078e0076 */
[----:B--2---:R-:W-:Y:S01]  /*45cb0*/  LDS R116, [R252+0x3000] ;  /* 0x00300000fc747984 */ /* 0x004fe20000000800 */
[----:B------:R-:W-:-:S03]  /*45cc0*/  IMAD.MOV.U32 R36, RZ, RZ, R119 ;  /* 0x000000ffff247224 */ /* 0x000fc600078e0077 */
[----:B------:R-:W-:Y:S04]  /*45cd0*/  LDS R118, [R252+0x3800] ;  /* 0x00380000fc767984 */ /* 0x000fe80000000800 */
[----:B------:R-:W-:Y:S04]  /*45ce0*/  LDS R117, [R0+0x3000] ;  /* 0x0030000000757984 */ /* 0x000fe80000000800 */
[----:B------:R-:W1:Y:S01]  /*45cf0*/  LDS R119, [R0+0x3800] ;  /* 0x0038000000777984 */ /* 0x000e620000000800 */
[C---:B----4-:R-:W-:Y:S11]  /*45d00*/  HMMA.1688.F32.TF32 R92, R120.reuse, R14, R92 ;  /* 0x0000000e785c723c */ /* 0x050ff6000008105c */
[----:B------:R-:W-:Y:S11]  /*45d10*/  @!UPT UIADD3 URZ, URZ, URZ, URZ ;  /* 0x0000003f3f3ff290 */ /* 0x000ff6000fffe03f */
[----:B------:R-:W-:Y:S02]  /*45d20*/  @!UPT UIADD3 URZ, URZ, URZ, URZ ;  /* 0x0000003f3f3ff290 */ /* 0x000fe4000fffe03f */
[----:B------:R-:W-:Y:S01]  /*45d30*/  MOV R25, R92 ;  /* 0x0000005c00197202 */ /* 0x000fe20000000f00 */
[----:B------:R-:W-:Y:S01]  /*45d40*/  IMAD.MOV.U32 R24, RZ, RZ, R93 ;  /* 0x000000ffff187224 */ /* 0x000fe200078e005d */
[----:B------:R-:W-:Y:S01]  /*45d50*/  MOV R20, R95 ;  /* 0x0000005f00147202 */ /* 0x000fe20000000f00 */
[----:B------:R-:W-:Y:S02]  /*45d60*/  IMAD.MOV.U32 R21, RZ, RZ, R94 ;  /* 0x000000ffff157224 */ /* 0x000fe400078e005e */
[C---:B------:R-:W-:Y:S08]  /*45d70*/  HMMA.1688.F32.TF32 R92, R120.reuse, R18, R100 ;  /* 0x00000012785c723c */ /* 0x040ff00000081064 */
[C---:B------:R-:W-:Y:S11]  /*45d80*/  HMMA.1688.F32.TF32 R100, R120.reuse, R26, R168 ;  /* 0x0000001a7864723c */ /* 0x040ff600000810a8 */
[----:B------:R-:W-:Y:S05]  /*45d90*/  @!UPT UIADD3 URZ, URZ, URZ, URZ ;  /* 0x0000003f3f3ff290 */ /* 0x000fea000fffe03f */
[----:B------:R-:W-:Y:S01]  /*45da0*/  IMAD.MOV.U32 R33, RZ, RZ, R92 ;  /* 0x000000ffff217224 */ /* 0x000fe200078e005c */
[----:B------:R-:W-:Y:S01]  /*45db0*/  MOV R29, R94 ;  /* 0x0000005e001d7202 */ /* 0x000fe20000000f00 */
[----:B------:R-:W-:Y:S02]  /*45dc0*/  IMAD.MOV.U32 R32, RZ, RZ, R93 ;  /* 0x000000ffff207224 */ /* 0x000fe400078e005d */
[----:B------:R-:W-:Y:S02]  /*45dd0*/  IMAD.MOV.U32 R28, RZ, RZ, R95 ;  /* 0x000000ffff1c7224 */ /* 0x000fe400078e005f */
[----:B------:R-:W-:Y:S01]  /*45de0*/  HMMA.1688.F32.TF32 R92, R120, R22, R160 ;  /* 0x00000016785c723c */ /* 0x000fe200000810a0 */
[----:B------:R-:W-:Y:S04]  /*45df0*/  LDS R160, [R2+0x3080] ;  /* 0x0030800002a07984 */ /* 0x000fe80000000800 */
[----:B------:R-:W-:Y:S03]  /*45e00*/  LDS R162, [R2+0x3880] ;  /* 0x0038800002a27984 */ /* 0x000fe60000000800 */
[----:B-1----:R-:W-:Y:S01]  /*45e10*/  HMMA.1688.F32.TF32 R72, R116, R26, R72 ;  /* 0x0000001a7448723c */ /* 0x002fe20000081048 */
[----:B------:R-:W-:Y:S04]  /*45e20*/  LDS R161, [R3+0x3080] ;  /* 0x0030800003a17984 */ /* 0x000fe80000000800 */
[----:B------:R-:W1:Y:S10]  /*45e30*/  LDS R163, [R3+0x3880] ;  /* 0x0038800003a37984 */ /* 0x000e740000000800 */
[----:B------:R-:W-:Y:S04]  /*45e40*/  STL.64 [R1+0x2a0], R92 ;  /* 0x0002a05c01007387 */ /* 0x000fe80000100a00 */
[----:B------:R2:W-:Y:S04]  /*45e50*/  STL.64 [R1+0x2a8], R94 ;  /* 0x0002a85e01007387 */ /* 0x0005e80000100a00 */
[----:B------:R-:W-:Y:S04]  /*45e60*/  STL.64 [R1+0x290], R100 ;  /* 0x0002906401007387 */ /* 0x000fe80000100a00 */
[----:B------:R-:W-:Y:S01]  /*45e70*/  STL.64 [R1+0x298], R102 ;  /* 0x0002986601007387 */ /* 0x000fe20000100a00 */
[C---:B--2---:R-:W-:Y:S03]  /*45e80*/  HMMA.1688.F32.TF32 R92, R120.reuse, R34, R188 ;  /* 0x00000022785c723c */ /* 0x044fe600000810bc */
[----:B------:R-:W-:Y:S04]  /*45e90*/  STL.64 [R1+0x270], R68 ;  /* 0x0002704401007387 */ /* 0x000fe80000100a00 */
[----:B------:R2:W-:Y:S02]  /*45ea0*/  STL.64 [R1+0x278], R70 ;  /* 0x0002784601007387 */ /* 0x0005e40000100a00 */
[C---:B--2---:R-:W-:Y:S11]  /*45eb0*/  HMMA.1688.F32.TF32 R68, R120.reuse, R42, R180 ;  /* 0x0000002a7844723c */ /* 0x044ff600000810b4 */
[----:B------:R-:W-:Y:S03]  /*45ec0*/  @!UPT UIADD3 URZ, URZ, URZ, URZ ;  /* 0x0000003f3f3ff290 */ /* 0x000fe6000fffe03f */
[----:B------:R-:W-:Y:S04]  /*45ed0*/  STL.64 [R1+0x260], R92 ;  /* 0x0002605c01007387 */ /* 0x000fe80000100a00 */
[----:B------:R2:W-:Y:S04]  /*45ee0*/  STL.64 [R1+0x268], R94 ;  /* 0x0002685e01007387 */ /* 0x0005e80000100a00 */
[----:B------:R-:W-:Y:S04]  /*45ef0*/  STL.64 [R1+0x240], R84 ;  /* 0x0002405401007387 */ /* 0x000fe80000100a00 */
[----:B------:R4:W-:Y:S01]  /*45f00*/  STL.64 [R1+0x248], R86 ;  /* 0x0002485601007387 */ /* 0x0009e20000100a00 */
[C---:B--2---:R-:W-:Y:S03]  /*45f10*/  HMMA.1688.F32.TF32 R92, R120.reuse, R46, R204 ;  /* 0x0000002e785c723c */ /* 0x044fe600000810cc */
[----:B------:R-:W-:Y:S04]  /*45f20*/  STL.64 [R1+0x230], R68 ;  /* 0x0002304401007387 */ /* 0x000fe80000100a00 */
[----:B------:R2:W-:Y:S01]  /*45f30*/  STL.64 [R1+0x238], R70 ;  /* 0x0002384601007387 */ /* 0x0005e20000100a00 */
[C---:B----4-:R-:W-:Y:S08]  /*45f40*/  HMMA.1688.F32.TF32 R84, R120.reuse, R50, R212 ;  /* 0x000000327854723c */ /* 0x050ff000000810d4 */
[C---:B--2---:R-:W-:Y:S07]  /*45f50*/  HMMA.1688.F32.TF32 R68, R120.reuse, R54, R216 ;  /* 0x000000367844723c */ /* 0x044fee00000810d8 */
        /* <DEDUP_REMOVED lines=8> */
[----:B--2---:R-:W-:Y:S07]  /*45fe0*/  HMMA.1688.F32.TF32 R68, R120, R234, R240 ;  /* 0x000000ea7844723c */ /* 0x004fee00000810f0 */
[----:B------:R-:W-:Y:S04]  /*45ff0*/  STL.64 [R1+0x160], R92 ;  /* 0x0001605c01007387 */ /* 0x000fe80000100a00 */
[----:B------:R-:W-:Y:S04]  /*46000*/  STL.64 [R1+0x168], R94 ;  /* 0x0001685e01007387 */ /* 0x000fe80000100a00 */
[----:B------:R-:W-:Y:S04]  /*46010*/  STL.64 [R1+0x140], R84 ;  /* 0x0001405401007387 */ /* 0x000fe80000100a00 */
[----:B------:R-:W-:Y:S04]  /*46020*/  STL.64 [R1+0x148], R86 ;  /* 0x0001485601007387 */ /* 0x000fe80000100a00 */
[----:B------:R-:W-:Y:S04]  /*46030*/  STL.64 [R1+0x120], R68 ;  /* 0x0001204401007387 */ /* 0x000fe80000100a00 */
[----:B------:R3:W-:Y:S02]  /*46040*/  STL.64 [R1+0x128], R70 ;  /* 0x0001284601007387 */ /* 0x0007e40000100a00 */
[C---:B---3--:R-:W-:Y:S08]  /*46050*/  HMMA.1688.F32.TF32 R68, R116.reuse, R6, R192 ;  /* 0x000000067444723c */ /* 0x048ff000000810c0 */
[C---:B------:R-:W-:Y:S08]  /*46060*/  HMMA.1688.F32.TF32 R84, R116.reuse, R10, R124 ;  /* 0x0000000a7454723c */ /* 0x040ff0000008107c */
[C---:B------:R-:W-:Y:S07]  /*46070*/  HMMA.1688.F32.TF32 R92, R116.reuse, R14, R244 ;  /* 0x0000000e745c723c */ /* 0x040fee00000810f4 */
[----:B------:R-:W-:Y:S04]  /*46080*/  STL.64 [R1+0x110], R68 ;  /* 0x0001104401007387 */ /* 0x000fe80000100a00 */
[----:B------:R2:W-:Y:S02]  /*46090*/  STL.64 [R1+0x118], R70 ;  /* 0x0001184601007387 */ /* 0x0005e40000100a00 */
[C---:B--2---:R-:W-:Y:S02]  /*460a0*/  HMMA.1688.F32.TF32 R68, R116.reuse, R18, R96 ;  /* 0x000000127444723c */ /* 0x044fe40000081060 */
[----:B------:R-:W-:Y:S04]  /*460b0*/  STL.64 [R1+0x100], R84 ;  /* 0x0001005401007387 */ /* 0x000fe80000100a00 */
[----:B------:R2:W-:Y:S04]  /*460c0*/  STL.64 [R1+0x108], R86 ;  /* 0x0001085601007387 */ /* 0x0005e80000100a00 */
[----:B------:R-:W-:Y:S04]  /*460d0*/  STL.64 [R1+0xf0], R92 ;  /* 0x0000f05c01007387 */ /* 0x000fe80000100a00 */
[----:B------:R-:W-:Y:S01]  /*460e0*/  STL.64 [R1+0xf8], R94 ;  /* 0x0000f85e01007387 */ /* 0x000fe20000100a00 */
[C---:B--2---:R-:W-:Y:S08]  /*460f0*/  HMMA.1688.F32.TF32 R84, R116.reuse, R22, R148 ;  /* 0x000000167454723c */ /* 0x044ff00000081094 */
[----:B------:R-:W-:Y:S04]  /*46100*/  STL.64 [R1+0xd0], R68 ;  /* 0x0000d04401007387 */ /* 0x000fe80000100a00 */
[----:B------:R2:W-:Y:S02]  /*46110*/  STL.64 [R1+0xd8], R70 ;  /* 0x0000d84601007387 */ /* 0x0005e40000100a00 */
[C---:B--2---:R-:W-:Y:S09]  /*46120*/  HMMA.1688.F32.TF32 R68, R116.reuse, R30, R184 ;  /* 0x0000001e7444723c */ /* 0x044ff200000810b8 */
[----:B------:R-:W-:Y:S04]  /*46130*/  STL.64 [R1+0xc0], R84 ;  /* 0x0000c05401007387 */ /* 0x000fe80000100a00 */
[----:B------:R-:W-:Y:S01]  /*46140*/  STL.64 [R1+0xc8], R86 ;  /* 0x0000c85601007387 */ /* 0x000fe20000100a00 */
[C---:B------:R-:W-:Y:S03]  /*46150*/  HMMA.1688.F32.TF32 R76, R116.reuse, R34, R76 ;  /* 0x00000022744c723c */ /* 0x040fe6000008104c */
[----:B------:R-:W-:Y:S04]  /*46160*/  STL.64 [R1+0xb0], R72 ;  /* 0x0000b04801007387 */ /* 0x000fe80000100a00 */
[----:B------:R2:W-:Y:S04]  /*46170*/  STL.64 [R1+0xb8], R74 ;  /* 0x0000b84a01007387 */ /* 0x0005e80000100a00 */
[----:B------:R-:W-:Y:S01]  /*46180*/  STL.64 [R1+0xa0], R68 ;  /* 0x0000a04401007387 */ /* 0x000fe20000100a00 */
[C---:B--2---:R-:W-:Y:S03]  /*46190*/  HMMA.1688.F32.TF32 R72, R116.reuse, R38, R88 ;  /* 0x000000267448723c */ /* 0x044fe60000081058 */
[----:B------:R2:W-:Y:S05]  /*461a0*/  STL.64 [R1+0xa8], R70 ;  /* 0x0000a84601007387 */ /* 0x0005ea0000100a00 */
[----:B--2---:R-:W-:Y:S08]  /*461b0*/  HMMA.1688.F32.TF32 R68, R116, R42, R80 ;  /* 0x0000002a7444723c */ /* 0x004ff00000081050 */
[----:B------:R-:W-:Y:S01]  /*461c0*/  HMMA.1688.F32.TF32 R196, R120, R10, R196 ;  /* 0x0000000a78c4723c */ /* 0x000fe200000810c4 */
[----:B------:R-:W-:Y:S04]  /*461d0*/  STL.64 [R1+0x90], R76 ;  /* 0x0000904c01007387 */ /* 0x000fe80000100a00 */
[----:B------:R2:W-:Y:S04]  /*461e0*/  STL.64 [R1+0x98], R78 ;  /* 0x0000984e01007387 */ /* 0x0005e80000100a00 */
[----:B------:R-:W3:Y:S04]  /*461f0*/  LDL.LU R200, [R1+0x450] ;  /* 0x0004500001c87983 */ /* 0x000ee80000300800 */
[----:B------:R-:W-:Y:S04]  /*46200*/  STL.64 [R1+0x70], R72 ;  /* 0x0000704801007387 */ /* 0x000fe80000100a00 */
[----:B------:R-:W-:Y:S04]  /*46210*/  STL.64 [R1+0x78], R74 ;  /* 0x0000784a01007387 */ /* 0x000fe80000100a00 */
[----:B------:R-:W-:Y:S04]  /*46220*/  STL.64 [R1+0x60], R68 ;  /* 0x0000604401007387 */ /* 0x000fe80000100a00 */
[----:B------:R4:W-:Y:S04]  /*46230*/  STL.64 [R1+0x68], R70 ;  /* 0x0000684601007387 */ /* 0x0009e80000100a00 */
[----:B------:R-:W3:Y:S04]  /*46240*/  LDL.LU R201, [R1+0x454] ;  /* 0x0004540001c97983 */ /* 0x000ee80000300800 */
[----:B------:R-:W3:Y:S04]  /*46250*/  LDL.LU R202, [R1+0x458] ;  /* 0x0004580001ca7983 */ /* 0x000ee80000300800 */
[----:B------:R-:W3:Y:S01]  /*46260*/  LDL.LU R203, [R1+0x45c] ;  /* 0x00045c0001cb7983 */ /* 0x000ee20000300800 */
[----:B------:R-:W-:-:S03]  /*46270*/  IMAD.MOV.U32 R17, RZ, RZ, R196 ;  /* 0x000000ffff117224 */ /* 0x000fc600078e00c4 */
[----:B------:R-:W3:Y:S01]  /*46280*/  LDL.LU R92, [R1+0x480] ;  /* 0x00048000015c7983 */ /* 0x000ee20000300800 */
[----:B------:R-:W-:-:S03]  /*46290*/  MOV R16, R197 ;  /* 0x000000c500107202 */ /* 0x000fc60000000f00 */
[----:B------:R-:W3:Y:S01]  /*462a0*/  LDL.LU R93, [R1+0x484] ;  /* 0x00048400015d7983 */ /* 0x000ee20000300800 */
[----:B------:R-:W-:-:S03]  /*462b0*/  IMAD.MOV.U32 R13, RZ, RZ, R198 ;  /* 0x000000ffff0d7224 */ /* 0x000fc600078e00c6 */
[----:B------:R-:W3:Y:S01]  /*462c0*/  LDL.LU R94, [R1+0x488] ;  /* 0x00048800015e7983 */ /* 0x000ee20000300800 */
[----:B------:R-:W-:-:S03]  /*462d0*/  IMAD.MOV.U32 R12, RZ, RZ, R199 ;  /* 0x000000ffff0c7224 */ /* 0x000fc600078e00c7 */
        /* <DEDUP_REMOVED lines=9> */
[C---:B--2---:R-:W-:Y:S03]  /*46370*/  HMMA.1688.F32.TF32 R76, R116.reuse, R46, R208 ;  /* 0x0000002e744c723c */ /* 0x044fe600000810d0 */
[----:B------:R-:W2:Y:S04]  /*46380*/  LDL.LU R124, [R1+0x380] ;  /* 0x00038000017c7983 */ /* 0x000ea80000300800 */
[----:B------:R-:W2:Y:S01]  /*46390*/  LDL.LU R125, [R1+0x384] ;  /* 0x00038400017d7983 */ /* 0x000ea20000300800 */
[C---:B----4-:R-:W-:Y:S03]  /*463a0*/  HMMA.1688.F32.TF32 R68, R116.reuse, R54, R228 ;  /* 0x000000367444723c */ /* 0x050fe600000810e4 */
[----:B------:R-:W2:Y:S04]  /*463b0*/  LDL.LU R126, [R1+0x388] ;  /* 0x00038800017e7983 */ /* 0x000ea80000300800 */
[----:B------:R-:W2:Y:S01]  /*463c0*/  LDL.LU R127, [R1+0x38c] ;  /* 0x00038c00017f7983 */ /* 0x000ea20000300800 */
[C---:B------:R-:W-:Y:S03]  /*463d0*/  HMMA.1688.F32.TF32 R72, R116.reuse, R50, R236 ;  /* 0x000000327448723c */ /* 0x040fe600000810ec */
[----:B------:R-:W-:Y:S04]  /*463e0*/  LDS R208, [R252+0x3080] ;  /* 0x00308000fcd07984 */ /* 0x000fe80000000800 */
[----:B------:R-:W-:Y:S04]  /*463f0*/  STL.64 [R1+0x30], R76 ;  /* 0x0000304c01007387 */ /* 0x000fe80000100a00 */
[----:B------:R4:W-:Y:S04]  /*46400*/  STL.64 [R1+0x38], R78 ;  /* 0x0000384e01007387 */ /* 0x0009e80000100a00 */
[----:B------:R-:W-:Y:S01]  /*46410*/  STL.64 [R1+0x4a18], R70 ;  /* 0x004a184601007387 */ /* 0x000fe20000100a00 */
[C---:B------:R-:W-:Y:S03]  /*46420*/  HMMA.1688.F32.TF32 R80, R116.reuse, R234, R112 ;  /* 0x000000ea7450723c */ /* 0x040fe60000081070 */
[----:B------:R-:W-:Y:S04]  /*46430*/  LDS R210, [R252+0x3880] ;  /* 0x00388000fcd27984 */ /* 0x000fe80000000800 */
[----:B------:R-:W-:Y:S01]  /*46440*/  STL.64 [R1], R72 ;  /* 0x0000004801007387 */ /* 0x000fe20000100a00 */
[C---:B----4-:R-:W-:Y:S03]  /*46450*/  HMMA.1688.F32.TF32 R76, R116.reuse, R62, R104 ;  /* 0x0000003e744c723c */ /* 0x050fe60000081068 */
[----:B------:R4:W-:Y:S04]  /*46460*/  STL.64 [R1+0x8], R74 ;  /* 0x0000084a01007387 */ /* 0x0009e80000100a00 */
[----:B------:R-:W-:Y:S04]  /*46470*/  LDS R209, [R0+0x3080] ;  /* 0x0030800000d17984 */ /* 0x000fe80000000800 */
[----:B------:R-:W2:Y:S01]  /*46480*/  LDS R211, [R0+0x3880] ;  /* 0x0038800000d37984 */ /* 0x000ea20000000800 */
[----:B----4-:R-:W-:Y:S03]  /*46490*/  HMMA.1688.F32.TF32 R72, R116, R58, R108 ;  /* 0x0000003a7448723c */ /* 0x010fe6000008106c */
[----:B------:R-:W-:Y:S05]  /*464a0*/  STL.64 [R1+0x4a10], R68 ;  /* 0x004a104401007387 */ /* 0x000fea0000100a00 */
[C---:B-1----:R-:W-:Y:S08]  /*464b0*/  HMMA.1688.F32.TF32 R140, R160.reuse, R62, R140 ;  /* 0x0000003ea08c723c */ /* 0x042ff0000008108c */
[C---:B------:R-:W-:Y:S01]  /*464c0*/  HMMA.1688.F32.TF32 R144, R160.reuse, R234, R144 ;  /* 0x000000eaa090723c */ /* 0x040fe20000081090 */
[----:B------:R-:W-:Y:S01]  /*464d0*/  MOV R240, R251 ;  /* 0x000000fb00f07202 */ /* 0x000fe20000000f00 */
[----:B------:R-:W-:Y:S01]  /*464e0*/  IMAD.MOV.U32 R241, RZ, RZ, R250 ;  /* 0x000000fffff17224 */ /* 0x000fe200078e00fa */
[----:B------:R-:W-:Y:S01]  /*464f0*/  MOV R243, R248 ;  /* 0x000000f800f37202 */ /* 0x000fe20000000f00 */
[----:B------:R-:W-:Y:S01]  /*46500*/  IMAD.MOV.U32 R242, RZ, RZ, R249 ;  /* 0x000000fffff27224 */ /* 0x000fe200078e00f9 */
[----:B------:R-:W-:Y:S04]  /*46510*/  LDS R236, [R2+0x3100] ;  /* 0x0031000002ec7984 */ /* 0x000fe80000000800 */
[----:B------:R-:W-:Y:S04]  /*46520*/  STL.64 [R1+0x4a28], R74 ;  /* 0x004a284a01007387 */ /* 0x000fe80000100a00 */
[----:B------:R-:W-:Y:S04]  /*46530*/  STL.64 [R1+0x4a20], R72 ;  /* 0x004a204801007387 */ /* 0x000fe80000100a00 */
[----:B------:R-:W-:Y:S04]  /*46540*/  STL.64 [R1+0x4a38], R78 ;  /* 0x004a384e01007387 */ /* 0x000fe80000100a00 */
[----:B------:R-:W-:Y:S04]  /*46550*/  STL.64 [R1+0x4a30], R76 ;  /* 0x004a304c01007387 */ /* 0x000fe80000100a00 */
[----:B------:R-:W-:Y:S04]  /*46560*/  STL.64 [R1+0x4a48], R82 ;  /* 0x004a485201007387 */ /* 0x000fe80000100a00 */
[----:B------:R-:W-:Y:S01]  /*46570*/  STL.64 [R1+0x4a40], R80 ;  /* 0x004a405001007387 */ /* 0x000fe20000100a00 */
[C---:B---3--:R-:W-:Y:S03]  /*46580*/  HMMA.1688.F32.TF32 R88, R160.reuse, R10, R200 ;  /* 0x0000000aa058723c */ /* 0x048fe600000810c8 */
[----:B------:R-:W-:Y:S04]  /*46590*/  LDS R238, [R2+0x3900] ;  /* 0x0039000002ee7984 */ /* 0x000fe80000000800 */
[----:B------:R-:W-:Y:S01]  /*465a0*/  LDS R237, [R3+0x3100] ;  /* 0x0031000003ed7984 */ /* 0x000fe20000000800 */
[C---:B------:R-:W-:Y:S03]  /*465b0*/  HMMA.1688.F32.TF32 R84, R160.reuse, R6, R92 ;  /* 0x00000006a054723c */ /* 0x040fe6000008105c */
[----:B------:R-:W1:Y:S05]  /*465c0*/  LDS R239, [R3+0x3900] ;  /* 0x0039000003ef7984 */ /* 0x000e6a0000000800 */
[C---:B------:R-:W-:Y:S08]  /*465d0*/  HMMA.1688.F32.TF32 R92, R160.reuse, R14, R196 ;  /* 0x0000000ea05c723c */ /* 0x040ff000000810c4 */
[----:B------:R-:W-:Y:S07]  /*465e0*/  HMMA.1688.F32.TF32 R96, R160, R18, R192 ;  /* 0x00000012a060723c */ /* 0x000fee00000810c0 */
[----:B------:R-:W-:Y:S04]  /*465f0*/  STL.64 [R1+0x4a58], R86 ;  /* 0x004a585601007387 */ /* 0x000fe80000100a00 */
[----:B------:R-:W-:Y:S04]  /*46600*/  STL.64 [R1+0x4a50], R84 ;  /* 0x004a505401007387 */ /* 0x000fe80000100a00 */
[----:B------:R-:W-:Y:S04]  /*46610*/  STL.64 [R1+0x4a68], R90 ;  /* 0x004a685a01007387 */ /* 0x000fe80000100a00 */
[----:B------:R-:W-:Y:S01]  /*46620*/  STL.64 [R1+0x4a60], R88 ;  /* 0x004a605801007387 */ /* 0x000fe20000100a00 */
[----:B------:R-:W-:-:S03]  /*46630*/  IMAD.MOV.U32 R192, RZ, RZ, R64 ;  /* 0x000000ffffc07224 */ /* 0x000fc600078e0040 */
[----:B------:R-:W-:Y:S01]  /*46640*/  STL.64 [R1+0x4a78], R94 ;  /* 0x004a785e01007387 */ /* 0x000fe20000100a00 */
[----:B------:R-:W-:-:S03]  /*46650*/  MOV R193, R65 ;  /* 0x0000004100c17202 */ /* 0x000fc60000000f00 */
[----:B------:R3:W-:Y:S01]  /*46660*/  STL.64 [R1+0x4a70], R92 ;  /* 0x004a705c01007387 */ /* 0x0007e20000100a00 */
[----:B------:R-:W-:-:S03]  /*46670*/  IMAD.MOV.U32 R194, RZ, RZ, R66 ;  /* 0x000000ffffc27224 */ /* 0x000fc600078e0042 */
[----:B------:R-:W-:Y:S01]  /*46680*/  STL.64 [R1+0x4a88], R98 ;  /* 0x004a886201007387 */ /* 0x000fe20000100a00 */
[----:B------:R-:W-:-:S03]  /*46690*/  IMAD.MOV.U32 R195, RZ, RZ, R67 ;  /* 0x000000ffffc37224 */ /* 0x000fc600078e0043 */
[----:B------:R-:W-:Y:S04]  /*466a0*/  STL.64 [R1+0x4a80], R96 ;  /* 0x004a806001007387 */ /* 0x000fe80000100a00 */
        /* <DEDUP_REMOVED lines=28> */
[C---:B--2---:R-:W-:Y:S08]  /*46870*/  HMMA.1688.F32.TF32 R100, R160.reuse, R22, R124 ;  /* 0x00000016a064723c */ /* 0x044ff0000008107c */
[C---:B------:R-:W-:Y:S08]  /*46880*/  HMMA.1688.F32.TF32 R108, R160.reuse, R30, R128 ;  /* 0x0000001ea06c723c */ /* 0x040ff00000081080 */
[C---:B------:R-:W-:Y:S08]  /*46890*/  HMMA.1688.F32.TF32 R112, R160.reuse, R34, R132 ;  /* 0x00000022a070723c */ /* 0x040ff00000081084 */
[C---:B------:R-:W-:Y:S08]  /*468a0*/  HMMA.1688.F32.TF32 R116, R160.reuse, R38, R136 ;  /* 0x00000026a074723c */ /* 0x040ff00000081088 */
[C---:B------:R-:W-:Y:S08]  /*468b0*/  HMMA.1688.F32.TF32 R120, R160.reuse, R42, R152 ;  /* 0x0000002aa078723c */ /* 0x040ff00000081098 */
[C---:B------:R-:W-:Y:S08]  /*468c0*/  HMMA.1688.F32.TF32 R124, R160.reuse, R46, R156 ;  /* 0x0000002ea07c723c */ /* 0x040ff0000008109c */
[C---:B------:R-:W-:Y:S01]  /*468d0*/  HMMA.1688.F32.TF32 R128, R160.reuse, R50, R176 ;  /* 0x00000032a080723c */ /* 0x040fe200000810b0 */
[----:B------:R-:W-:Y:S07]  /*468e0*/  STL.64 [R1+0x4a98], R102 ;  /* 0x004a986601007387 */ /* 0x000fee0000100a00 */
[C---:B------:R-:W-:Y:S01]  /*468f0*/  HMMA.1688.F32.TF32 R132, R160.reuse, R54, R172 ;  /* 0x00000036a084723c */ /* 0x040fe200000810ac */
[----:B------:R2:W-:Y:S07]  /*46900*/  STL.64 [R1+0x4a90], R100 ;  /* 0x004a906401007387 */ /* 0x0005ee0000100a00 */
[----:B------:R-:W-:Y:S08]  /*46910*/  HMMA.1688.F32.TF32 R136, R160, R58, R164 ;  /* 0x0000003aa088723c */ /* 0x000ff000000810a4 */
[----:B------:R-:W-:Y:S08]  /*46920*/  HMMA.1688.F32.TF32 R172, R208, R30, R192 ;  /* 0x0000001ed0ac723c */ /* 0x000ff000000810c0 */
[----:B----4-:R-:W-:Y:S11]  /*46930*/  HMMA.1688.F32.TF32 R104, R160, R26, R64 ;  /* 0x0000001aa068723c */ /* 0x010ff60000081040 */
[----:B------:R-:W-:Y:S11]  /*46940*/  @!UPT UIADD3 URZ, URZ, URZ, URZ ;  /* 0x0000003f3f3ff290 */ /* 0x000ff6000fffe03f */
[----:B------:R-:W-:Y:S01]  /*46950*/  @!UPT UIADD3 URZ, URZ, URZ, URZ ;  /* 0x0000003f3f3ff290 */ /* 0x000fe2000fffe03f */
[----:B------:R-:W-:Y:S04]  /*46960*/  STL.64 [R1+0x4aa8], R106 ;  /* 0x004aa86a01007387 */ /* 0x000fe80000100a00 */
[----:B------:R-:W-:Y:S04]  /*46970*/  STL.64 [R1+0x4aa0], R104 ;  /* 0x004aa06801007387 */ /* 0x000fe80000100a00 */
[----:B------:R-:W-:Y:S04]  /*46980*/  STL.64 [R1+0x4ab8], R110 ;  /* 0x004ab86e01007387 */ /* 0x000fe80000100a00 */
[----:B------:R-:W-:Y:S01]  /*46990*/  STL.64 [R1+0x4ab0], R108 ;  /* 0x004ab06c01007387 */ /* 0x000fe20000100a00 */
[C---:B---3--:R-:W-:Y:S03]  /*469a0*/  HMMA.1688.F32.TF32 R164, R208.reuse, R22, R200 ;  /* 0x00000016d0a4723c */ /* 0x048fe600000810c8 */
[----:B------:R-:W-:Y:S04]  /*469b0*/  STL.64 [R1+0x4ac8], R114 ;  /* 0x004ac87201007387 */ /* 0x000fe80000100a00 */
[----:B------:R-:W-:Y:S04]  /*469c0*/  STL.64 [R1+0x4ac0], R112 ;  /* 0x004ac07001007387 */ /* 0x000fe80000100a00 */
[----:B------:R-:W-:Y:S01]  /*469d0*/  STL.64 [R1+0x4ad8], R118 ;  /* 0x004ad87601007387 */ /* 0x000fe20000100a00 */
[C---:B------:R-:W-:Y:S03]  /*469e0*/  HMMA.1688.F32.TF32 R160, R208.reuse, R18, R168 ;  /* 0x00000012d0a0723c */ /* 0x040fe600000810a8 */
[----:B------:R-:W-:Y:S04]  /*469f0*/  STL.64 [R1+0x4ad0], R116 ;  /* 0x004ad07401007387 */ /* 0x000fe80000100a00 */
[----:B------:R-:W-:Y:S01]  /*46a00*/  STL.64 [R1+0x4ae8], R122 ;  /* 0x004ae87a01007387 */ /* 0x000fe20000100a00 */
[C---:B------:R-:W-:Y:S08]  /*46a10*/  HMMA.1688.F32.TF32 R168, R208.reuse, R26, R196 ;  /* 0x0000001ad0a8723c */ /* 0x040ff000000810c4 */
[C---:B------:R-:W-:Y:S01]  /*46a20*/  HMMA.1688.F32.TF32 R156, R208.reuse, R14, R188 ;  /* 0x0000000ed09c723c */ /* 0x040fe200000810bc */
[----:B------:R-:W-:Y:S04]  /*46a30*/  STL.64 [R1+0x4ae0], R120 ;  /* 0x004ae07801007387 */ /* 0x000fe80000100a00 */
[----:B------:R-:W-:Y:S03]  /*46a40*/  STL.64 [R1+0x4af8], R126 ;  /* 0x004af87e01007387 */ /* 0x000fe60000100a00 */
[C---:B------:R-:W-:Y:S01]  /*46a50*/  HMMA.1688.F32.TF32 R152, R208.reuse, R10, R180 ;  /* 0x0000000ad098723c */ /* 0x040fe200000810b4 */
[----:B------:R-:W-:Y:S07]  /*46a60*/  STL.64 [R1+0x4af0], R124 ;  /* 0x004af07c01007387 */ /* 0x000fee0000100a00 */
[----:B------:R-:W-:Y:S01]  /*46a70*/  HMMA.1688.F32.TF32 R148, R208, R6, R204 ;  /* 0x00000006d094723c */ /* 0x000fe200000810cc */
        /* <DEDUP_REMOVED lines=22> */
[----:B------:R-:W3:Y:S04]  /*46be0*/  LDL.LU R251, [R1+0x4bf4] ;  /* 0x004bf40001fb7983 */ /* 0x000ee80000300800 */
        /* <DEDUP_REMOVED lines=27> */
[----:B---3--:R-:W-:Y:S01]  /*46da0*/  IMAD.MOV.U32 R203, RZ, RZ, R251 ;  /* 0x000000ffffcb7224 */ /* 0x008fe200078e00fb */
[----:B----4-:R-:W-:Y:S01]  /*46db0*/  MOV R202, R250 ;  /* 0x000000fa00ca7202 */ /* 0x010fe20000000f00 */
[----:B--2---:R-:W-:-:S02]  /*46dc0*/  IMAD.MOV.U32 R201, RZ, RZ, R249 ;  /* 0x000000ffffc97224 */ /* 0x004fc400078e00f9 */
[----:B------:R-:W-:Y:S02]  /*46dd0*/  IMAD.MOV.U32 R200, RZ, RZ, R248 ;  /* 0x000000ffffc87224 */ /* 0x000fe400078e00f8 */
        /* <DEDUP_REMOVED lines=16> */
[----:B------:R-:W2:Y:S04]  /*46ee0*/  LDL.LU R224, [R1+0x4f0] ;  /* 0x0004f00001e07983 */ /* 0x000ea80000300800 */
[----:B------:R-:W2:Y:S04]  /*46ef0*/  LDL.LU R225, [R1+0x4f4] ;  /* 0x0004f40001e17983 */ /* 0x000ea80000300800 */
[----:B------:R-:W2:Y:S04]  /*46f00*/  LDL.LU R226, [R1+0x4f8] ;  /* 0x0004f80001e27983 */ /* 0x000ea80000300800 */
[----:B------:R-:W2:Y:S01]  /*46f10*/  LDL.LU R227, [R1+0x4fc] ;  /* 0x0004fc0001e37983 */ /* 0x000ea20000300800 */
[----:B------:R-:W-:Y:S03]  /*46f20*/  HMMA.1688.F32.TF32 R176, R208, R34, R244 ;  /* 0x00000022d0b0723c */ /* 0x000fe600000810f4 */
[----:B------:R-:W-:Y:S04]  /*46f30*/  STL.64 [R1+0x4bb8], R174 ;  /* 0x004bb8ae01007387 */ /* 0x000fe80000100a00 */
[----:B------:R-:W-:Y:S04]  /*46f40*/  STL.64 [R1+0x4bb0], R172 ;  /* 0x004bb0ac01007387 */ /* 0x000fe80000100a00 */
[----:B------:R-:W3:Y:S04]  /*46f50*/  LDL.LU R244, [R1+0x4d0] ;  /* 0x0004d00001f47983 */ /* 0x000ee80000300800 */
[----:B------:R-:W3:Y:S04]  /*46f60*/  LDL.LU R245, [R1+0x4d4] ;  /* 0x0004d40001f57983 */ /* 0x000ee80000300800 */
[----:B------:R-:W3:Y:S04]  /*46f70*/  LDL.LU R246, [R1+0x4d8] ;  /* 0x0004d80001f67983 */ /* 0x000ee80000300800 */
[----:B------:R-:W3:Y:S04]  /*46f80*/  LDL.LU R247, [R1+0x4dc] ;  /* 0x0004dc0001f77983 */ /* 0x000ee80000300800 */
[----:B------:R-:W-:Y:S04]  /*46f90*/  STL.64 [R1+0x4bc8], R178 ;  /* 0x004bc8b201007387 */ /* 0x000fe80000100a00 */
[----:B------:R-:W-:Y:S01]  /*46fa0*/  STL.64 [R1+0x4bc0], R176 ;  /* 0x004bc0b001007387 */ /* 0x000fe20000100a00 */
[C---:B-1----:R-:W-:Y:S08]  /*46fb0*/  HMMA.1688.F32.TF32 R216, R236.reuse, R10, R216 ;  /* 0x0000000aecd8723c */ /* 0x042ff000000810d8 */
[C---:B----4-:R-:W-:Y:S08]  /*46fc0*/  HMMA.1688.F32.TF32 R220, R236.reuse, R14, R220 ;  /* 0x0000000eecdc723c */ /* 0x050ff000000810dc */
[C---:B--2---:R-:W-:Y:S07]  /*46fd0*/  HMMA.1688.F32.TF32 R224, R236.reuse, R18, R224 ;  /* 0x00000012ece0723c */ /* 0x044fee00000810e0 */
        /* <DEDUP_REMOVED lines=12> */
[C---:B---3--:R-:W-:Y:S03]  /*470a0*/  HMMA.1688.F32.TF32 R228, R236.reuse, R22, R244 ;  /* 0x00000016ece4723c */ /* 0x048fe600000810f4 */
        /* <DEDUP_REMOVED lines=44> */
[----:B------:R-:W-:Y:S04]  /*47370*/  STL [R1+0x49cc], R228 ;  /* 0x0049cce401007387 */ /* 0x000fe80000100800 */
[----:B------:R-:W-:Y:S04]  /*47380*/  STL [R1+0x49c8], R229 ;  /* 0x0049c8e501007387 */ /* 0x000fe80000100800 */
[----:B------:R-:W-:Y:S04]  /*47390*/  STL [R1+0x49c4], R230 ;  /* 0x0049c4e601007387 */ /* 0x000fe80000100800 */
[----:B------:R-:W-:Y:S01]  /*473a0*/  STL [R1+0x4990], R231 ;  /* 0x004990e701007387 */ /* 0x000fe20000100800 */
[C---:B--2---:R-:W-:Y:S11]  /*473b0*/  HMMA.1688.F32.TF32 R64, R236.reuse, R26, R64 ;  /* 0x0000001aec40723c */ /* 0x044ff60000081040 */
[----:B------:R-:W-:Y:S11]  /*473c0*/  @!UPT UIADD3 URZ, URZ, URZ, URZ ;  /* 0x0000003f3f3ff290 */ /* 0x000ff6000fffe03f */
[----:B------:R-:W-:Y:S01]  /*473d0*/  @!UPT UIADD3 URZ, URZ, URZ, URZ ;  /* 0x0000003f3f3ff290 */ /* 0x000fe2000fffe03f */
[----:B------:R-:W-:Y:S04]  /*473e0*/  STL [R1+0x49d4], R64 ;  /* 0x0049d44001007387 */ /* 0x000fe80000100800 */
[----:B------:R-:W-:Y:S04]  /*473f0*/  STL [R1+0x49d0], R65 ;  /* 0x0049d04101007387 */ /* 0x000fe80000100800 */
[----:B------:R-:W-:Y:S04]  /*47400*/  STL [R1+0x498c], R66 ;  /* 0x00498c4201007387 */ /* 0x000fe80000100800 */
[----:B------:R3:W-:Y:S02]  /*47410*/  STL [R1+0x4988], R67 ;  /* 0x0049884301007387 */ /* 0x0007e40000100800 */
[C---:B---3--:R-:W-:Y:S08]  /*47420*/  HMMA.1688.F32.TF32 R64, R236.reuse, R30, R100 ;  /* 0x0000001eec40723c */ /* 0x048ff00000081064 */
[C---:B------:R-:W-:Y:S08]  /*47430*/  HMMA.1688.F32.TF32 R96, R236.reuse, R34, R96 ;  /* 0x00000022ec60723c */ /* 0x040ff00000081060 */
[C---:B----4-:R-:W-:Y:S07]  /*47440*/  HMMA.1688.F32.TF32 R92, R236.reuse, R38, R92 ;  /* 0x00000026ec5c723c */ /* 0x050fee000008105c */
[----:B------:R-:W-:Y:S04]  /*47450*/  STL.64 [R1+0x10], R64 ;  /* 0x0000104001007387 */ /* 0x000fe80000100a00 */
[----:B------:R1:W-:Y:S02]  /*47460*/  STL.64 [R1+0x18], R66 ;  /* 0x0000184201007387 */ /* 0x0003e40000100a00 */
[C---:B-1----:R-:W-:Y:S02]  /*47470*/  HMMA.1688.F32.TF32 R64, R236.reuse, R42, R244 ;  /* 0x0000002aec40723c */ /* 0x042fe400000810f4 */
[----:B------:R-:W-:Y:S04]  /*47480*/  STL.64 [R1+0x20], R96 ;  /* 0x0000206001007387 */ /* 0x000fe80000100a00 */
[----:B------:R-:W-:Y:S04]  /*47490*/  STL.64 [R1+0x28], R98 ;  /* 0x0000286201007387 */ /* 0x000fe80000100a00 */
[----:B------:R-:W2:Y:S04]  /*474a0*/  LDL.LU R244, [R1+0x7d0] ;  /* 0x0007d00001f47983 */ /* 0x000ea80000300800 */
[----:B------:R-:W-:Y:S04]  /*474b0*/  STL.64 [R1+0x40], R92 ;  /* 0x0000405c01007387 */ /* 0x000fe80000100a00 */
[----:B------:R-:W-:Y:S01]  /*474c0*/  STL.64 [R1+0x48], R94 ;  /* 0x0000485e01007387 */ /* 0x000fe20000100a00 */
[C---:B------:R-:W-:Y:S04]  /*474d0*/  HMMA.1688.F32.TF32 R88, R236.reuse, R46, R88 ;  /* 0x0000002eec58723c */ /* 0x040fe80000081058 */
[----:B------:R-:W-:Y:S04]  /*474e0*/  STL.64 [R1+0x50], R64 ;  /* 0x0000504001007387 */ /* 0x000fe80000100a00 */
[----:B------:R1:W-:Y:S04]  /*474f0*/  STL.64 [R1+0x58], R66 ;  /* 0x0000584201007387 */ /* 0x0003e80000100a00 */
[----:B------:R-:W2:Y:S04]  /*47500*/  LDL.LU R245, [R1+0x7d4] ;  /* 0x0007d40001f57983 */ /* 0x000ea80000300800 */
[----:B------:R-:W2:Y:S01]  /*47510*/  LDL.LU R246, [R1+0x7d8] ;  /* 0x0007d80001f67983 */ /* 0x000ea20000300800 */
[C---:B-1----:R-:W-:Y:S03]  /*47520*/  HMMA.1688.F32.TF32 R64, R236.reuse, R50, R72 ;  /* 0x00000032ec40723c */ /* 0x042fe60000081048 */
[----:B------:R-:W2:Y:S05]  /*47530*/  LDL.LU R247, [R1+0x7dc] ;  /* 0x0007dc0001f77983 */ /* 0x000eaa0000300800 */
[----:B------:R-:W-:Y:S11]  /*47540*/  HMMA.1688.F32.TF32 R84, R236, R54, R84 ;  /* 0x00000036ec54723c */ /* 0x000ff60000081054 */
[----:B------:R-:W-:Y:S04]  /*47550*/  @!UPT UIADD3 URZ, URZ, URZ, URZ ;  /* 0x0000003f3f3ff290 */ /* 0x000fe8000fffe03f */
[----:B------:R1:W-:Y:S04]  /*47560*/  STL.64 [R1+0x480], R64 ;  /* 0x0004804001007387 */ /* 0x0003e80000100a00 */
[----:B------:R-:W-:Y:S04]  /*47570*/  STL.64 [R1+0x490], R88 ;  /* 0x0004905801007387 */ /* 0x000fe80000100a00 */
[----:B------:R-:W-:Y:S04]  /*47580*/  STL.64 [R1+0x498], R90 ;  /* 0x0004985a01007387 */ /* 0x000fe80000100a00 */
[----:B------:R-:W-:Y:S01]  /*47590*/  STL [R1+0x488], R66 ;  /* 0x0004884201007387 */ /* 0x000fe20000100800 */
[----:B-1----:R-:W-:-:S03]  /*475a0*/  IMAD.MOV.U32 R64, RZ, RZ, R67 ;  /* 0x000000ffff407224 */ /* 0x002fc600078e0043 */
[----:B------:R-:W3:Y:S04]  /*475b0*/  LDL.LU R72, [R1+0x760] ;  /* 0x0007600001487983 */ /* 0x000ee80000300800 */
[----:B------:R-:W3:Y:S04]  /*475c0*/  LDL.LU R73, [R1+0x764] ;  /* 0x0007640001497983 */ /* 0x000ee80000300800 */
[----:B------:R-:W3:Y:S04]  /*475d0*/  LDL.LU R74, [R1+0x768] ;  /* 0x00076800014a7983 */ /* 0x000ee80000300800 */
[----:B------:R-:W3:Y:S04]  /*475e0*/  LDL.LU R75, [R1+0x76c] ;  /* 0x00076c00014b7983 */ /* 0x000ee80000300800 */
[----:B------:R1:W-:Y:S02]  /*475f0*/  STL [R1+0x49d8], R64 ;  /* 0x0049d84001007387 */ /* 0x0003e40000100800 */
[----:B-1----:R-:W-:Y:S11]  /*47600*/  HMMA.1688.F32.TF32 R64, R236, R58, R68 ;  /* 0x0000003aec40723c */ /* 0x002ff60000081044 */
[----:B------:R-:W-:Y:S11]  /*47610*/  @!UPT UIADD3 URZ, URZ, URZ, URZ ;  /* 0x0000003f3f3ff290 */ /* 0x000ff6000fffe03f */
[----:B------:R-:W-:Y:S01]  /*47620*/  @!UPT UIADD3 URZ, URZ, URZ, URZ ;  /* 0x0000003f3f3ff290 */ /* 0x000fe2000fffe03f */
[----:B------:R1:W-:Y:S04]  /*47630*/  STL.64 [R1+0x460], R64 ;  /* 0x0004604001007387 */ /* 0x0003e80000100a00 */
[----:B------:R-:W-:Y:S04]  /*47640*/  STL.64 [R1+0x470], R84 ;  /* 0x0004705401007387 */ /* 0x000fe80000100a00 */
[----:B------:R-:W-:Y:S04]  /*47650*/  STL.64 [R1+0x478], R86 ;  /* 0x0004785601007387 */ /* 0x000fe80000100a00 */
[----:B------:R-:W-:Y:S04]  /*47660*/  STL [R1+0x468], R66 ;  /* 0x0004684201007387 */ /* 0x000fe80000100800 */
[----:B------:R-:W4:Y:S04]  /*47670*/  LDL.LU R68, [R1+0x720] ;  /* 0x0007200001447983 */ /* 0x000f280000300800 */
[----:B------:R-:W4:Y:S04]  /*47680*/  LDL.LU R69, [R1+0x724] ;  /* 0x0007240001457983 */ /* 0x000f280000300800 */
[----:B------:R-:W4:Y:S04]  /*47690*/  LDL.LU R70, [R1+0x728] ;  /* 0x0007280001467983 */ /* 0x000f280000300800 */
[----:B------:R-:W4:Y:S01]  /*476a0*/  LDL.LU R71, [R1+0x72c] ;  /* 0x00072c0001477983 */ /* 0x000f220000300800 */
[C---:B------:R-:W-:Y:S08]  /*476b0*/  HMMA.1688.F32.TF32 R184, R208.reuse, R42, R188 ;  /* 0x0000002ad0b8723c */ /* 0x040ff000000810bc */
[C---:B------:R-:W-:Y:S08]  /*476c0*/  HMMA.1688.F32.TF32 R188, R208.reuse, R46, R192 ;  /* 0x0000002ed0bc723c */ /* 0x040ff000000810c0 */
[C---:B------:R-:W-:Y:S08]  /*476d0*/  HMMA.1688.F32.TF32 R180, R208.reuse, R38, R180 ;  /* 0x00000026d0b4723c */ /* 0x040ff000000810b4 */
[C---:B------:R-:W-:Y:S08]  /*476e0*/  HMMA.1688.F32.TF32 R192, R208.reuse, R50, R248 ;  /* 0x00000032d0c0723c */ /* 0x040ff000000810f8 */
[C---:B------:R-:W-:Y:S08]  /*476f0*/  HMMA.1688.F32.TF32 R196, R208.reuse, R54, R196 ;  /* 0x00000036d0c4723c */ /* 0x040ff000000810c4 */
[C---:B------:R-:W-:Y:S08]  /*47700*/  HMMA.1688.F32.TF32 R200, R208.reuse, R58, R200 ;  /* 0x0000003ad0c8723c */ /* 0x040ff000000810c8 */
[C---:B------:R-:W-:Y:S08]  /*47710*/  HMMA.1688.F32.TF32 R204, R208.reuse, R62, R204 ;  /* 0x0000003ed0cc723c */ /* 0x040ff000000810cc */
[-C--:B------:R-:W-:Y:S01]  /*47720*/  HMMA.1688.F32.TF32 R208, R208, R234.reuse, R240 ;  /* 0x000000ead0d0723c */ /* 0x080fe200000810f0 */
[----:B------:R-:W-:Y:S04]  /*47730*/  LDS R240, [R252+0x3100] ;  /* 0x00310000fcf07984 */ /* 0x000fe80000000800 */
[----:B------:R-:W-:Y:S04]  /*47740*/  LDS R242, [R252+0x3900] ;  /* 0x00390000fcf27984 */ /* 0x000fe80000000800 */
[----:B------:R-:W-:Y:S04]  /*47750*/  LDS R241, [R0+0x3100] ;  /* 0x0031000000f17984 */ /* 0x000fe80000000800 */
[----:B------:R-:W2:Y:S01]  /*47760*/  LDS R243, [R0+0x3900] ;  /* 0x0039000000f37984 */ /* 0x000ea20000000800 */
[C---:B------:R-:W-:Y:S08]  /*47770*/  HMMA.1688.F32.TF32 R76, R236.reuse, R234, R76 ;  /* 0x000000eaec4c723c */ /* 0x040ff0000008104c */
[----:B------:R-:W-:Y:S11]  /*47780*/  HMMA.1688.F32.TF32 R80, R236, R62, R80 ;  /* 0x0000003eec50723c */ /* 0x000ff60000081050 */
[----:B------:R-:W-:Y:S05]  /*47790*/  @!UPT UIADD3 URZ, URZ, URZ, URZ ;  /* 0x0000003f3f3ff290 */ /* 0x000fea000fffe03f */
[----:B-1----:R-:W-:Y:S01]  /*477a0*/  IMAD.MOV.U32 R65, RZ, RZ, R76 ;  /* 0x000000ffff417224 */ /* 0x002fe200078e004c */
[----:B------:R-:W-:Y:S01]  /*477b0*/  MOV R229, R78 ;  /* 0x0000004e00e57202 */ /* 0x000fe20000000f00 */
[----:B------:R-:W-:Y:S02]  /*477c0*/  IMAD.MOV.U32 R228, RZ, RZ, R77 ;  /* 0x000000ffffe47224 */ /* 0x000fe400078e004d */
[----:B------:R-:W-:Y:S01]  /*477d0*/  IMAD.MOV.U32 R230, RZ, RZ, R79 ;  /* 0x000000ffffe67224 */ /* 0x000fe200078e004f */
[----:B------:R-:W-:-:S05]  /*477e0*/  MOV R64, R67 ;  /* 0x0000004300407202 */ /* 0x000fca0000000f00 */
[----:B------:R1:W-:Y:S04]  /*477f0*/  STL [R1+0x49dc], R64 ;  /* 0x0049dc4001007387 */ /* 0x0003e80000100800 */
[----:B------:R-:W-:Y:S04]  /*47800*/  STL.64 [R1+0x450], R80 ;  /* 0x0004505001007387 */ /* 0x000fe80000100a00 */
[----:B------:R-:W-:Y:S04]  /*47810*/  STL.64 [R1+0x458], R82 ;  /* 0x0004585201007387 */ /* 0x000fe80000100a00 */
[----:B------:R-:W-:Y:S04]  /*47820*/  STL [R1+0x49ec], R230 ;  /* 0x0049ece601007387 */ /* 0x000fe80000100800 */
[----:B------:R-:W-:Y:S04]  /*47830*/  STL [R1+0x49e8], R229 ;  /* 0x0049e8e501007387 */ /* 0x000fe80000100800 */
[----:B------:R-:W-:Y:S04]  /*47840*/  STL [R1+0x49e4], R228 ;  /* 0x0049e4e401007387 */ /* 0x000fe80000100800 */
[----:B------:R-:W-:Y:S01]  /*47850*/  STL [R1+0x49e0], R65 ;  /* 0x0049e04101007387 */ /* 0x000fe20000100800 */
[-C--:B--2---:R-:W-:Y:S03]  /*47860*/  HMMA.1688.F32.TF32 R76, R240, R6.reuse, R244 ;  /* 0x00000006f04c723c */ /* 0x084fe600000810f4 */
[----:B------:R-:W-:Y:S04]  /*47870*/  LDS R244, [R252+0x3180] ;  /* 0x00318000fcf47984 */ /* 0x000fe80000000800 */
[----:B------:R-:W-:Y:S01]  /*47880*/  LDS R246, [R252+0x3980] ;  /* 0x00398000fcf67984 */ /* 0x000fe20000000800 */
[----:B------:R-:W-:Y:S03]  /*47890*/  HMMA.1688.F32.TF32 R212, R236, R6, R212 ;  /* 0x00000006ecd4723c */ /* 0x000fe600000810d4 */
[----:B------:R-:W-:Y:S04]  /*478a0*/  LDS R236, [R2+0x3180] ;  /* 0x0031800002ec7984 */ /* 0x000fe80000000800 */
[----:B------:R-:W-:Y:S04]  /*478b0*/  LDS R238, [R2+0x3980] ;  /* 0x0039800002ee7984 */ /* 0x000fe80000000800 */
[----:B------:R-:W-:Y:S04]  /*478c0*/  LDS R237, [R3+0x3180] ;  /* 0x0031800003ed7984 */ /* 0x000fe80000000800 */
[----:B------:R-:W2:Y:S01]  /*478d0*/  LDS R239, [R3+0x3980] ;  /* 0x0039800003ef7984 */ /* 0x000ea20000000800 */
[----:B-1----:R-:W-:Y:S01]  /*478e0*/  IMAD.MOV.U32 R64, RZ, RZ, R79 ;  /* 0x000000ffff407224 */ /* 0x002fe200078e004f */
[----:B---3--:R-:W-:Y:S02]  /*478f0*/  HMMA.1688.F32.TF32 R72, R240, R10, R72 ;  /* 0x0000000af048723c */ /* 0x008fe40000081048 */
[----:B------:R-:W-:Y:S04]  /*47900*/  STL.64 [R1+0x440], R76 ;  /* 0x0004404c01007387 */ /* 0x000fe80000100a00 */
[----:B------:R-:W-:Y:S04]  /*47910*/  STL [R1+0x448], R78 ;  /* 0x0004484e01007387 */ /* 0x000fe80000100800 */
[----:B------:R4:W-:Y:S04]  /*47920*/  STL [R1+0x49f0], R64 ;  /* 0x0049f04001007387 */ /* 0x0009e80000100800 */
[----:B------:R-:W-:Y:S04]  /*47930*/  LDS R245, [R0+0x3180] ;  /* 0x0031800000f57984 */ /* 0x000fe80000000800 */
[----:B------:R-:W1:Y:S06]  /*47940*/  LDS R247, [R0+0x3980] ;  /* 0x0039800000f77984 */ /* 0x000e6c0000000800 */
[----:B------:R-:W-:Y:S01]  /*47950*/  MOV R220, R75 ;  /* 0x0000004b00dc7202 */ /* 0x000fe20000000f00 */
[----:B------:R-:W-:Y:S01]  /*47960*/  IMAD.MOV.U32 R226, RZ, RZ, R74 ;  /* 0x000000ffffe27224 */ /* 0x000fe200078e004a */
[----:B------:R-:W-:Y:S01]  /*47970*/  MOV R224, R72 ;  /* 0x0000004800e07202 */ /* 0x000fe20000000f00 */
[----:B------:R-:W-:-:S02]  /*47980*/  IMAD.MOV.U32 R225, RZ, RZ, R73 ;  /* 0x000000ffffe17224 */ /* 0x000fc400078e0049 */
[----:B------:R-:W-:Y:S04]  /*47990*/  STL [R1+0x4a00], R220 ;  /* 0x004a00dc01007387 */ /* 0x000fe80000100800 */
[----:B------:R-:W-:Y:S04]  /*479a0*/  STL [R1+0x49fc], R226 ;  /* 0x0049fce201007387 */ /* 0x000fe80000100800 */
[----:B------:R-:W-:Y:S04]  /*479b0*/  STL [R1+0x49f8], R225 ;  /* 0x0049f8e101007387 */ /* 0x000fe80000100800 */
[----:B------:R-:W-:Y:S01]  /*479c0*/  STL [R1+0x49f4], R224 ;  /* 0x0049f4e001007387 */ /* 0x000fe20000100800 */
[----:B----4-:R-:W-:Y:S03]  /*479d0*/  HMMA.1688.F32.TF32 R64, R240, R14, R68 ;  /* 0x0000000ef040723c */ /* 0x010fe60000081044 */
        /* <DEDUP_REMOVED lines=60> */
[----:B------:R-:W-:Y:S01]  /*47da0*/  MOV R228, R66 ;  /* 0x0000004200e47202 */ /* 0x000fe20000000f00 */
[----:B------:R-:W-:-:S02]  /*47db0*/  IMAD.MOV.U32 R229, RZ, RZ, R65 ;  /* 0x000000ffffe57224 */ /* 0x000fc400078e0041 */
[----:B------:R-:W-:Y:S02]  /*47dc0*/  IMAD.MOV.U32 R230, RZ, RZ, R64 ;  /* 0x000000ffffe67224 */ /* 0x000fe400078e0040 */
[----:B------:R-:W-:Y:S01]  /*47dd0*/  STL [R1+0x4a0c], R228 ;  /* 0x004a0ce401007387 */ /* 0x000fe20000100800 */
[----:B------:R-:W-:-:S03]  /*47de0*/  IMAD.MOV.U32 R65, RZ, RZ, R67 ;  /* 0x000000ffff417224 */ /* 0x000fc600078e0043 */
[----:B------:R-:W-:Y:S04]  /*47df0*/  STL [R1+0x4a08], R229 ;  /* 0x004a08e501007387 */ /* 0x000fe80000100800 */
[----:B------:R-:W-:Y:S01]  /*47e00*/  STL [R1+0x4a04], R230 ;  /* 0x004a04e601007387 */ /* 0x000fe20000100800 */
[----:B--2---:R-:W-:Y:S08]  /*47e10*/  HMMA.1688.F32.TF32 R68, R236, R10, R68 ;  /* 0x0000000aec44723c */ /* 0x004ff00000081044 */
[C---:B---3--:R-:W-:Y:S08]  /*47e20*/  HMMA.1688.F32.TF32 R124, R240.reuse, R18, R124 ;  /* 0x00000012f07c723c */ /* 0x048ff0000008107c */
[C---:B----4-:R-:W-:Y:S11]  /*47e30*/  HMMA.1688.F32.TF32 R108, R240.reuse, R34, R108 ;  /* 0x00000022f06c723c */ /* 0x050ff6000008106c */
[----:B------:R-:W-:Y:S11]  /*47e40*/  @!UPT UIADD3 URZ, URZ, URZ, URZ ;  /* 0x0000003f3f3ff290 */ /* 0x000ff6000fffe03f */
[----:B------:R-:W-:Y:S01]  /*47e50*/  @!UPT UIADD3 URZ, URZ, URZ, URZ ;  /* 0x0000003f3f3ff290 */ /* 0x000fe2000fffe03f */
[----:B------:R2:W-:Y:S01]  /*47e60*/  STL [R1+0x5bc], R111 ;  /* 0x0005bc6f01007387 */ /* 0x0005e20000100800 */
[----:B------:R-:W-:Y:S01]  /*47e70*/  MOV R231, R108 ;  /* 0x0000006c00e77202 */ /* 0x000fe20000000f00 */
[----:B------:R-:W-:Y:S02]  /*47e80*/  IMAD.MOV.U32 R66, RZ, RZ, R109 ;  /* 0x000000ffff427224 */ /* 0x000fe400078e006d */
[----:B------:R-:W-:Y:S02]  /*47e90*/  IMAD.MOV.U32 R67, RZ, RZ, R110 ;  /* 0x000000ffff437224 */ /* 0x000fe400078e006e */
[C---:B--2---:R-:W-:Y:S08]  /*47ea0*/  HMMA.1688.F32.TF32 R108, R240.reuse, R38, R104 ;  /* 0x00000026f06c723c */ /* 0x044ff00000081068 */
[C---:B------:R-:W-:Y:S08]  /*47eb0*/  HMMA.1688.F32.TF32 R104, R240.reuse, R42, R100 ;  /* 0x0000002af068723c */ /* 0x040ff00000081064 */
[C---:B------:R-:W-:Y:S08]  /*47ec0*/  HMMA.1688.F32.TF32 R100, R240.reuse, R46, R96 ;  /* 0x0000002ef064723c */ /* 0x040ff00000081060 */
[C---:B------:R-:W-:Y:S08]  /*47ed0*/  HMMA.1688.F32.TF32 R96, R240.reuse, R50, R92 ;  /* 0x00000032f060723c */ /* 0x040ff0000008105c */
[C---:B------:R-:W-:Y:S08]  /*47ee0*/  HMMA.1688.F32.TF32 R92, R240.reuse, R54, R88 ;  /* 0x00000036f05c723c */ /* 0x040ff00000081058 */
[C---:B------:R-:W-:Y:S08]  /*47ef0*/  HMMA.1688.F32.TF32 R88, R240.reuse, R58, R84 ;  /* 0x0000003af058723c */ /* 0x040ff00000081054 */
[C---:B------:R-:W-:Y:S08]  /*47f00*/  HMMA.1688.F32.TF32 R84, R240.reuse, R62, R80 ;  /* 0x0000003ef054723c */ /* 0x040ff00000081050 */
[----:B------:R-:W-:Y:S01]  /*47f10*/  HMMA.1688.F32.TF32 R80, R240, R234, R76 ;  /* 0x000000eaf050723c */ /* 0x000fe2000008104c */
        /* <DEDUP_REMOVED lines=13> */
[----:B------:R2:W-:Y:S04]  /*47ff0*/  STL.64 [R1+0x660], R84 ;  /* 0x0006605401007387 */ /* 0x0005e80000100a00 */
[----:B------:R3:W-:Y:S01]  /*48000*/  STL.64 [R1+0x668], R86 ;  /* 0x0006685601007387 */ /* 0x0007e20000100a00 */
[----:B------:R-:W-:-:S03]  /*48010*/  MOV R72, R48 ;  /* 0x0000003000487202 */ /* 0x000fc60000000f00 */
[----:B------:R-:W-:Y:S04]  /*48020*/  STL.64 [R1+0x5f0], R80 ;  /* 0x0005f05001007387 */ /* 0x000fe80000100a00 */
[----:B------:R-:W-:Y:S04]  /*48030*/  STL.64 [R1+0x5f8], R82 ;  /* 0x0005f85201007387 */ /* 0x000fe80000100a00 */
[----:B------:R-:W-:Y:S01]  /*48040*/  STL.64 [R1+0x6a0], R76 ;  /* 0x0006a04c01007387 */ /* 0x000fe20000100a00 */
[----:B------:R-:W-:-:S03]  /*48050*/  IMAD.MOV.U32 R73, RZ, RZ, R49 ;  /* 0x000000ffff497224 */ /* 0x000fc600078e0031 */
[----:B------:R-:W-:Y:S01]  /*48060*/  STL.64 [R1+0x6a8], R78 ;  /* 0x0006a84e01007387 */ /* 0x000fe20000100a00 */
[C---:B------:R-:W-:Y:S03]  /*48070*/  HMMA.1688.F32.TF32 R116, R240.reuse, R26, R116 ;  /* 0x0000001af074723c */ /* 0x040fe60000081074 */
[----:B------:R-:W4:Y:S04]  /*48080*/  LDL.LU R48, [R1+0x4bd4] ;  /* 0x004bd40001307983 */ /* 0x000f280000300800 */
[----:B------:R-:W-:Y:S04]  /*48090*/  STL.64 [R1+0x6c0], R68 ;  /* 0x0006c04401007387 */ /* 0x000fe80000100a00 */
[----:B------:R1:W-:Y:S04]  /*480a0*/  STL.64 [R1+0x6c8], R70 ;  /* 0x0006c84601007387 */ /* 0x0003e80000100a00 */
[----:B------:R-:W4:Y:S01]  /*480b0*/  LDL.LU R49, [R1+0x4bd0] ;  /* 0x004bd00001317983 */ /* 0x000f220000300800 */
[----:B------:R-:W-:Y:S03]  /*480c0*/  HMMA.1688.F32.TF32 R120, R240, R22, R120 ;  /* 0x00000016f078723c */ /* 0x000fe60000081078 */
        /* <DEDUP_REMOVED lines=22> */
[----:B------:R-:W-:-:S03]  /*48230*/  IMAD.MOV.U32 R229, RZ, RZ, R117 ;  /* 0x000000ffffe57224 */ /* 0x000fc600078e0075 */
[----:B------:R-:W2:Y:S01]  /*48240*/  LDL.LU R109, [R1+0x8a4] ;  /* 0x0008a400016d7983 */ /* 0x000ea20000300800 */
[----:B------:R-:W-:-:S03]  /*48250*/  MOV R230, R118 ;  /* 0x0000007600e67202 */ /* 0x000fc60000000f00 */
[----:B------:R-:W2:Y:S01]  /*48260*/  LDL.LU R110, [R1+0x8a8] ;  /* 0x0008a800016e7983 */ /* 0x000ea20000300800 */
[----:B------:R-:W-:-:S03]  /*48270*/  IMAD.MOV.U32 R220, RZ, RZ, R119 ;  /* 0x000000ffffdc7224 */ /* 0x000fc600078e0077 */
[----:B------:R-:W2:Y:S01]  /*48280*/  LDL.LU R111, [R1+0x8ac] ;  /* 0x0008ac00016f7983 */ /* 0x000ea20000300800 */
[----:B------:R-:W-:-:S03]  /*48290*/  MOV R221, R120 ;  /* 0x0000007800dd7202 */ /* 0x000fc60000000f00 */
[----:B------:R-:W1:Y:S01]  /*482a0*/  LDL.LU R116, [R1+0x8c0] ;  /* 0x0008c00001747983 */ /* 0x000e620000300800 */
[----:B------:R-:W-:-:S03]  /*482b0*/  IMAD.MOV.U32 R222, RZ, RZ, R121 ;  /* 0x000000ffffde7224 */ /* 0x000fc600078e0079 */
[----:B------:R-:W1:Y:S01]  /*482c0*/  LDL.LU R117, [R1+0x8c4] ;  /* 0x0008c40001757983 */ /* 0x000e620000300800 */
[----:B------:R-:W-:-:S03]  /*482d0*/  IMAD.MOV.U32 R223, RZ, RZ, R122 ;  /* 0x000000ffffdf7224 */ /* 0x000fc600078e007a */
[----:B------:R-:W1:Y:S01]  /*482e0*/  LDL.LU R118, [R1+0x8c8] ;  /* 0x0008c80001767983 */ /* 0x000e620000300800 */
[----:B------:R-:W-:-:S03]  /*482f0*/  MOV R216, R123 ;  /* 0x0000007b00d87202 */ /* 0x000fc60000000f00 */
[----:B------:R-:W1:Y:S01]  /*48300*/  LDL.LU R119, [R1+0x8cc] ;  /* 0x0008cc0001777983 */ /* 0x000e620000300800 */
[----:B------:R-:W-:-:S03]  /*48310*/  IMAD.MOV.U32 R226, RZ, RZ, R124 ;  /* 0x000000ffffe27224 */ /* 0x000fc600078e007c */
[----:B------:R-:W2:Y:S01]  /*48320*/  LDL.LU R120, [R1+0x8d0] ;  /* 0x0008d00001787983 */ /* 0x000ea20000300800 */
[----:B------:R-:W-:-:S03]  /*48330*/  MOV R225, R125 ;  /* 0x0000007d00e17202 */ /* 0x000fc60000000f00 */
[----:B------:R-:W2:Y:S01]  /*48340*/  LDL.LU R121, [R1+0x8d4] ;  /* 0x0008d40001797983 */ /* 0x000ea20000300800 */
[----:B------:R-:W-:-:S03]  /*48350*/  IMAD.MOV.U32 R224, RZ, RZ, R126 ;  /* 0x000000ffffe07224 */ /* 0x000fc600078e007e */
[----:B------:R-:W2:Y:S01]  /*48360*/  LDL.LU R122, [R1+0x8d8] ;  /* 0x0008d800017a7983 */ /* 0x000ea20000300800 */
[----:B------:R-:W-:-:S03]  /*48370*/  IMAD.MOV.U32 R64, RZ, RZ, R127 ;  /* 0x000000ffff407224 */ /* 0x000fc600078e007f */
[----:B------:R-:W2:Y:S01]  /*48380*/  LDL.LU R123, [R1+0x8dc] ;  /* 0x0008dc00017b7983 */ /* 0x000ea20000300800 */
[----:B------:R-:W-:Y:S03]  /*48390*/  HMMA.1688.F32.TF32 R112, R240, R30, R112 ;  /* 0x0000001ef070723c */ /* 0x000fe60000081070 */
        /* <DEDUP_REMOVED lines=65> */
[----:B------:R-:W-:Y:S01]  /*487b0*/  MOV R218, R113 ;  /* 0x0000007100da7202 */ /* 0x000fe20000000f00 */
[----:B------:R-:W-:Y:S01]  /*487c0*/  IMAD.MOV.U32 R219, RZ, RZ, R114 ;  /* 0x000000ffffdb7224 */ /* 0x000fe200078e0072 */
[----:B------:R-:W4:Y:S01]  /*487d0*/  LDL.LU R112, [R1+0x8b0] ;  /* 0x0008b00001707983 */ /* 0x000f220000300800 */
[----:B------:R-:W-:-:S03]  /*487e0*/  IMAD.MOV.U32 R227, RZ, RZ, R115 ;  /* 0x000000ffffe37224 */ /* 0x000fc600078e0073 */
[----:B------:R-:W4:Y:S04]  /*487f0*/  LDL.LU R113, [R1+0x8b4] ;  /* 0x0008b40001717983 */ /* 0x000f280000300800 */
[----:B------:R-:W4:Y:S04]  /*48800*/  LDL.LU R114, [R1+0x8b8] ;  /* 0x0008b80001727983 */ /* 0x000f280000300800 */
[----:B------:R-:W4:Y:S04]  /*48810*/  LDL.LU R115, [R1+0x8bc] ;  /* 0x0008bc0001737983 */ /* 0x000f280000300800 */
[----:B------:R-:W4:Y:S04]  /*48820*/  LDL.LU R96, [R1+0x5c0] ;  /* 0x0005c00001607983 */ /* 0x000f280000300800 */
[----:B------:R-:W4:Y:S04]  /*48830*/  LDL.LU R97, [R1+0x5c4] ;  /* 0x0005c40001617983 */ /* 0x000f280000300800 */
[----:B------:R-:W4:Y:S04]  /*48840*/  LDL.LU R98, [R1+0x5c8] ;  /* 0x0005c80001627983 */ /* 0x000f280000300800 */
[----:B------:R-:W4:Y:S01]  /*48850*/  LDL.LU R99, [R1+0x5cc] ;  /* 0x0005cc0001637983 */ /* 0x000f220000300800 */
[C---:B-1----:R-:W-:Y:S08]  /*48860*/  HMMA.1688.F32.TF32 R116, R244.reuse, R18, R116 ;  /* 0x00000012f474723c */ /* 0x042ff00000081074 */
[----:B--2---:R-:W-:Y:S01]  /*48870*/  HMMA.1688.F32.TF32 R120, R244, R14, R120 ;  /* 0x0000000ef478723c */ /* 0x004fe20000081078 */
[----:B------:R-:W-:-:S07]  /*48880*/  IMAD.MOV.U32 R70, RZ, RZ, R37 ;  /* 0x000000ffff467224 */ /* 0x000fce00078e0025 */
[C---:B------:R-:W-:Y:S08]  /*48890*/  HMMA.1688.F32.TF32 R108, R244.reuse, R26, R108 ;  /* 0x0000001af46c723c */ /* 0x040ff0000008106c */
[----:B---3--:R-:W-:Y:S08]  /*488a0*/  HMMA.1688.F32.TF32 R124, R244, R10, R124 ;  /* 0x0000000af47c723c */ /* 0x008ff0000008107c */
[C---:B----4-:R-:W-:Y:S08]  /*488b0*/  HMMA.1688.F32.TF32 R240, R236.reuse, R234, R240 ;  /* 0x000000eaecf0723c */ /* 0x050ff000000810f0 */
[C---:B------:R-:W-:Y:S08]  /*488c0*/  HMMA.1688.F32.TF32 R128, R236.reuse, R62, R128 ;  /* 0x0000003eec80723c */ /* 0x040ff00000081080 */
        /* <DEDUP_REMOVED lines=9> */
[C---:B------:R-:W-:Y:S11]  /*48960*/  HMMA.1688.F32.TF32 R168, R236.reuse, R22, R168 ;  /* 0x00000016eca8723c */ /* 0x040ff600000810a8 */
[----:B------:R-:W-:Y:S04]  /*48970*/  @!UPT UIADD3 URZ, URZ, URZ, URZ ;  /* 0x0000003f3f3ff290 */ /* 0x000fe8000fffe03f */
[----:B------:R-:W-:Y:S04]  /*48980*/  STL.64 [R1+0x6f0], R176 ;  /* 0x0006f0b001007387 */ /* 0x000fe80000100a00 */
[----:B------:R1:W-:Y:S01]  /*48990*/  STL.64 [R1+0x6f8], R178 ;  /* 0x0006f8b201007387 */ /* 0x0003e20000100a00 */
[C---:B------:R-:W-:Y:S03]  /*489a0*/  HMMA.1688.F32.TF32 R152, R236.reuse, R38, R152 ;  /* 0x00000026ec98723c */ /* 0x040fe60000081098 */
[----:B-1----:R-:W2:Y:S04]  /*489b0*/  LDL.LU.64 R178, [R1+0x4bc8] ;  /* 0x004bc80001b27983 */ /* 0x002ea80000300a00 */
[----:B------:R-:W2:Y:S04]  /*489c0*/  LDL.LU.64 R176, [R1+0x4bc0] ;  /* 0x004bc00001b07983 */ /* 0x000ea80000300a00 */
[----:B------:R-:W-:Y:S04]  /*489d0*/  STL.64 [R1+0x710], R172 ;  /* 0x000710ac01007387 */ /* 0x000fe80000100a00 */
[----:B------:R1:W-:Y:S01]  /*489e0*/  STL.64 [R1+0x718], R174 ;  /* 0x000718ae01007387 */ /* 0x0003e20000100a00 */
[----:B------:R-:W-:Y:S03]  /*489f0*/  HMMA.1688.F32.TF32 R136, R236, R54, R136 ;  /* 0x00000036ec88723c */ /* 0x000fe60000081088 */
[----:B-1----:R-:W3:Y:S04]  /*48a00*/  LDL.LU.64 R174, [R1+0x4bb8] ;  /* 0x004bb80001ae7983 */ /* 0x002ee80000300a00 */
[----:B------:R-:W3:Y:S04]  /*48a10*/  LDL.LU.64 R172, [R1+0x4bb0] ;  /* 0x004bb00001ac7983 */ /* 0x000ee80000300a00 */
[----:B------:R-:W-:Y:S04]  /*48a20*/  STL.64 [R1+0x730], R168 ;  /* 0x000730a801007387 */ /* 0x000fe80000100a00 */
[----:B------:R1:W-:Y:S04]  /*48a30*/  STL.64 [R1+0x738], R170 ;  /* 0x000738aa01007387 */ /* 0x0003e80000100a00 */
[----:B-1----:R-:W4:Y:S04]  /*48a40*/  LDL.LU.64 R170, [R1+0x4ba8] ;  /* 0x004ba80001aa7983 */ /* 0x002f280000300a00 */
[----:B------:R-:W4:Y:S04]  /*48a50*/  LDL.LU.64 R168, [R1+0x4ba0] ;  /* 0x004ba00001a87983 */ /* 0x000f280000300a00 */
        /* <DEDUP_REMOVED lines=9> */
[----:B------:R1:W-:Y:S01]  /*48af0*/  STL.64 [R1+0x878], R158 ;  /* 0x0008789e01007387 */ /* 0x0003e20000100a00 */
[C---:B------:R-:W-:Y:S03]  /*48b00*/  HMMA.1688.F32.TF32 R236, R244.reuse, R6, R248 ;  /* 0x00000006f4ec723c */ /* 0x040fe600000810f8 */
        /* <DEDUP_REMOVED lines=18> */
[----:B------:R-:W-:Y:S01]  /*48c30*/  HMMA.1688.F32.TF32 R100, R244, R34, R100 ;  /* 0x00000022f464723c */ /* 0x000fe20000081064 */
[----:B------:R-:W-:-:S02]  /*48c40*/  MOV R71, R36 ;  /* 0x0000002400477202 */ /* 0x000fc40000000f00 */
[----:B-1----:R-:W2:Y:S04]  /*48c50*/  LDL.LU.64 R142, [R1+0x4b38] ;  /* 0x004b3800018e7983 */ /* 0x002ea80000300a00 */
[----:B------:R-:W2:Y:S04]  /*48c60*/  LDL.LU.64 R140, [R1+0x4b30] ;  /* 0x004b3000018c7983 */ /* 0x000ea80000300a00 */
[----:B------:R-:W-:Y:S04]  /*48c70*/  STL.64 [R1+0x820], R136 ;  /* 0x0008208801007387 */ /* 0x000fe80000100a00 */
[----:B------:R1:W-:Y:S01]  /*48c80*/  STL.64 [R1+0x828], R138 ;  /* 0x0008288a01007387 */ /* 0x0003e20000100a00 */
[C---:B------:R-:W-:Y:S01]  /*48c90*/  HMMA.1688.F32.TF32 R96, R244.reuse, R38, R96 ;  /* 0x00000026f460723c */ /* 0x040fe20000081060 */
[----:B------:R-:W-:Y:S01]  /*48ca0*/  MOV R68, R41 ;  /* 0x0000002900447202 */ /* 0x000fe20000000f00 */
[----:B------:R-:W-:Y:S01]  /*48cb0*/  IMAD.MOV.U32 R69, RZ, RZ, R40 ;  /* 0x000000ffff457224 */ /* 0x000fe200078e0028 */
[----:B-1----:R-:W2:Y:S04]  /*48cc0*/  LDL.LU.64 R138, [R1+0x4b28] ;  /* 0x004b2800018a7983 */ /* 0x002ea80000300a00 */
[----:B------:R-:W2:Y:S04]  /*48cd0*/  LDL.LU.64 R136, [R1+0x4b20] ;  /* 0x004b200001887983 */ /* 0x000ea80000300a00 */
[----:B------:R-:W-:Y:S04]  /*48ce0*/  STL.64 [R1+0x810], R132 ;  /* 0x0008108401007387 */ /* 0x000fe80000100a00 */
[----:B------:R1:W-:Y:S01]  /*48cf0*/  STL.64 [R1+0x818], R134 ;  /* 0x0008188601007387 */ /* 0x0003e20000100a00 */
[----:B------:R-:W-:Y:S01]  /*48d00*/  HMMA.1688.F32.TF32 R36, R244, R42, R92 ;  /* 0x0000002af424723c */ /* 0x000fe2000008105c */
[----:B------:R-:W-:-:S02]  /*48d10*/  IMAD.MOV.U32 R82, RZ, RZ, R45 ;  /* 0x000000ffff527224 */ /* 0x000fc400078e002d */
[----:B------:R-:W-:Y:S01]  /*48d20*/  IMAD.MOV.U32 R83, RZ, RZ, R44 ;  /* 0x000000ffff537224 */ /* 0x000fe200078e002c */
[----:B-1----:R-:W2:Y:S04]  /*48d30*/  LDL.LU.64 R134, [R1+0x4b18] ;  /* 0x004b180001867983 */ /* 0x002ea80000300a00 */
[----:B------:R-:W2:Y:S01]  /*48d40*/  LDL.LU.64 R132, [R1+0x4b10] ;  /* 0x004b100001847983 */ /* 0x000ea20000300a00 */
[C---:B------:R-:W-:Y:S03]  /*48d50*/  HMMA.1688.F32.TF32 R40, R244.reuse, R46, R88 ;  /* 0x0000002ef428723c */ /* 0x040fe60000081058 */
[----:B------:R-:W-:Y:S04]  /*48d60*/  STL.64 [R1+0x800], R128 ;  /* 0x0008008001007387 */ /* 0x000fe80000100a00 */
[----:B------:R1:W-:Y:S01]  /*48d70*/  STL.64 [R1+0x808], R130 ;  /* 0x0008088201007387 */ /* 0x0003e20000100a00 */
[C---:B------:R-:W-:Y:S03]  /*48d80*/  HMMA.1688.F32.TF32 R44, R244.reuse, R50, R84 ;  /* 0x00000032f42c723c */ /* 0x040fe60000081054 */
[----:B-1----:R-:W2:Y:S04]  /*48d90*/  LDL.LU.64 R130, [R1+0x4b08] ;  /* 0x004b080001827983 */ /* 0x002ea80000300a00 */
[----:B------:R-:W2:Y:S04]  /*48da0*/  LDL.LU.64 R128, [R1+0x4b00] ;  /* 0x004b000001807983 */ /* 0x000ea80000300a00 */
        /* <DEDUP_REMOVED lines=24> */
[----:B------:R-:W-:Y:S04]  /*48f30*/  STL.64 [R1+0x720], R44 ;  /* 0x0007202c01007387 */ /* 0x000fe80000100a00 */
[----:B------:R-:W-:Y:S04]  /*48f40*/  STL.64 [R1+0x728], R46 ;  /* 0x0007282e01007387 */ /* 0x000fe80000100a00 */
[----:B------:R-:W2:Y:S01]  /*48f50*/  LDL R87, [R1+0x504] ;  /* 0x0005040001577983 */ /* 0x000ea20000100800 */
[----:B------:R-:W-:Y:S01]  /*48f60*/  IMAD.MOV.U32 R80, RZ, RZ, R49 ;  /* 0x000000ffff507224 */ /* 0x000fe200078e0031 */
[----:B------:R-:W-:Y:S01]  /*48f70*/  MOV R81, R48 ;  /* 0x0000003000517202 */ /* 0x000fe20000000f00 */
[----:B------:R-:W-:Y:S01]  /*48f80*/  IMAD.MOV.U32 R76, RZ, RZ, R57 ;  /* 0x000000ffff4c7224 */ /* 0x000fe200078e0039 */
[----:B------:R-:W-:Y:S01]  /*48f90*/  MOV R78, R53 ;  /* 0x00000035004e7202 */ /* 0x000fe20000000f00 */
[----:B------:R-:W-:Y:S01]  /*48fa0*/  IMAD.MOV.U32 R77, RZ, RZ, R56 ;  /* 0x000000ffff4d7224 */ /* 0x000fe200078e0038 */
[----:B------:R-:W-:Y:S01]  /*48fb0*/  MOV R75, R60 ;  /* 0x0000003c004b7202 */ /* 0x000fe20000000f00 */
[----:B------:R-:W-:Y:S01]  /*48fc0*/  IMAD.MOV.U32 R79, RZ, RZ, R52 ;  /* 0x000000ffff4f7224 */ /* 0x000fe200078e0034 */
[----:B------:R-:W-:Y:S01]  /*48fd0*/  LDS R236, [R252+0x4000] ;  /* 0x00400000fcec7984 */ /* 0x000fe20000000800 */
[----:B-1----:R-:W-:Y:S01]  /*48fe0*/  HMMA.1688.F32.TF32 R36, R244, R54, R80 ;  /* 0x00000036f424723c */ /* 0x002fe20000081050 */
[----:B------:R-:W-:-:S02]  /*48ff0*/  IMAD.MOV.U32 R74, RZ, RZ, R61 ;  /* 0x000000ffff4a7224 */ /* 0x000fc400078e003d */
[----:B------:R-:W-:Y:S04]  /*49000*/  LDS R238, [R252+0x4800] ;  /* 0x00480000fcee7984 */ /* 0x000fe80000000800 */
[----:B------:R-:W-:Y:S01]  /*49010*/  LDS R237, [R0+0x4000] ;  /* 0x0040000000ed7984 */ /* 0x000fe20000000800 */
[C---:B------:R-:W-:Y:S03]  /*49020*/  HMMA.1688.F32.TF32 R40, R244.reuse, R58, R76 ;  /* 0x0000003af428723c */ /* 0x040fe6000008104c */
[----:B------:R-:W-:Y:S11]  /*49030*/  LDS R239, [R0+0x4800] ;  /* 0x0048000000ef7984 */ /* 0x000ff60000000800 */
[----:B------:R-:W-:Y:S01]  /*49040*/  @!UPT UIADD3 URZ, URZ, URZ, URZ ;  /* 0x0000003f3f3ff290 */ /* 0x000fe2000fffe03f */
[----:B------:R-:W-:Y:S04]  /*49050*/  STL.64 [R1+0x700], R36 ;  /* 0x0007002401007387 */ /* 0x000fe80000100a00 */
[----:B------:R1:W-:Y:S02]  /*49060*/  STL.64 [R1+0x708], R38 ;  /* 0x0007082601007387 */ /* 0x0003e40000100a00 */
[C---:B-1----:R-:W-:Y:S02]  /*49070*/  HMMA.1688.F32.TF32 R36, R244.reuse, R62, R72 ;  /* 0x0000003ef424723c */ /* 0x042fe40000081048 */
[----:B------:R-:W-:Y:S04]  /*49080*/  STL.64 [R1+0x6e0], R40 ;  /* 0x0006e02801007387 */ /* 0x000fe80000100a00 */
[----:B------:R-:W-:Y:S02]  /*49090*/  STL.64 [R1+0x6e8], R42 ;  /* 0x0006e82a01007387 */ /* 0x000fe40000100a00 */
[----:B------:R-:W-:Y:S02]  /*490a0*/  HMMA.1688.F32.TF32 R244, R244, R234, R68 ;  /* 0x000000eaf4f4723c */ /* 0x000fe40000081044 */
[----:B------:R-:W-:Y:S04]  /*490b0*/  LDS R234, [R2+0x4800] ;  /* 0x0048000002ea7984 */ /* 0x000fe80000000800 */
[----:B------:R-:W-:Y:S01]  /*490c0*/  LDS R235, [R3+0x4800] ;  /* 0x0048000003eb7984 */ /* 0x000fe20000000800 */
[----:B------:R-:W-:-:S02]  /*490d0*/  IMAD.MOV.U32 R72, RZ, RZ, R33 ;  /* 0x000000ffff487224 */ /* 0x000fc400078e0021 */
[----:B------:R-:W-:Y:S01]  /*490e0*/  IMAD.MOV.U32 R73, RZ, RZ, R32 ;  /* 0x000000ffff497224 */ /* 0x000fe200078e0020 */
[----:B------:R-:W-:Y:S01]  /*490f0*/  MOV R74, R29 ;  /* 0x0000001d004a7202 */ /* 0x000fe20000000f00 */
[----:B------:R-:W-:-:S04]  /*49100*/  IMAD.MOV.U32 R75, RZ, RZ, R28 ;  /* 0x000000ffff4b7224 */ /* 0x000fc800078e001c */
[----:B------:R-:W-:Y:S04]  /*49110*/  STL.64 [R1+0x6d0], R36 ;  /* 0x0006d02401007387 */ /* 0x000fe80000100a00 */
[----:B------:R-:W-:Y:S01]  /*49120*/  STL.64 [R1+0x6d8], R38 ;  /* 0x0006d82601007387 */ /* 0x000fe20000100a00 */
[----:B------:R-:W-:Y:S01]  /*49130*/  IMAD.MOV.U32 R76, RZ, RZ, R25 ;  /* 0x000000ffff4c7224 */ /* 0x000fe200078e0019 */
[----:B------:R-:W-:Y:S01]  /*49140*/  MOV R77, R24 ;  /* 0x00000018004d7202 */ /* 0x000fe20000000f00 */
[----:B------:R-:W-:Y:S02]  /*49150*/  IMAD.MOV.U32 R78, RZ, RZ, R21 ;  /* 0x000000ffff4e7224 */ /* 0x000fe400078e0015 */
[----:B------:R-:W-:Y:S01]  /*49160*/  IMAD.MOV.U32 R79, RZ, RZ, R20 ;  /* 0x000000ffff4f7224 */ /* 0x000fe200078e0014 */
[----:B------:R-:W-:Y:S01]  /*49170*/  MOV R68, R17 ;  /* 0x0000001100447202 */ /* 0x000fe20000000f00 */
[----:B------:R-:W-:Y:S01]  /*49180*/  IMAD.MOV.U32 R69, RZ, RZ, R16 ;  /* 0x000000ffff457224 */ /* 0x000fe200078e0010 */
[----:B------:R-:W-:Y:S01]  /*49190*/  MOV R71, R12 ;  /* 0x0000000c00477202 */ /* 0x000fe20000000f00 */
[----:B------:R-:W-:-:S02]  /*491a0*/  IMAD.MOV.U32 R70, RZ, RZ, R13 ;  /* 0x000000ffff467224 */ /* 0x000fc400078e000d */
[----:B------:R-:W-:Y:S02]  /*491b0*/  IMAD.MOV.U32 R80, RZ, RZ, R9 ;  /* 0x000000ffff507224 */ /* 0x000fe400078e0009 */
[----:B------:R-:W-:Y:S01]  /*491c0*/  IMAD.MOV.U32 R81, RZ, RZ, R8 ;  /* 0x000000ffff517224 */ /* 0x000fe200078e0008 */
[----:B------:R-:W-:Y:S01]  /*491d0*/  MOV R82, R5 ;  /* 0x0000000500527202 */ /* 0x000fe20000000f00 */
[----:B------:R-:W-:Y:S01]  /*491e0*/  IMAD.MOV.U32 R83, RZ, RZ, R4 ;  /* 0x000000ffff537224 */ /* 0x000fe200078e0004 */
[----:B------:R-:W-:Y:S04]  /*491f0*/  STL [R1+0x48d8], R244 ;  /* 0x0048d8f401007387 */ /* 0x000fe80000100800 */
[----:B------:R-:W-:Y:S04]  /*49200*/  STL [R1+0x48d4], R245 ;  /* 0x0048d4f501007387 */ /* 0x000fe80000100800 */
[----:B------:R-:W-:Y:S04]  /*49210*/  STL [R1+0x48d0], R246 ;  /* 0x0048d0f601007387 */ /* 0x000fe80000100800 */
[----:B------:R-:W-:Y:S04]  /*49220*/  STL [R1+0x48cc], R247 ;  /* 0x0048ccf701007387 */ /* 0x000fe80000100800 */
[----:B--2---:R-:W1:Y:S04]  /*49230*/  LDSM.16.M88.4 R60, [R87+0x20080] ;  /* 0x02008000573c783b */ /* 0x004e680000000200 */
[----:B------:R-:W2:Y:S04]  /*49240*/  LDSM.16.M88.4 R56, [R87+0x21080] ;  /* 0x021080005738783b */ /* 0x000ea80000000200 */
[----:B------:R-:W1:Y:S04]  /*49250*/  LDSM.16.M88.4 R52, [R87+0x22080] ;  /* 0x022080005734783b */ /* 0x000e680000000200 */
[----:B------:R-:W1:Y:S04]  /*49260*/  LDSM.16.M88.4 R48, [R87+0x23080] ;  /* 0x023080005730783b */ /* 0x000e680000000200 */
[----:B------:R-:W1:Y:S04]  /*49270*/  LDSM.16.M88.4 R44, [R87+0x24080] ;  /* 0x02408000572c783b */ /* 0x000e680000000200 */
[----:B------:R-:W1:Y:S04]  /*49280*/  LDSM.16.M88.4 R40, [R87+0x25080] ;  /* 0x025080005728783b */ /* 0x000e680000000200 */
[----:B------:R-:W1:Y:S04]  /*49290*/  LDSM.16.M88.4 R36, [R87+0x26080] ;  /* 0x026080005724783b */ /* 0x000e680000000200 */
[----:B------:R-:W2:Y:S04]  /*492a0*/  LDSM.16.M88.4 R32, [R87+0x27080] ;  /* 0x027080005720783b */ /* 0x000ea80000000200 */
[----:B------:R-:W2:Y:S04]  /*492b0*/  LDSM.16.M88.4 R28, [R87+0x28080] ;  /* 0x02808000571c783b */ /* 0x000ea80000000200 */
[----:B------:R-:W3:Y:S04]  /*492c0*/  LDSM.16.M88.4 R24, [R87+0x29080] ;  /* 0x029080005718783b */ /* 0x000ee80000000200 */
[----:B------:R-:W3:Y:S04]  /*492d0*/  LDSM.16.M88.4 R20, [R87+0x2a080] ;  /* 0x02a080005714783b */ /* 0x000ee80000000200 */
[----:B------:R-:W3:Y:S04]  /*492e0*/  LDSM.16.M88.4 R16, [R87+0x2b080] ;  /* 0x02b080005710783b */ /* 0x000ee80000000200 */
[----:B------:R-:W3:Y:S04]  /*492f0*/  LDSM.16.M88.4 R12, [R87+0x2c080] ;  /* 0x02c08000570c783b */ /* 0x000ee80000000200 */
[----:B------:R-:W3:Y:S04]  /*49300*/  LDSM.16.M88.4 R8, [R87+0x2d080] ;  /* 0x02d080005708783b */ /* 0x000ee80000000200 */
[----:B------:R-:W3:Y:S04]  /*49310*/  LDSM.16.M88.4 R4, [R87+0x2e080] ;  /* 0x02e080005704783b */ /* 0x000ee80000000200 */
[----:B------:R-:W3:Y:S04]  /*49320*/  LDSM.16.M88.4 R240, [R87+0x2f080] ;  /* 0x02f0800057f0783b */ /* 0x000ee80000000200 */
[----:B-1----:R-:W-:Y:S04]  /*49330*/  STL [R1+0x48c8], R62 ;  /* 0x0048c83e01007387 */ /* 0x002fe80000100800 */
[----:B------:R-:W-:Y:S04]  /*49340*/  STL [R1+0x48c4], R63 ;  /* 0x0048c43f01007387 */ /* 0x000fe80000100800 */
[----:B--2---:R-:W-:Y:S04]  /*49350*/  STL [R1+0x48bc], R58 ;  /* 0x0048bc3a01007387 */ /* 0x004fe80000100800 */
[----:B------:R-:W-:Y:S04]  /*49360*/  STL [R1+0x48b8], R59 ;  /* 0x0048b83b01007387 */ /* 0x000fe80000100800 */
[----:B------:R-:W-:Y:S04]  /*49370*/  STL [R1+0x48dc], R54 ;  /* 0x0048dc3601007387 */ /* 0x000fe80000100800 */
[----:B------:R-:W-:Y:S01]  /*49380*/  STL [R1+0x48c0], R55 ;  /* 0x0048c03701007387 */ /* 0x000fe20000100800 */
[C---:B------:R-:W-:Y:S03]  /*49390*/  HMMA.1688.F32.TF32 R80, R232.reuse, R60, R80 ;  /* 0x0000003ce850723c */ /* 0x040fe60000081050 */
[----:B------:R-:W-:Y:S04]  /*493a0*/  STL [R1+0x48e4], R50 ;  /* 0x0048e43201007387 */ /* 0x000fe80000100800 */
[----:B------:R-:W-:Y:S01]  /*493b0*/  STL [R1+0x48e0], R51 ;  /* 0x0048e03301007387 */ /* 0x000fe20000100800 */
[----:B------:R-:W-:Y:S03]  /*493c0*/  HMMA.1688.F32.TF32 R68, R232, R56, R68 ;  /* 0x00000038e844723c */ /* 0x000fe60000081044 */
        /* <DEDUP_REMOVED lines=10> */
[----:B---3--:R1:W-:Y:S04]  /*49470*/  STL [R1+0x4914], R26 ;  /* 0x0049141a01007387 */ /* 0x0083e80000100800 */
[----:B------:R2:W-:Y:S04]  /*49480*/  STL [R1+0x4910], R27 ;  /* 0x0049101b01007387 */ /* 0x0005e80000100800 */
        /* <DEDUP_REMOVED lines=10> */
[----:B-1----:R-:W-:-:S03]  /*49530*/  IMAD.MOV.U32 R26, RZ, RZ, R68 ;  /* 0x000000ffff1a7224 */ /* 0x002fc600078e0044 */
[----:B------:R-:W-:Y:S01]  /*49540*/  STL [R1+0x48a4], R242 ;  /* 0x0048a4f201007387 */ /* 0x000fe20000100800 */
[----:B--2---:R-:W-:-:S03]  /*49550*/  MOV R27, R69 ;  /* 0x00000045001b7202 */ /* 0x004fc60000000f00 */
[----:B------:R-:W-:Y:S01]  /*49560*/  STL [R1+0x48a0], R243 ;  /* 0x0048a0f301007387 */ /* 0x000fe20000100800 */
[----:B------:R-:W-:-:S03]  /*49570*/  IMAD.MOV.U32 R30, RZ, RZ, R70 ;  /* 0x000000ffff1e7224 */ /* 0x000fc600078e0046 */
[----:B------:R1:W-:Y:S01]  /*49580*/  STL.64 [R1+0x6b0], R80 ;  /* 0x0006b05001007387 */ /* 0x0003e20000100a00 */
[----:B------:R-:W-:-:S03]  /*49590*/  IMAD.MOV.U32 R31, RZ, RZ, R71 ;  /* 0x000000ffff1f7224 */ /* 0x000fc600078e0047 */
[----:B------:R2:W-:Y:S04]  /*495a0*/  STL.64 [R1+0x6b8], R82 ;  /* 0x0006b85201007387 */ /* 0x0005e80000100a00 */
[----:B------:R-:W3:Y:S04]  /*495b0*/  LDL.LU R68, [R1+0x2a0] ;  /* 0x0002a00001447983 */ /* 0x000ee80000300800 */
[----:B------:R-:W3:Y:S04]  /*495c0*/  LDL.LU R69, [R1+0x2a4] ;  /* 0x0002a40001457983 */ /* 0x000ee80000300800 */
[----:B------:R-:W3:Y:S04]  /*495d0*/  LDL.LU R70, [R1+0x2a8] ;  /* 0x0002a80001467983 */ /* 0x000ee80000300800 */
[----:B------:R-:W3:Y:S01]  /*495e0*/  LDL.LU R71, [R1+0x2ac] ;  /* 0x0002ac0001477983 */ /* 0x000ee20000300800 */
[C---:B------:R-:W-:Y:S08]  /*495f0*/  HMMA.1688.F32.TF32 R76, R232.reuse, R52, R76 ;  /* 0x00000034e84c723c */ /* 0x040ff0000008104c */
[----:B------:R-:W-:Y:S01]  /*49600*/  HMMA.1688.F32.TF32 R72, R232, R48, R72 ;  /* 0x00000030e848723c */ /* 0x000fe20000081048 */
[----:B------:R1:W-:Y:S04]  /*49610*/  STL [R1+0x4944], R31 ;  /* 0x0049441f01007387 */ /* 0x0003e80000100800 */
[----:B------:R-:W-:Y:S04]  /*49620*/  STL [R1+0x4940], R30 ;  /* 0x0049401e01007387 */ /* 0x000fe80000100800 */
[----:B------:R1:W-:Y:S07]  /*49630*/  STL [R1+0x493c], R27 ;  /* 0x00493c1b01007387 */ /* 0x0003ee0000100800 */
[----:B------:R-:W-:Y:S01]  /*49640*/  MOV R39, R79 ;  /* 0x0000004f00277202 */ /* 0x000fe20000000f00 */
[----:B------:R-:W-:Y:S01]  /*49650*/  IMAD.MOV.U32 R38, RZ, RZ, R78 ;  /* 0x000000ffff267224 */ /* 0x000fe200078e004e */
[----:B------:R-:W-:Y:S01]  /*49660*/  MOV R34, R76 ;  /* 0x0000004c00227202 */ /* 0x000fe20000000f00 */
[----:B------:R-:W-:Y:S01]  /*49670*/  IMAD.MOV.U32 R35, RZ, RZ, R77 ;  /* 0x000000ffff237224 */ /* 0x000fe200078e004d */
[----:B------:R1:W-:Y:S04]  /*49680*/  STL [R1+0x4938], R26 ;  /* 0x0049381a01007387 */ /* 0x0003e80000100800 */
[----:B------:R1:W-:Y:S04]  /*49690*/  STL [R1+0x4954], R39 ;  /* 0x0049542701007387 */ /* 0x0003e80000100800 */
[----:B------:R1:W-:Y:S04]  /*496a0*/  STL [R1+0x4950], R38 ;  /* 0x0049502601007387 */ /* 0x0003e80000100800 */
[----:B------:R1:W-:Y:S04]  /*496b0*/  STL [R1+0x494c], R35 ;  /* 0x00494c2301007387 */ /* 0x0003e80000100800 */
[----:B------:R1:W-:Y:S01]  /*496c0*/  STL [R1+0x4948], R34 ;  /* 0x0049482201007387 */ /* 0x0003e20000100800 */
[----:B------:R-:W-:-:S03]  /*496d0*/  IMAD.MOV.U32 R47, RZ, RZ, R75 ;  /* 0x000000ffff2f7224 */ /* 0x000fc600078e004b */
[----:B------:R-:W4:Y:S01]  /*496e0*/  LDL.LU R88, [R1+0x290] ;  /* 0x0002900001587983 */ /* 0x000f220000300800 */
[----:B------:R-:W-:-:S03]  /*496f0*/  MOV R46, R74 ;  /* 0x0000004a002e7202 */ /* 0x000fc60000000f00 */
[----:B------:R-:W4:Y:S01]  /*49700*/  LDL.LU R89, [R1+0x294] ;  /* 0x0002940001597983 */ /* 0x000f220000300800 */
[----:B------:R-:W-:-:S03]  /*49710*/  IMAD.MOV.U32 R43, RZ, RZ, R73 ;  /* 0x000000ffff2b7224 */ /* 0x000fc600078e0049 */
[----:B------:R-:W4:Y:S01]  /*49720*/  LDL.LU R90, [R1+0x298] ;  /* 0x00029800015a7983 */ /* 0x000f220000300800 */
[----:B------:R-:W-:-:S03]  /*49730*/  IMAD.MOV.U32 R42, RZ, RZ, R72 ;  /* 0x000000ffff2a7224 */ /* 0x000fc600078e0048 */
[----:B------:R-:W4:Y:S04]  /*49740*/  LDL.LU R91, [R1+0x29c] ;  /* 0x00029c00015b7983 */ /* 0x000f280000300800 */
[----:B------:R-:W4:Y:S04]  /*49750*/  LDL.LU R84, [R1+0x270] ;  /* 0x0002700001547983 */ /* 0x000f280000300800 */
[----:B------:R-:W4:Y:S04]  /*49760*/  LDL.LU R85, [R1+0x274] ;  /* 0x0002740001557983 */ /* 0x000f280000300800 */
[----:B------:R-:W4:Y:S04]  /*49770*/  LDL.LU R86, [R1+0x278] ;  /* 0x0002780001567983 */ /* 0x000f280000300800 */
[----:B------:R-:W4:Y:S04]  /*49780*/  LDL.LU R87, [R1+0x27c] ;  /* 0x00027c0001577983 */ /* 0x000f280000300800 */
[----:B------:R-:W-:Y:S04]  /*49790*/  STL [R1+0x4964], R47 ;  /* 0x0049642f01007387 */ /* 0x000fe80000100800 */
[----:B------:R-:W-:Y:S04]  /*497a0*/  STL [R1+0x4960], R46 ;  /* 0x0049602e01007387 */ /* 0x000fe80000100800 */
[----:B------:R2:W-:Y:S04]  /*497b0*/  STL [R1+0x495c], R43 ;  /* 0x00495c2b01007387 */ /* 0x0005e80000100800 */
[----:B------:R2:W-:Y:S04]  /*497c0*/  STL [R1+0x4958], R42 ;  /* 0x0049582a01007387 */ /* 0x0005e80000100800 */
[----:B-1----:R-:W4:Y:S04]  /*497d0*/  LDL.LU R80, [R1+0x260] ;  /* 0x0002600001507983 */ /* 0x002f280000300800 */
[----:B------:R-:W4:Y:S04]  /*497e0*/  LDL.LU R81, [R1+0x264] ;  /* 0x0002640001517983 */ /* 0x000f280000300800 */
[----:B--2---:R-:W2:Y:S04]  /*497f0*/  LDL.LU R82, [R1+0x268] ;  /* 0x0002680001527983 */ /* 0x004ea80000300800 */
        /* <DEDUP_REMOVED lines=9> */
[C---:B---3--:R-:W-:Y:S11]  /*49890*/  HMMA.1688.F32.TF32 R68, R232.reuse, R44, R68 ;  /* 0x0000002ce844723c */ /* 0x048ff60000081044 */
[----:B------:R-:W-:Y:S11]  /*498a0*/  @!UPT UIADD3 URZ, URZ, URZ, URZ ;  /* 0x0000003f3f3ff290 */ /* 0x000ff6000fffe03f */
[----:B------:R-:W-:Y:S02]  /*498b0*/  @!UPT UIADD3 URZ, URZ, URZ, URZ ;  /* 0x0000003f3f3ff290 */ /* 0x000fe4000fffe03f */
[----:B------:R-:W-:Y:S01]  /*498c0*/  IMAD.MOV.U32 R50, RZ, RZ, R68 ;  /* 0x000000ffff327224 */ /* 0x000fe200078e0044 */
[----:B------:R-:W-:Y:S01]  /*498d0*/  MOV R51, R69 ;  /* 0x0000004500337202 */ /* 0x000fe20000000f00 */
[----:B------:R-:W3:Y:S01]  /*498e0*/  LDL.LU R68, [R1+0x1d0] ;  /* 0x0001d00001447983 */ /* 0x000ee20000300800 */
[----:B------:R-:W-:Y:S02]  /*498f0*/  IMAD.MOV.U32 R54, RZ, RZ, R70 ;  /* 0x000000ffff367224 */ /* 0x000fe400078e0046 */
[----:B------:R-:W-:Y:S01]  /*49900*/  IMAD.MOV.U32 R244, RZ, RZ, R71 ;  /* 0x000000fffff47224 */ /* 0x000fe200078e0047 */
[----:B------:R-:W3:Y:S04]  /*49910*/  LDL.LU R69, [R1+0x1d4] ;  /* 0x0001d40001457983 */ /* 0x000ee80000300800 */
[----:B------:R-:W3:Y:S04]  /*49920*/  LDL.LU R70, [R1+0x1d8] ;  /* 0x0001d80001467983 */ /* 0x000ee80000300800 */
[----:B------:R-:W3:Y:S01]  /*49930*/  LDL.LU R71, [R1+0x1dc] ;  /* 0x0001dc0001477983 */ /* 0x000ee20000300800 */
[----:B----4-:R-:W-:Y:S03]  /*49940*/  HMMA.1688.F32.TF32 R88, R232, R40, R88 ;  /* 0x00000028e858723c */ /* 0x010fe60000081058 */
[----:B------:R-:W-:Y:S04]  /*49950*/  STL [R1+0x4974], R244 ;  /* 0x004974f401007387 */ /* 0x000fe80000100800 */
[----:B------:R-:W-:Y:S04]  /*49960*/  STL [R1+0x4970], R54 ;  /* 0x0049703601007387 */ /* 0x000fe80000100800 */
[----:B------:R1:W-:Y:S04]  /*49970*/  STL [R1+0x496c], R51 ;  /* 0x00496c3301007387 */ /* 0x0003e80000100800 */
[----:B------:R4:W-:Y:S09]  /*49980*/  STL [R1+0x4968], R50 ;  /* 0x0049683201007387 */ /* 0x0009f20000100800 */
[----:B------:R-:W-:Y:S01]  /*49990*/  MOV R59, R91 ;  /* 0x0000005b003b7202 */ /* 0x000fe20000000f00 */
[----:B------:R-:W-:Y:S01]  /*499a0*/  IMAD.MOV.U32 R58, RZ, RZ, R90 ;  /* 0x000000ffff3a7224 */ /* 0x000fe200078e005a */
[----:B------:R-:W-:Y:S01]  /*499b0*/  MOV R63, R88 ;  /* 0x00000058003f7202 */ /* 0x000fe20000000f00 */
[----:B------:R-:W-:-:S02]  /*499c0*/  IMAD.MOV.U32 R55, RZ, RZ, R89 ;  /* 0x000000ffff377224 */ /* 0x000fc400078e0059 */
[----:B------:R-:W-:Y:S04]  /*499d0*/  STL [R1+0x4984], R59 ;  /* 0x0049843b01007387 */ /* 0x000fe80000100800 */
[----:B------:R1:W-:Y:S04]  /*499e0*/  STL [R1+0x4980], R58 ;  /* 0x0049803a01007387 */ /* 0x0003e80000100800 */
[----:B------:R1:W-:Y:S01]  /*499f0*/  STL [R1+0x497c], R55 ;  /* 0x00497c3701007387 */ /* 0x0003e20000100800 */
[C---:B--2---:R-:W-:Y:S08]  /*49a00*/  HMMA.1688.F32.TF32 R80, R232.reuse, R32, R80 ;  /* 0x00000020e850723c */ /* 0x044ff00000081050 */
[C---:B------:R-:W-:Y:S08]  /*49a10*/  HMMA.1688.F32.TF32 R76, R232.reuse, R28, R76 ;  /* 0x0000001ce84c723c */ /* 0x040ff0000008104c */
[----:B------:R-:W-:Y:S01]  /*49a20*/  HMMA.1688.F32.TF32 R72, R232, R24, R72 ;  /* 0x00000018e848723c */ /* 0x000fe20000081048 */
[----:B------:R2:W-:Y:S04]  /*49a30*/  STL [R1+0x4978], R63 ;  /* 0x0049783f01007387 */ /* 0x0005e80000100800 */
[----:B------:R-:W2:Y:S04]  /*49a40*/  LDL.LU R248, [R1] ;  /* 0x0000000001f87983 */ /* 0x000ea80000300800 */
[----:B------:R-:W2:Y:S04]  /*49a50*/  LDL.LU R249, [R1+0x4] ;  /* 0x0000040001f97983 */ /* 0x000ea80000300800 */
[----:B------:R-:W2:Y:S04]  /*49a60*/  LDL.LU R250, [R1+0x8] ;  /* 0x0000080001fa7983 */ /* 0x000ea80000300800 */
[----:B------:R-:W2:Y:S01]  /*49a70*/  LDL.LU R251, [R1+0xc] ;  /* 0x00000c0001fb7983 */ /* 0x000ea20000300800 */
[----:B------:R-:W-:Y:S01]  /*49a80*/  MOV R10, R76 ;  /* 0x0000004c000a7202 */ /* 0x000fe20000000f00 */
[----:B------:R-:W-:-:S05]  /*49a90*/  IMAD.MOV.U32 R11, RZ, RZ, R77 ;  /* 0x000000ffff0b7224 */ /* 0x000fca00078e004d */
[----:B------:R-:W-:Y:S01]  /*49aa0*/  IMAD.MOV.U32 R31, RZ, RZ, R72 ;  /* 0x000000ffff1f7224 */ /* 0x000fe200078e0048 */
[----:B------:R-:W-:Y:S01]  /*49ab0*/  MOV R27, R74 ;  /* 0x0000004a001b7202 */ /* 0x000fe20000000f00 */
[----:B------:R-:W-:Y:S01]  /*49ac0*/  IMAD.MOV.U32 R30, RZ, RZ, R73 ;  /* 0x000000ffff1e7224 */ /* 0x000fe200078e0049 */
        /* <DEDUP_REMOVED lines=60> */
[----:B---3--:R-:W-:Y:S01]  /*49e90*/  HMMA.1688.F32.TF32 R68, R232, R20, R68 ;  /* 0x00000014e844723c */ /* 0x008fe20000081044 */
[----:B------:R-:W-:Y:S01]  /*49ea0*/  IMAD.MOV.U32 R245, RZ, RZ, R84 ;  /* 0x000000fffff57224 */ /* 0x000fe200078e0054 */
[----:B------:R-:W-:Y:S01]  /*49eb0*/  MOV R247, R86 ;  /* 0x0000005600f77202 */ /* 0x000fe20000000f00 */
[----:B------:R-:W-:Y:S01]  /*49ec0*/  IMAD.MOV.U32 R246, RZ, RZ, R85 ;  /* 0x000000fffff67224 */ /* 0x000fe200078e0055 */
[----:B------:R-:W3:Y:S01]  /*49ed0*/  LDL.LU R84, [R1+0xb0] ;  /* 0x0000b00001547983 */ /* 0x000ee20000300800 */
[----:B------:R-:W-:-:S03]  /*49ee0*/  IMAD.MOV.U32 R62, RZ, RZ, R87 ;  /* 0x000000ffff3e7224 */ /* 0x000fc600078e0057 */
[----:B------:R-:W3:Y:S04]  /*49ef0*/  LDL.LU R85, [R1+0xb4] ;  /* 0x0000b40001557983 */ /* 0x000ee80000300800 */
[----:B------:R-:W3:Y:S04]  /*49f00*/  LDL.LU R86, [R1+0xb8] ;  /* 0x0000b80001567983 */ /* 0x000ee80000300800 */
[----:B------:R-:W3:Y:S08]  /*49f10*/  LDL.LU R87, [R1+0xbc] ;  /* 0x0000bc0001577983 */ /* 0x000ef00000300800 */
[----:B------:R-:W-:Y:S01]  /*49f20*/  IMAD.MOV.U32 R39, RZ, RZ, R68 ;  /* 0x000000ffff277224 */ /* 0x000fe200078e0044 */
[----:B------:R-:W-:Y:S01]  /*49f30*/  MOV R38, R69 ;  /* 0x0000004500267202 */ /* 0x000fe20000000f00 */
[----:B------:R-:W3:Y:S01]  /*49f40*/  LDL.LU R68, [R1+0x60] ;  /* 0x0000600001447983 */ /* 0x000ee20000300800 */
[----:B------:R-:W-:-:S02]  /*49f50*/  IMAD.MOV.U32 R35, RZ, RZ, R70 ;  /* 0x000000ffff237224 */ /* 0x000fc400078e0046 */
[----:B------:R-:W-:Y:S01]  /*49f60*/  IMAD.MOV.U32 R34, RZ, RZ, R71 ;  /* 0x000000ffff227224 */ /* 0x000fe200078e0047 */
[----:B------:R-:W3:Y:S04]  /*49f70*/  LDL.LU R69, [R1+0x64] ;  /* 0x0000640001457983 */ /* 0x000ee80000300800 */
[----:B------:R-:W3:Y:S04]  /*49f80*/  LDL.LU R70, [R1+0x68] ;  /* 0x0000680001467983 */ /* 0x000ee80000300800 */
[----:B------:R-:W3:Y:S01]  /*49f90*/  LDL.LU R71, [R1+0x6c] ;  /* 0x00006c0001477983 */ /* 0x000ee20000300800 */
[C---:B--2---:R-:W-:Y:S08]  /*49fa0*/  HMMA.1688.F32.TF32 R72, R236.reuse, R28, R72 ;  /* 0x0000001cec48723c */ /* 0x044ff00000081048 */
[C---:B----4-:R-:W-:Y:S08]  /*49fb0*/  HMMA.1688.F32.TF32 R76, R236.reuse, R32, R76 ;  /* 0x00000020ec4c723c */ /* 0x050ff0000008104c */
[C---:B------:R-:W-:Y:S08]  /*49fc0*/  HMMA.1688.F32.TF32 R80, R236.reuse, R36, R80 ;  /* 0x00000024ec50723c */ /* 0x040ff00000081050 */
[C---:B------:R-:W-:Y:S08]  /*49fd0*/  HMMA.1688.F32.TF32 R88, R236.reuse, R44, R88 ;  /* 0x0000002cec58723c */ /* 0x040ff00000081058 */
[----:B------:R-:W-:Y:S08]  /*49fe0*/  HMMA.1688.F32.TF32 R92, R236, R48, R92 ;  /* 0x00000030ec5c723c */ /* 0x000ff0000008105c */
[C---:B------:R-:W-:Y:S08]  /*49ff0*/  HMMA.1688.F32.TF32 R124, R232.reuse, R16, R124 ;  /* 0x00000010e87c723c */ /* 0x040ff0000008107c */
[----:B------:R-:W-:Y:S11]  /*4a000*/  HMMA.1688.F32.TF32 R120, R232, R12, R120 ;  /* 0x0000000ce878723c */ /* 0x000ff60000081078 */
[----:B------:R-:W-:Y:S05]  /*4a010*/  @!UPT UIADD3 URZ, URZ, URZ, URZ ;  /* 0x0000003f3f3ff290 */ /* 0x000fea000fffe03f */
[----:B------:R-:W-:Y:S01]  /*4a020*/  IMAD.MOV.U32 R43, RZ, RZ, R126 ;  /* 0x000000ffff2b7224 */ /* 0x000fe200078e007e */
[----:B------:R-:W-:Y:S01]  /*4a030*/  MOV R42, R127 ;  /* 0x0000007f002a7202 */ /* 0x000fe20000000f00 */
[----:B------:R-:W-:Y:S01]  /*4a040*/  IMAD.MOV.U32 R46, RZ, RZ, R125 ;  /* 0x000000ffff2e7224 */ /* 0x000fe200078e007d */
[----:B------:R-:W-:Y:S01]  /*4a050*/  MOV R47, R124 ;  /* 0x0000007c002f7202 */ /* 0x000fe20000000f00 */
[----:B------:R-:W2:Y:S01]  /*4a060*/  LDL.LU.64 R126, [R1+0x4af8] ;  /* 0x004af800017e7983 */ /* 0x000ea20000300a00 */
[----:B------:R-:W-:Y:S03]  /*4a070*/  HMMA.1688.F32.TF32 R96, R236, R52, R96 ;  /* 0x00000034ec60723c */ /* 0x000fe60000081060 */
[----:B------:R-:W2:Y:S05]  /*4a080*/  LDL.LU.64 R124, [R1+0x4af0] ;  /* 0x004af000017c7983 */ /* 0x000eaa0000300a00 */
[C---:B------:R-:W-:Y:S08]  /*4a090*/  HMMA.1688.F32.TF32 R116, R232.reuse, R8, R116 ;  /* 0x00000008e874723c */ /* 0x040ff00000081074 */
[C---:B------:R-:W-:Y:S08]  /*4a0a0*/  HMMA.1688.F32.TF32 R112, R232.reuse, R4, R112 ;  /* 0x00000004e870723c */ /* 0x040ff00000081070 */
[----:B------:R-:W-:Y:S01]  /*4a0b0*/  HMMA.1688.F32.TF32 R232, R232, R240, R108 ;  /* 0x000000f0e8e8723c */ /* 0x000fe2000008106c */
[----:B-1----:R-:W-:Y:S01]  /*4a0c0*/  MOV R51, R122 ;  /* 0x0000007a00337202 */ /* 0x002fe20000000f00 */
[----:B------:R-:W-:-:S06]  /*4a0d0*/  IMAD.MOV.U32 R50, RZ, RZ, R123 ;  /* 0x000000ffff327224 */ /* 0x000fcc00078e007b */
[C---:B------:R-:W-:Y:S01]  /*4a0e0*/  HMMA.1688.F32.TF32 R104, R236.reuse, R60, R104 ;  /* 0x0000003cec68723c */ /* 0x040fe20000081068 */
[----:B------:R-:W-:Y:S01]  /*4a0f0*/  IMAD.MOV.U32 R244, RZ, RZ, R120 ;  /* 0x000000fffff47224 */ /* 0x000fe200078e0078 */
[----:B------:R-:W4:Y:S01]  /*4a100*/  LDL.LU.64 R122, [R1+0x4ae8] ;  /* 0x004ae800017a7983 */ /* 0x000f220000300a00 */
[----:B------:R-:W-:Y:S01]  /*4a110*/  IMAD.MOV.U32 R54, RZ, RZ, R121 ;  /* 0x000000ffff367224 */ /* 0x000fe200078e0079 */
[----:B------:R-:W-:Y:S01]  /*4a120*/  MOV R58, R117 ;  /* 0x00000075003a7202 */ /* 0x000fe20000000f00 */
[----:B------:R-:W-:Y:S01]  /*4a130*/  IMAD.MOV.U32 R55, RZ, RZ, R118 ;  /* 0x000000ffff377224 */ /* 0x000fe200078e0076 */
[----:B------:R-:W4:Y:S01]  /*4a140*/  LDL.LU.64 R120, [R1+0x4ae0] ;  /* 0x004ae00001787983 */ /* 0x000f220000300a00 */
[----:B------:R-:W-:Y:S02]  /*4a150*/  IMAD.MOV.U32 R63, RZ, RZ, R119 ;  /* 0x000000ffff3f7224 */ /* 0x000fe400078e0077 */
[----:B------:R-:W-:Y:S01]  /*4a160*/  IMAD.MOV.U32 R59, RZ, RZ, R116 ;  /* 0x000000ffff3b7224 */ /* 0x000fe200078e0074 */
[----:B------:R-:W2:Y:S04]  /*4a170*/  LDL.LU.64 R118, [R1+0x4ad8] ;  /* 0x004ad80001767983 */ /* 0x000ea80000300a00 */
[----:B------:R-:W2:Y:S01]  /*4a180*/  LDL.LU.64 R116, [R1+0x4ad0] ;  /* 0x004ad00001747983 */ /* 0x000ea20000300a00 */
[C---:B------:R-:W-:Y:S03]  /*4a190*/  HMMA.1688.F32.TF32 R100, R236.reuse, R56, R100 ;  /* 0x00000038ec64723c */ /* 0x040fe60000081064 */
[----:B------:R-:W-:Y:S04]  /*4a1a0*/  STL.64 [R1+0x4e0], R112 ;  /* 0x0004e07001007387 */ /* 0x000fe80000100a00 */
[----:B------:R1:W-:Y:S04]  /*4a1b0*/  STL.64 [R1+0x4e8], R114 ;  /* 0x0004e87201007387 */ /* 0x0003e80000100a00 */
[----:B-1----:R-:W2:Y:S04]  /*4a1c0*/  LDL.LU.64 R114, [R1+0x4ac8] ;  /* 0x004ac80001727983 */ /* 0x002ea80000300a00 */
[----:B------:R-:W2:Y:S04]  /*4a1d0*/  LDL.LU.64 R112, [R1+0x4ac0] ;  /* 0x004ac00001707983 */ /* 0x000ea80000300a00 */
[----:B------:R-:W2:Y:S04]  /*4a1e0*/  LDL.LU.64 R110, [R1+0x4ab8] ;  /* 0x004ab800016e7983 */ /* 0x000ea80000300a00 */
[----:B------:R-:W2:Y:S01]  /*4a1f0*/  LDL.LU.64 R108, [R1+0x4ab0] ;  /* 0x004ab000016c7983 */ /* 0x000ea20000300a00 */
[C---:B---3--:R-:W-:Y:S03]  /*4a200*/  HMMA.1688.F32.TF32 R84, R236.reuse, R40, R84 ;  /* 0x00000028ec54723c */ /* 0x048fe60000081054 */
[----:B------:R1:W-:Y:S04]  /*4a210*/  STL.64 [R1+0x4b0], R232 ;  /* 0x0004b0e801007387 */ /* 0x0003e80000100a00 */
[----:B------:R3:W-:Y:S04]  /*4a220*/  STL.64 [R1+0x4b8], R234 ;  /* 0x0004b8ea01007387 */ /* 0x0007e80000100a00 */
[----:B-1----:R-:W2:Y:S04]  /*4a230*/  LDL.LU R232, [R1+0x30] ;  /* 0x0000300001e87983 */ /* 0x002ea80000300800 */
[----:B------:R-:W2:Y:S04]  /*4a240*/  LDL.LU R233, [R1+0x34] ;  /* 0x0000340001e97983 */ /* 0x000ea80000300800 */
[----:B---3--:R-:W2:Y:S04]  /*4a250*/  LDL.LU R234, [R1+0x38] ;  /* 0x0000380001ea7983 */ /* 0x008ea80000300800 */
[----:B------:R-:W2:Y:S04]  /*4a260*/  LDL.LU R235, [R1+0x3c] ;  /* 0x00003c0001eb7983 */ /* 0x000ea80000300800 */
[----:B------:R-:W-:Y:S04]  /*4a270*/  STL.64 [R1+0x4a0], R104 ;  /* 0x0004a06801007387 */ /* 0x000fe80000100a00 */
[----:B------:R1:W-:Y:S01]  /*4a280*/  STL.64 [R1+0x4a8], R106 ;  /* 0x0004a86a01007387 */ /* 0x0003e20000100a00 */
[C---:B------:R-:W-:Y:S03]  /*4a290*/  HMMA.1688.F32.TF32 R68, R236.reuse, R24, R68 ;  /* 0x00000018ec44723c */ /* 0x040fe60000081044 */
[----:B-1----:R-:W3:Y:S04]  /*4a2a0*/  LDL.LU.64 R106, [R1+0x4aa8] ;  /* 0x004aa800016a7983 */ /* 0x002ee80000300a00 */
[----:B------:R-:W3:Y:S04]  /*4a2b0*/  LDL.LU.64 R104, [R1+0x4aa0] ;  /* 0x004aa00001687983 */ /* 0x000ee80000300a00 */
[----:B------:R-:W-:Y:S04]  /*4a2c0*/  STL.64 [R1+0x430], R100 ;  /* 0x0004306401007387 */ /* 0x000fe80000100a00 */
[----:B------:R1:W-:Y:S04]  /*4a2d0*/  STL.64 [R1+0x438], R102 ;  /* 0x0004386601007387 */ /* 0x0003e80000100a00 */
        /* <DEDUP_REMOVED lines=32> */
[----:B-1----:R-:W4:Y:S04]  /*4a4e0*/  LDL.LU.64 R70, [R1+0x4a18] ;  /* 0x004a180001467983 */ /* 0x002f280000300a00 */
[----:B------:R-:W4:Y:S01]  /*4a4f0*/  LDL.LU.64 R68, [R1+0x4a10] ;  /* 0x004a100001447983 */ /* 0x000f220000300a00 */
[C---:B------:R-:W-:Y:S08]  /*4a500*/  HMMA.1688.F32.TF32 R248, R236.reuse, R16, R248 ;  /* 0x00000010ecf8723c */ /* 0x040ff000000810f8 */
[C---:B--2---:R-:W-:Y:S11]  /*4a510*/  HMMA.1688.F32.TF32 R232, R236.reuse, R20, R232 ;  /* 0x00000014ece8723c */ /* 0x044ff600000810e8 */
[----:B------:R-:W-:Y:S11]  /*4a520*/  @!UPT UIADD3 URZ, URZ, URZ, URZ ;  /* 0x0000003f3f3ff290 */ /* 0x000ff6000fffe03f */
[----:B------:R-:W-:Y:S01]  /*4a530*/  @!UPT UIADD3 URZ, URZ, URZ, URZ ;  /* 0x0000003f3f3ff290 */ /* 0x000fe2000fffe03f */
[----:B------:R-:W-:Y:S04]  /*4a540*/  STL.64 [R1+0x390], R232 ;  /* 0x000390e801007387 */ /* 0x000fe80000100a00 */
[----:B------:R-:W-:Y:S04]  /*4a550*/  STL.64 [R1+0x398], R234 ;  /* 0x000398ea01007387 */ /* 0x000fe80000100a00 */
[----:B------:R-:W-:Y:S04]  /*4a560*/  LDS R232, [R2+0x4080] ;  /* 0x0040800002e87984 */ /* 0x000fe80000000800 */
[----:B------:R-:W-:Y:S04]  /*4a570*/  LDS R234, [R2+0x4880] ;  /* 0x0048800002ea7984 */ /* 0x000fe80000000800 */
[----:B------:R-:W-:Y:S04]  /*4a580*/  LDS R233, [R3+0x4080] ;  /* 0x0040800003e97984 */ /* 0x000fe80000000800 */
[----:B------:R-:W1:Y:S04]  /*4a590*/  LDS R235, [R3+0x4880] ;  /* 0x0048800003eb7984 */ /* 0x000e680000000800 */
[----:B------:R-:W-:Y:S04]  /*4a5a0*/  STL.64 [R1+0x380], R248 ;  /* 0x000380f801007387 */ /* 0x000fe80000100a00 */
[----:B------:R4:W-:Y:S01]  /*4a5b0*/  STL.64 [R1+0x388], R250 ;  /* 0x000388fa01007387 */ /* 0x0009e20000100a00 */
[C---:B---3--:R-:W-:Y:S08]  /*4a5c0*/  HMMA.1688.F32.TF32 R76, R236.reuse, R4, R76 ;  /* 0x00000004ec4c723c */ /* 0x048ff0000008104c */
[C---:B----4-:R-:W-:Y:S08]  /*4a5d0*/  HMMA.1688.F32.TF32 R248, R236.reuse, R12, R68 ;  /* 0x0000000cecf8723c */ /* 0x050ff00000081044 */
[C---:B------:R-:W-:Y:S08]  /*4a5e0*/  HMMA.1688.F32.TF32 R68, R236.reuse, R8, R72 ;  /* 0x00000008ec44723c */ /* 0x040ff00000081048 */
[----:B------:R-:W-:Y:S07]  /*4a5f0*/  HMMA.1688.F32.TF32 R72, R236, R240, R80 ;  /* 0x000000f0ec48723c */ /* 0x000fee0000081050 */
[----:B------:R-:W-:Y:S04]  /*4a600*/  STL.64 [R1+0x370], R248 ;  /* 0x000370f801007387 */ /* 0x000fe80000100a00 */
[----:B------:R-:W-:Y:S04]  /*4a610*/  STL.64 [R1+0x378], R250 ;  /* 0x000378fa01007387 */ /* 0x000fe80000100a00 */
[----:B------:R-:W-:Y:S04]  /*4a620*/  STL.64 [R1+0x360], R68 ;  /* 0x0003604401007387 */ /* 0x000fe80000100a00 */
[----:B------:R-:W-:Y:S04]  /*4a630*/  STL.64 [R1+0x368], R70 ;  /* 0x0003684601007387 */ /* 0x000fe80000100a00 */
[----:B------:R-:W-:Y:S04]  /*4a640*/  STL.64 [R1+0x350], R76 ;  /* 0x0003504c01007387 */ /* 0x000fe80000100a00 */
[----:B------:R-:W-:Y:S04]  /*4a650*/  STL.64 [R1+0x358], R78 ;  /* 0x0003584e01007387 */ /* 0x000fe80000100a00 */
[----:B------:R-:W-:Y:S04]  /*4a660*/  STL.64 [R1+0x340], R72 ;  /* 0x0003404801007387 */ /* 0x000fe80000100a00 */
[----:B------:R2:W-:Y:S01]  /*4a670*/  STL.64 [R1+0x348], R74 ;  /* 0x0003484a01007387 */ /* 0x0005e20000100a00 */
[C---:B-1----:R-:W-:Y:S03]  /*4a680*/  HMMA.1688.F32.TF32 R80, R232.reuse, R44, R100 ;  /* 0x0000002ce850723c */ /* 0x042fe60000081064 */
[----:B------:R-:W-:Y:S04]  /*4a690*/  LDS R68, [R252+0x4080] ;  /* 0x00408000fc447984 */ /* 0x000fe80000000800 */
[----:B------:R-:W-:Y:S01]  /*4a6a0*/  LDS R70, [R252+0x4880] ;  /* 0x00488000fc467984 */ /* 0x000fe20000000800 */
[----:B--2---:R-:W-:Y:S03]  /*4a6b0*/  HMMA.1688.F32.TF32 R72, R232, R60, R84 ;  /* 0x0000003ce848723c */ /* 0x004fe60000081054 */
[----:B------:R-:W-:Y:S04]  /*4a6c0*/  LDS R69, [R0+0x4080] ;  /* 0x0040800000457984 */ /* 0x000fe80000000800 */
[----:B------:R-:W1:Y:S04]  /*4a6d0*/  LDS R71, [R0+0x4880] ;  /* 0x0048800000477984 */ /* 0x000e680000000800 */
[----:B------:R-:W-:Y:S04]  /*4a6e0*/  LDS R248, [R2+0x4100] ;  /* 0x0041000002f87984 */ /* 0x000fe80000000800 */
[----:B------:R-:W-:Y:S04]  /*4a6f0*/  LDS R250, [R2+0x4900] ;  /* 0x0049000002fa7984 */ /* 0x000fe80000000800 */
[----:B------:R-:W-:Y:S04]  /*4a700*/  LDS R249, [R3+0x4100] ;  /* 0x0041000003f97984 */ /* 0x000fe80000000800 */
[----:B------:R-:W2:Y:S01]  /*4a710*/  LDS R251, [R3+0x4900] ;  /* 0x0049000003fb7984 */ /* 0x000ea20000000800 */
[----:B------:R-:W-:Y:S01]  /*4a720*/  MOV R243, R72 ;  /* 0x0000004800f37202 */ /* 0x000fe20000000f00 */
[----:B------:R-:W-:-:S02]  /*4a730*/  IMAD.MOV.U32 R6, RZ, RZ, R73 ;  /* 0x000000ffff067224 */ /* 0x000fc400078e0049 */
[----:B------:R3:W-:Y:S01]  /*4a740*/  STL [R1+0x33c], R75 ;  /* 0x00033c4b01007387 */ /* 0x0007e20000100800 */
[----:B------:R-:W-:Y:S02]  /*4a750*/  IMAD.MOV.U32 R7, RZ, RZ, R74 ;  /* 0x000000ffff077224 */ /* 0x000fe400078e004a */
[----:B---3--:R-:W-:Y:S03]  /*4a760*/  HMMA.1688.F32.TF32 R72, R232, R56, R88 ;  /* 0x00000038e848723c */ /* 0x008fe60000081058 */
[----:B------:R-:W-:Y:S04]  /*4a770*/  STL [R1+0x48b0], R7 ;  /* 0x0048b00701007387 */ /* 0x000fe80000100800 */
[----:B------:R-:W-:Y:S04]  /*4a780*/  STL [R1+0x48ac], R6 ;  /* 0x0048ac0601007387 */ /* 0x000fe80000100800 */
[----:B------:R-:W-:Y:S11]  /*4a790*/  STL [R1+0x48a8], R243 ;  /* 0x0048a8f301007387 */ /* 0x000ff60000100800 */
[----:B------:R-:W-:Y:S01]  /*4a7a0*/  @!UPT UIADD3 URZ, URZ, URZ, URZ ;  /* 0x0000003f3f3ff290 */ /* 0x000fe2000fffe03f */
[----:B------:R-:W-:Y:S01]  /*4a7b0*/  STL.64 [R1+0x320], R72 ;  /* 0x0003204801007387 */ /* 0x000fe20000100a00 */
[----:B------:R-:W-:-:S03]  /*4a7c0*/  MOV R242, R75 ;  /* 0x0000004b00f27202 */ /* 0x000fc60000000f00 */
[----:B------:R3:W-:Y:S02]  /*4a7d0*/  STL [R1+0x328], R74 ;  /* 0x0003284a01007387 */ /* 0x0007e40000100800 */
[C---:B---3--:R-:W-:Y:S02]  /*4a7e0*/  HMMA.1688.F32.TF32 R72, R232.reuse, R52, R92 ;  /* 0x00000034e848723c */ /* 0x048fe4000008105c */
[----:B------:R-:W-:Y:S11]  /*4a7f0*/  STL [R1+0x48b4], R242 ;  /* 0x0048b4f201007387 */ /* 0x000ff60000100800 */
[----:B------:R-:W-:Y:S10]  /*4a800*/  @!UPT UIADD3 URZ, URZ, URZ, URZ ;  /* 0x0000003f3f3ff290 */ /* 0x000ff4000fffe03f */
[----:B------:R3:W-:Y:S01]  /*4a810*/  STL [R1+0x310], R72 ;  /* 0x0003104801007387 */ /* 0x0007e20000100800 */
[----:B------:R-:W-:Y:S01]  /*4a820*/  IMAD.MOV.U32 R7, RZ, RZ, R73 ;  /* 0x000000ffff077224 */ /* 0x000fe200078e0049 */
[----:B------:R-:W-:Y:S01]  /*4a830*/  MOV R243, R75 ;  /* 0x0000004b00f37202 */ /* 0x000fe20000000f00 */
[----:B------:R-:W-:Y:S02]  /*4a840*/  IMAD.MOV.U32 R6, RZ, RZ, R74 ;  /* 0x000000ffff067224 */ /* 0x000fe400078e004a */
[C---:B---3--:R-:W-:Y:S08]  /*4a850*/  HMMA.1688.F32.TF32 R72, R232.reuse, R48, R96 ;  /* 0x00000030e848723c */ /* 0x048ff00000081060 */
[----:B------:R-:W-:Y:S11]  /*4a860*/  HMMA.1688.F32.TF32 R76, R232, R40, R104 ;  /* 0x00000028e84c723c */ /* 0x000ff60000081068 */
[----:B------:R-:W-:Y:S04]  /*4a870*/  @!UPT UIADD3 URZ, URZ, URZ, URZ ;  /* 0x0000003f3f3ff290 */ /* 0x000fe8000fffe03f */
[----:B------:R-:W-:Y:S01]  /*4a880*/  STL.64 [R1+0x300], R72 ;  /* 0x0003004801007387 */ /* 0x000fe20000100a00 */
[----:B------:R-:W-:-:S03]  /*4a890*/  IMAD.MOV.U32 R242, RZ, RZ, R75 ;  /* 0x000000fffff27224 */ /* 0x000fc600078e004b */
[----:B------:R3:W-:Y:S02]  /*4a8a0*/  STL [R1+0x308], R74 ;  /* 0x0003084a01007387 */ /* 0x0007e40000100800 */
[C---:B---3--:R-:W-:Y:S02]  /*4a8b0*/  HMMA.1688.F32.TF32 R72, R232.reuse, R36, R108 ;  /* 0x00000024e848723c */ /* 0x048fe4000008106c */
[----:B------:R-:W-:Y:S04]  /*4a8c0*/  STL.64 [R1+0x2f0], R80 ;  /* 0x0002f05001007387 */ /* 0x000fe80000100a00 */
[----:B------:R3:W-:Y:S04]  /*4a8d0*/  STL.64 [R1+0x2f8], R82 ;  /* 0x0002f85201007387 */ /* 0x0007e80000100a00 */
[----:B------:R-:W-:Y:S04]  /*4a8e0*/  STL.64 [R1+0x2e0], R76 ;  /* 0x0002e04c01007387 */ /* 0x000fe80000100a00 */
[----:B------:R4:W-:Y:S01]  /*4a8f0*/  STL.64 [R1+0x2e8], R78 ;  /* 0x0002e84e01007387 */ /* 0x0009e20000100a00 */
[C---:B---3--:R-:W-:Y:S08]  /*4a900*/  HMMA.1688.F32.TF32 R80, R232.reuse, R32, R112 ;  /* 0x00000020e850723c */ /* 0x048ff00000081070 */
[----:B------:R-:W-:Y:S01]  /*4a910*/  STL.64 [R1+0x2d0], R72 ;  /* 0x0002d04801007387 */ /* 0x000fe20000100a00 */
[C---:B----4-:R-:W-:Y:S03]  /*4a920*/  HMMA.1688.F32.TF32 R76, R232.reuse, R28, R116 ;  /* 0x0000001ce84c723c */ /* 0x050fe60000081074 */
[----:B------:R3:W-:Y:S05]  /*4a930*/  STL.64 [R1+0x2d8], R74 ;  /* 0x0002d84a01007387 */ /* 0x0007ea0000100a00 */
[C---:B---3--:R-:W-:Y:S06]  /*4a940*/  HMMA.1688.F32.TF32 R72, R232.reuse, R24, R120 ;  /* 0x00000018e848723c */ /* 0x048fec0000081078 */
[----:B------:R-:W-:Y:S04]  /*4a950*/  STL.64 [R1+0x2c0], R80 ;  /* 0x0002c05001007387 */ /* 0x000fe80000100a00 */
[----:B------:R3:W-:Y:S05]  /*4a960*/  STL.64 [R1+0x2c8], R82 ;  /* 0x0002c85201007387 */ /* 0x0007ea0000100a00 */
[----:B------:R-:W-:Y:S04]  /*4a970*/  STL.64 [R1+0x2b0], R76 ;  /* 0x0002b04c01007387 */ /* 0x000fe80000100a00 */
[----:B------:R4:W-:Y:S01]  /*4a980*/  STL.64 [R1+0x2b8], R78 ;  /* 0x0002b84e01007387 */ /* 0x0009e20000100a00 */
[C---:B---3--:R-:W-:Y:S03]  /*4a990*/  HMMA.1688.F32.TF32 R80, R232.reuse, R20, R124 ;  /* 0x00000014e850723c */ /* 0x048fe6000008107c */
[----:B------:R-:W-:Y:S05]  /*4a9a0*/  STL.64 [R1+0x2a0], R72 ;  /* 0x0002a04801007387 */ /* 0x000fea0000100a00 */
[C---:B----4-:R-:W-:Y:S01]  /*4a9b0*/  HMMA.1688.F32.TF32 R76, R232.reuse, R16, R128 ;  /* 0x00000010e84c723c */ /* 0x050fe20000081080 */
[----:B------:R3:W-:Y:S07]  /*4a9c0*/  STL.64 [R1+0x2a8], R74 ;  /* 0x0002a84a01007387 */ /* 0x0007ee0000100a00 */
[C---:B---3--:R-:W-:Y:S07]  /*4a9d0*/  HMMA.1688.F32.TF32 R72, R232.reuse, R12, R132 ;  /* 0x0000000ce848723c */ /* 0x048fee0000081084 */
[----:B------:R-:W-:Y:S04]  /*4a9e0*/  STL.64 [R1+0x290], R80 ;  /* 0x0002905001007387 */ /* 0x000fe80000100a00 */
[----:B------:R3:W-:Y:S04]  /*4a9f0*/  STL.64 [R1+0x298], R82 ;  /* 0x0002985201007387 */ /* 0x0007e80000100a00 */
[----:B------:R-:W-:Y:S04]  /*4aa00*/  STL.64 [R1+0x280], R76 ;  /* 0x0002804c01007387 */ /* 0x000fe80000100a00 */
[----:B------:R4:W-:Y:S01]  /*4aa10*/  STL.64 [R1+0x288], R78 ;  /* 0x0002884e01007387 */ /* 0x0009e20000100a00 */
[C---:B---3--:R-:W-:Y:S03]  /*4aa20*/  HMMA.1688.F32.TF32 R80, R232.reuse, R8, R136 ;  /* 0x00000008e850723c */ /* 0x048fe60000081088 */
[----:B------:R-:W-:Y:S05]  /*4aa30*/  STL.64 [R1+0x270], R72 ;  /* 0x0002704801007387 */ /* 0x000fea0000100a00 */
[----:B----4-:R-:W-:Y:S01]  /*4aa40*/  HMMA.1688.F32.TF32 R76, R232, R4, R140 ;  /* 0x00000004e84c723c */ /* 0x010fe2000008108c */
[----:B------:R3:W-:Y:S01]  /*4aa50*/  STL.64 [R1+0x278], R74 ;  /* 0x0002784a01007387 */ /* 0x0007e20000100a00 */
[----:B------:R-:W-:Y:S01]  /*4aa60*/  MOV R84, R226 ;  /* 0x000000e200547202 */ /* 0x000fe20000000f00 */
[----:B------:R-:W-:Y:S01]  /*4aa70*/  IMAD.MOV.U32 R85, RZ, RZ, R225 ;  /* 0x000000ffff557224 */ /* 0x000fe200078e00e1 */
[----:B------:R-:W-:Y:S01]  /*4aa80*/  MOV R87, R64 ;  /* 0x0000004000577202 */ /* 0x000fe20000000f00 */
[----:B------:R-:W-:-:S02]  /*4aa90*/  IMAD.MOV.U32 R86, RZ, RZ, R224 ;  /* 0x000000ffff567224 */ /* 0x000fc400078e00e0 */
[----:B------:R-:W-:Y:S01]  /*4aaa0*/  IMAD.MOV.U32 R236, RZ, RZ, R221 ;  /* 0x000000ffffec7224 */ /* 0x000fe200078e00dd */
[----:B------:R-:W-:Y:S01]  /*4aab0*/  MOV R238, R223 ;  /* 0x000000df00ee7202 */ /* 0x000fe20000000f00 */
[----:B------:R-:W-:Y:S01]  /*4aac0*/  IMAD.MOV.U32 R91, RZ, RZ, R65 ;  /* 0x000000ffff5b7224 */ /* 0x000fe200078e0041 */
[----:B------:R-:W-:Y:S01]  /*4aad0*/  LDS R140, [R252+0x4100] ;  /* 0x00410000fc8c7984 */ /* 0x000fe20000000800 */
[----:B---3--:R-:W-:Y:S04]  /*4aae0*/  HMMA.1688.F32.TF32 R72, R232, R240, R144 ;  /* 0x000000f0e848723c */ /* 0x008fe80000081090 */
[----:B------:R-:W-:Y:S04]  /*4aaf0*/  STL.64 [R1+0x260], R80 ;  /* 0x0002605001007387 */ /* 0x000fe80000100a00 */
[----:B------:R1:W-:Y:S04]  /*4ab00*/  STL.64 [R1+0x268], R82 ;  /* 0x0002685201007387 */ /* 0x0003e80000100a00 */
[----:B------:R-:W-:Y:S04]  /*4ab10*/  STL.64 [R1+0x250], R76 ;  /* 0x0002504c01007387 */ /* 0x000fe80000100a00 */
[----:B------:R3:W-:Y:S01]  /*4ab20*/  STL.64 [R1+0x258], R78 ;  /* 0x0002584e01007387 */ /* 0x0007e20000100a00 */
[----:B-1----:R-:W-:Y:S01]  /*4ab30*/  HMMA.1688.F32.TF32 R80, R68, R60, R148 ;  /* 0x0000003c4450723c */ /* 0x002fe20000081094 */
[----:B------:R-:W-:-:S02]  /*4ab40*/  IMAD.MOV.U32 R237, RZ, RZ, R222 ;  /* 0x000000ffffed7224 */ /* 0x000fc400078e00de */
[----:B------:R-:W-:Y:S04]  /*4ab50*/  LDS R142, [R252+0x4900] ;  /* 0x00490000fc8e7984 */ /* 0x000fe80000000800 */
[----:B------:R-:W-:Y:S01]  /*4ab60*/  STL.64 [R1+0x240], R72 ;  /* 0x0002404801007387 */ /* 0x000fe20000100a00 */
[----:B---3--:R-:W-:Y:S03]  /*4ab70*/  HMMA.1688.F32.TF32 R76, R68, R56, R152 ;  /* 0x00000038444c723c */ /* 0x008fe60000081098 */
[----:B------:R1:W-:Y:S01]  /*4ab80*/  STL.64 [R1+0x248], R74 ;  /* 0x0002484a01007387 */ /* 0x0003e20000100a00 */
[----:B------:R-:W-:-:S03]  /*4ab90*/  IMAD.MOV.U32 R239, RZ, RZ, R216 ;  /* 0x000000ffffef7224 */ /* 0x000fc600078e00d8 */
[----:B------:R-:W-:Y:S04]  /*4aba0*/  LDS R141, [R0+0x4100] ;  /* 0x00410000008d7984 */ /* 0x000fe80000000800 */
[----:B------:R-:W3:Y:S01]  /*4abb0*/  LDS R143, [R0+0x4900] ;  /* 0x00490000008f7984 */ /* 0x000ee20000000800 */
[C---:B-1----:R-:W-:Y:S03]  /*4abc0*/  HMMA.1688.F32.TF32 R72, R68.reuse, R52, R156 ;  /* 0x000000344448723c */ /* 0x042fe6000008109c */
[----:B------:R-:W-:Y:S04]  /*4abd0*/  STL.64 [R1+0x230], R80 ;  /* 0x0002305001007387 */ /* 0x000fe80000100a00 */
[----:B------:R1:W-:Y:S04]  /*4abe0*/  STL.64 [R1+0x238], R82 ;  /* 0x0002385201007387 */ /* 0x0003e80000100a00 */
[----:B------:R-:W-:Y:S04]  /*4abf0*/  STL.64 [R1+0x220], R76 ;  /* 0x0002204c01007387 */ /* 0x000fe80000100a00 */
[----:B------:R4:W-:Y:S01]  /*4ac00*/  STL.64 [R1+0x228], R78 ;  /* 0x0002284e01007387 */ /* 0x0009e20000100a00 */
[C---:B-1----:R-:W-:Y:S07]  /*4ac10*/  HMMA.1688.F32.TF32 R80, R68.reuse, R48, R160 ;  /* 0x000000304450723c */ /* 0x042fee00000810a0 */
[----:B------:R-:W-:Y:S01]  /*4ac20*/  STL.64 [R1+0x210], R72 ;  /* 0x0002104801007387 */ /* 0x000fe20000100a00 */
[C---:B----4-:R-:W-:Y:S03]  /*4ac30*/  HMMA.1688.F32.TF32 R76, R68.reuse, R44, R164 ;  /* 0x0000002c444c723c */ /* 0x050fe600000810a4 */
[----:B------:R1:W-:Y:S05]  /*4ac40*/  STL.64 [R1+0x218], R74 ;  /* 0x0002184a01007387 */ /* 0x0003ea0000100a00 */
[C---:B-1----:R-:W-:Y:S07]  /*4ac50*/  HMMA.1688.F32.TF32 R72, R68.reuse, R40, R168 ;  /* 0x000000284448723c */ /* 0x042fee00000810a8 */
[----:B------:R-:W-:Y:S04]  /*4ac60*/  STL.64 [R1+0x200], R80 ;  /* 0x0002005001007387 */ /* 0x000fe80000100a00 */
[----:B------:R1:W-:Y:S04]  /*4ac70*/  STL.64 [R1+0x208], R82 ;  /* 0x0002085201007387 */ /* 0x0003e80000100a00 */
[----:B------:R-:W-:Y:S04]  /*4ac80*/  STL.64 [R1+0x1f0], R76 ;  /* 0x0001f04c01007387 */ /* 0x000fe80000100a00 */
[----:B------:R4:W-:Y:S01]  /*4ac90*/  STL.64 [R1+0x1f8], R78 ;  /* 0x0001f84e01007387 */ /* 0x0009e20000100a00 */
[C---:B-1----:R-:W-:Y:S03]  /*4aca0*/  HMMA.1688.F32.TF32 R80, R68.reuse, R36, R172 ;  /* 0x000000244450723c */ /* 0x042fe600000810ac */
[----:B------:R-:W-:Y:S04]  /*4acb0*/  LDS R168, [R252+0x4180] ;  /* 0x00418000fca87984 */ /* 0x000fe80000000800 */
[----:B------:R-:W-:Y:S01]  /*4acc0*/  LDS R170, [R252+0x4980] ;  /* 0x00498000fcaa7984 */ /* 0x000fe20000000800 */
[C---:B----4-:R-:W-:Y:S03]  /*4acd0*/  HMMA.1688.F32.TF32 R76, R68.reuse, R32, R176 ;  /* 0x00000020444c723c */ /* 0x050fe600000810b0 */
[----:B------:R-:W-:Y:S04]  /*4ace0*/  STL.64 [R1+0x1e0], R72 ;  /* 0x0001e04801007387 */ /* 0x000fe80000100a00 */
[----:B------:R1:W-:Y:S04]  /*4acf0*/  STL.64 [R1+0x1e8], R74 ;  /* 0x0001e84a01007387 */ /* 0x0003e80000100a00 */
[----:B------:R-:W-:Y:S04]  /*4ad00*/  LDS R169, [R0+0x4180] ;  /* 0x0041800000a97984 */ /* 0x000fe80000000800 */
[----:B------:R-:W-:Y:S01]  /*4ad10*/  LDS R171, [R0+0x4980] ;  /* 0x0049800000ab7984 */ /* 0x000fe20000000800 */
        /* <DEDUP_REMOVED lines=15> */
[----:B------:R-:W-:Y:S05]  /*4ae10*/  STL.64 [R1+0x180], R72 ;  /* 0x0001804801007387 */ /* 0x000fea0000100a00 */
[C---:B----4-:R-:W-:Y:S01]  /*4ae20*/  HMMA.1688.F32.TF32 R76, R68.reuse, R8, R200 ;  /* 0x00000008444c723c */ /* 0x050fe200000810c8 */
[----:B------:R1:W-:Y:S07]  /*4ae30*/  STL.64 [R1+0x188], R74 ;  /* 0x0001884a01007387 */ /* 0x0003ee0000100a00 */
[C---:B-1----:R-:W-:Y:S08]  /*4ae40*/  HMMA.1688.F32.TF32 R72, R68.reuse, R4, R204 ;  /* 0x000000044448723c */ /* 0x042ff000000810cc */
        /* <DEDUP_REMOVED lines=8> */
[----:B------:R2:W-:Y:S02]  /*4aed0*/  STL.64 [R1+0x148], R70 ;  /* 0x0001484601007387 */ /* 0x0005e40000100a00 */
[----:B--2---:R-:W-:Y:S01]  /*4aee0*/  HMMA.1688.F32.TF32 R68, R248, R60, R212 ;  /* 0x0000003cf844723c */ /* 0x004fe200000810d4 */
[----:B------:R-:W-:-:S02]  /*4aef0*/  IMAD.MOV.U32 R80, RZ, RZ, R228 ;  /* 0x000000ffff507224 */ /* 0x000fc400078e00e4 */
[----:B------:R-:W2:Y:S01]  /*4af00*/  LDL.LU R228, [R1+0x4a0c] ;  /* 0x004a0c0001e47983 */ /* 0x000ea20000300800 */
[----:B------:R-:W-:Y:S01]  /*4af10*/  MOV R81, R229 ;  /* 0x000000e500517202 */ /* 0x000fe20000000f00 */
[----:B------:R-:W-:Y:S02]  /*4af20*/  IMAD.MOV.U32 R82, RZ, RZ, R230 ;  /* 0x000000ffff527224 */ /* 0x000fe400078e00e6 */
[----:B------:R-:W-:Y:S11]  /*4af30*/  IMAD.MOV.U32 R83, RZ, RZ, R220 ;  /* 0x000000ffff537224 */ /* 0x000ff600078e00dc */
[----:B------:R-:W-:Y:S05]  /*4af40*/  @!UPT UIADD3 URZ, URZ, URZ, URZ ;  /* 0x0000003f3f3ff290 */ /* 0x000fea000fffe03f */
[----:B------:R-:W-:Y:S04]  /*4af50*/  STL.64 [R1+0x130], R68 ;  /* 0x0001304401007387 */ /* 0x000fe80000100a00 */
[----:B------:R1:W-:Y:S04]  /*4af60*/  STL.64 [R1+0x138], R70 ;  /* 0x0001384601007387 */ /* 0x0003e80000100a00 */
[----:B------:R-:W4:Y:S04]  /*4af70*/  LDL.LU R229, [R1+0x4a08] ;  /* 0x004a080001e57983 */ /* 0x000f280000300800 */
[----:B------:R-:W3:Y:S04]  /*4af80*/  LDL.LU R230, [R1+0x4a04] ;  /* 0x004a040001e67983 */ /* 0x000ee80000300800 */
[----:B------:R-:W3:Y:S04]  /*4af90*/  LDL.LU R220, [R1+0x4a00] ;  /* 0x004a000001dc7983 */ /* 0x000ee80000300800 */
[----:B------:R-:W3:Y:S04]  /*4afa0*/  LDL.LU R226, [R1+0x49fc] ;  /* 0x0049fc0001e27983 */ /* 0x000ee80000300800 */
[----:B------:R-:W3:Y:S04]  /*4afb0*/  LDL.LU R225, [R1+0x49f8] ;  /* 0x0049f80001e17983 */ /* 0x000ee80000300800 */
[----:B------:R-:W3:Y:S04]  /*4afc0*/  LDL.LU R224, [R1+0x49f4] ;  /* 0x0049f40001e07983 */ /* 0x000ee80000300800 */
[----:B------:R-:W3:Y:S01]  /*4afd0*/  LDL.LU R64, [R1+0x49f0] ;  /* 0x0049f00001407983 */ /* 0x000ee20000300800 */
[----:B--2---:R-:W-:Y:S01]  /*4afe0*/  MOV R90, R228 ;  /* 0x000000e4005a7202 */ /* 0x004fe20000000f00 */
[----:B----4-:R-:W-:-:S02]  /*4aff0*/  IMAD.MOV.U32 R89, RZ, RZ, R229 ;  /* 0x000000ffff597224 */ /* 0x010fc400078e00e5 */
[----:B---3--:R-:W-:Y:S02]  /*4b000*/  IMAD.MOV.U32 R88, RZ, RZ, R230 ;  /* 0x000000ffff587224 */ /* 0x008fe400078e00e6 */
[----:B------:R-:W2:Y:S04]  /*4b010*/  LDL.LU R230, [R1+0x49ec] ;  /* 0x0049ec0001e67983 */ /* 0x000ea80000300800 */
[----:B------:R-:W3:Y:S04]  /*4b020*/  LDL.LU R229, [R1+0x49e8] ;  /* 0x0049e80001e57983 */ /* 0x000ee80000300800 */
[----:B------:R-:W4:Y:S04]  /*4b030*/  LDL.LU R228, [R1+0x49e4] ;  /* 0x0049e40001e47983 */ /* 0x000f280000300800 */
[----:B------:R-:W2:Y:S04]  /*4b040*/  LDL.LU R65, [R1+0x49e0] ;  /* 0x0049e00001417983 */ /* 0x000ea80000300800 */
[----:B------:R-:W2:Y:S01]  /*4b050*/  LDL.LU R96, [R1+0x440] ;  /* 0x0004400001607983 */ /* 0x000ea20000300800 */
[----:B------:R-:W-:-:S03]  /*4b060*/  IMAD.MOV.U32 R99, RZ, RZ, R64 ;  /* 0x000000ffff637224 */ /* 0x000fc600078e0040 */
        /* <DEDUP_REMOVED lines=9> */
[----:B------:R-:W3:Y:S01]  /*4b100*/  LDL.LU R110, [R1+0x468] ;  /* 0x00046800016e7983 */ /* 0x000ee20000300800 */
[----:B--2---:R-:W-:-:S03]  /*4b110*/  MOV R111, R64 ;  /* 0x00000040006f7202 */ /* 0x004fc60000000f00 */
        /* <DEDUP_REMOVED lines=27> */
[----:B----4-:R-:W-:-:S03]  /*4b2d0*/  MOV R101, R228 ;  /* 0x000000e400657202 */ /* 0x010fc60000000f00 */
[----:B------:R-:W4:Y:S01]  /*4b2e0*/  LDL.LU R117, [R1+0x484] ;  /* 0x0004840001757983 */ /* 0x000f220000300800 */
[----:B---3--:R-:W-:-:S03]  /*4b2f0*/  IMAD.MOV.U32 R102, RZ, RZ, R229 ;  /* 0x000000ffff667224 */ /* 0x008fc600078e00e5 */
[----:B------:R-:W4:Y:S01]  /*4b300*/  LDL.LU R118, [R1+0x488] ;  /* 0x0004880001767983 */ /* 0x000f220000300800 */
[----:B------:R-:W-:Y:S01]  /*4b310*/  IMAD.MOV.U32 R103, RZ, RZ, R230 ;  /* 0x000000ffff677224 */ /* 0x000fe200078e00e6 */
[----:B------:R-:W-:Y:S01]  /*4b320*/  MOV R92, R224 ;  /* 0x000000e0005c7202 */ /* 0x000fe20000000f00 */
[----:B------:R-:W-:Y:S01]  /*4b330*/  IMAD.MOV.U32 R93, RZ, RZ, R225 ;  /* 0x000000ffff5d7224 */ /* 0x000fe200078e00e1 */
[----:B------:R-:W-:Y:S01]  /*4b340*/  MOV R95, R220 ;  /* 0x000000dc005f7202 */ /* 0x000fe20000000f00 */
[----:B------:R-:W-:Y:S01]  /*4b350*/  IMAD.MOV.U32 R94, RZ, RZ, R226 ;  /* 0x000000ffff5e7224 */ /* 0x000fe200078e00e2 */
[----:B------:R-:W-:Y:S01]  /*4b360*/  MOV R77, R218 ;  /* 0x000000da004d7202 */ /* 0x000fe20000000f00 */
[----:B------:R-:W-:Y:S02]  /*4b370*/  IMAD.MOV.U32 R76, RZ, RZ, R217 ;  /* 0x000000ffff4c7224 */ /* 0x000fe400078e00d9 */
[----:B------:R-:W-:Y:S02]  /*4b380*/  IMAD.MOV.U32 R78, RZ, RZ, R219 ;  /* 0x000000ffff4e7224 */ /* 0x000fe400078e00db */
[----:B------:R-:W-:Y:S01]  /*4b390*/  IMAD.MOV.U32 R79, RZ, RZ, R227 ;  /* 0x000000ffff4f7224 */ /* 0x000fe200078e00e3 */
[----:B------:R-:W-:Y:S01]  /*4b3a0*/  MOV R72, R231 ;  /* 0x000000e700487202 */ /* 0x000fe20000000f00 */
[----:B------:R-:W-:-:S02]  /*4b3b0*/  IMAD.MOV.U32 R73, RZ, RZ, R66 ;  /* 0x000000ffff497224 */ /* 0x000fc400078e0042 */
[----:B------:R-:W-:Y:S02]  /*4b3c0*/  IMAD.MOV.U32 R74, RZ, RZ, R67 ;  /* 0x000000ffff4a7224 */ /* 0x000fe400078e0043 */
[----:B--2---:R-:W-:Y:S02]  /*4b3d0*/  IMAD.MOV.U32 R119, RZ, RZ, R64 ;  /* 0x000000ffff777224 */ /* 0x004fe400078e0040 */
[----:B------:R-:W2:Y:S04]  /*4b3e0*/  LDL.LU R64, [R1+0x49d4] ;  /* 0x0049d40001407983 */ /* 0x000ea80000300800 */
[----:B------:R-:W2:Y:S04]  /*4b3f0*/  LDL.LU R65, [R1+0x49d0] ;  /* 0x0049d00001417983 */ /* 0x000ea80000300800 */
        /* <DEDUP_REMOVED lines=10> */
[----:B------:R-:W1:Y:S04]  /*4b4a0*/  LDL.LU R216, [R1+0x49a4] ;  /* 0x0049a40001d87983 */ /* 0x000e680000300800 */
[----:B------:R-:W1:Y:S04]  /*4b4b0*/  LDL.LU R217, [R1+0x49a0] ;  /* 0x0049a00001d97983 */ /* 0x000e680000300800 */
[----:B------:R-:W1:Y:S04]  /*4b4c0*/  LDL.LU R218, [R1+0x499c] ;  /* 0x00499c0001da7983 */ /* 0x000e680000300800 */
[----:B------:R-:W1:Y:S04]  /*4b4d0*/  LDL.LU R219, [R1+0x4998] ;  /* 0x0049980001db7983 */ /* 0x000e680000300800 */
[----:B------:R-:W2:Y:S04]  /*4b4e0*/  LDL.LU R227, [R1+0x4994] ;  /* 0x0049940001e37983 */ /* 0x000ea80000300800 */
[----:B------:R-:W3:Y:S04]  /*4b4f0*/  LDL.LU R231, [R1+0x4990] ;  /* 0x0049900001e77983 */ /* 0x000ee80000300800 */
[----:B------:R-:W3:Y:S04]  /*4b500*/  LDL.LU R66, [R1+0x498c] ;  /* 0x00498c0001427983 */ /* 0x000ee80000300800 */
[----:B------:R-:W3:Y:S04]  /*4b510*/  LDL.LU R67, [R1+0x4988] ;  /* 0x0049880001437983 */ /* 0x000ee80000300800 */
[----:B------:R-:W3:Y:S01]  /*4b520*/  LDL.LU R75, [R1+0x5bc] ;  /* 0x0005bc00014b7983 */ /* 0x000ee20000300800 */
[C---:B------:R-:W-:Y:S08]  /*4b530*/  HMMA.1688.F32.TF32 R136, R248.reuse, R36, R136 ;  /* 0x00000024f888723c */ /* 0x040ff00000081088 */
[C---:B------:R-:W-:Y:S08]  /*4b540*/  HMMA.1688.F32.TF32 R124, R248.reuse, R24, R124 ;  /* 0x00000018f87c723c */ /* 0x040ff0000008107c */
[----:B------:R-:W-:Y:S08]  /*4b550*/  HMMA.1688.F32.TF32 R112, R248, R12, R112 ;  /* 0x0000000cf870723c */ /* 0x000ff00000081070 */
[-C--:B------:R-:W-:Y:S08]  /*4b560*/  HMMA.1688.F32.TF32 R92, R140, R56.reuse, R92 ;  /* 0x000000388c5c723c */ /* 0x080ff0000008105c */
[C---:B-1----:R-:W-:Y:S08]  /*4b570*/  HMMA.1688.F32.TF32 R68, R248.reuse, R56, R216 ;  /* 0x00000038f844723c */ /* 0x042ff000000810d8 */
[C---:B--2---:R-:W-:Y:S08]  /*4b580*/  HMMA.1688.F32.TF32 R148, R248.reuse, R52, R220 ;  /* 0x00000034f894723c */ /* 0x044ff000000810dc */
[C---:B------:R-:W-:Y:S07]  /*4b590*/  HMMA.1688.F32.TF32 R144, R248.reuse, R48, R224 ;  /* 0x00000030f890723c */ /* 0x040fee00000810e0 */
[----:B------:R-:W-:Y:S01]  /*4b5a0*/  STL.64 [R1+0x120], R68 ;  /* 0x0001204401007387 */ /* 0x000fe20000100a00 */
[C---:B---3--:R-:W-:Y:S03]  /*4b5b0*/  HMMA.1688.F32.TF32 R64, R248.reuse, R40, R64 ;  /* 0x00000028f840723c */ /* 0x048fe60000081040 */
[----:B------:R1:W-:Y:S05]  /*4b5c0*/  STL.64 [R1+0x128], R70 ;  /* 0x0001284601007387 */ /* 0x0003ea0000100a00 */
[C---:B-1----:R-:W-:Y:S01]  /*4b5d0*/  HMMA.1688.F32.TF32 R68, R248.reuse, R44, R228 ;  /* 0x0000002cf844723c */ /* 0x042fe200000810e4 */
[----:B------:R-:W-:Y:S04]  /*4b5e0*/  STL.64 [R1+0x110], R148 ;  /* 0x0001109401007387 */ /* 0x000fe80000100a00 */
[----:B------:R-:W-:Y:S04]  /*4b5f0*/  STL.64 [R1+0x118], R150 ;  /* 0x0001189601007387 */ /* 0x000fe80000100a00 */
[----:B------:R-:W-:Y:S04]  /*4b600*/  STL.64 [R1+0x100], R144 ;  /* 0x0001009001007387 */ /* 0x000fe80000100a00 */
[----:B------:R-:W-:Y:S10]  /*4b610*/  STL.64 [R1+0x108], R146 ;  /* 0x0001089201007387 */ /* 0x000ff40000100a00 */
[----:B------:R-:W-:Y:S04]  /*4b620*/  STL.64 [R1+0xa0], R68 ;  /* 0x0000a04401007387 */ /* 0x000fe80000100a00 */
[----:B------:R1:W-:Y:S04]  /*4b630*/  STL.64 [R1+0xa8], R70 ;  /* 0x0000a84601007387 */ /* 0x0003e80000100a00 */
[----:B------:R-:W-:Y:S04]  /*4b640*/  STL.64 [R1+0x90], R64 ;  /* 0x0000904001007387 */ /* 0x000fe80000100a00 */
[----:B------:R2:W-:Y:S01]  /*4b650*/  STL.64 [R1+0x98], R66 ;  /* 0x0000984201007387 */ /* 0x0005e20000100a00 */
[C---:B-1----:R-:W-:Y:S08]  /*4b660*/  HMMA.1688.F32.TF32 R68, R248.reuse, R32, R132 ;  /* 0x00000020f844723c */ /* 0x042ff00000081084 */
[C---:B--2---:R-:W-:Y:S01]  /*4b670*/  HMMA.1688.F32.TF32 R64, R248.reuse, R28, R128 ;  /* 0x0000001cf840723c */ /* 0x044fe20000081080 */
[----:B------:R-:W-:Y:S04]  /*4b680*/  STL.64 [R1+0x80], R136 ;  /* 0x0000808801007387 */ /* 0x000fe80000100a00 */
[----:B------:R-:W-:Y:S10]  /*4b690*/  STL.64 [R1+0x88], R138 ;  /* 0x0000888a01007387 */ /* 0x000ff40000100a00 */
[----:B------:R-:W-:Y:S04]  /*4b6a0*/  STL.64 [R1+0x70], R68 ;  /* 0x0000704401007387 */ /* 0x000fe80000100a00 */
[----:B------:R1:W-:Y:S04]  /*4b6b0*/  STL.64 [R1+0x78], R70 ;  /* 0x0000784601007387 */ /* 0x0003e80000100a00 */
[----:B------:R-:W-:Y:S04]  /*4b6c0*/  STL.64 [R1+0x60], R64 ;  /* 0x0000604001007387 */ /* 0x000fe80000100a00 */
[----:B------:R4:W-:Y:S01]  /*4b6d0*/  STL.64 [R1+0x68], R66 ;  /* 0x0000684201007387 */ /* 0x0009e20000100a00 */
[C---:B-1----:R-:W-:Y:S08]  /*4b6e0*/  HMMA.1688.F32.TF32 R68, R248.reuse, R20, R120 ;  /* 0x00000014f844723c */ /* 0x042ff00000081078 */
[----:B----4-:R-:W-:Y:S01]  /*4b6f0*/  HMMA.1688.F32.TF32 R64, R248, R16, R116 ;  /* 0x00000010f840723c */ /* 0x010fe20000081074 */
[----:B------:R-:W-:Y:S04]  /*4b700*/  STL.64 [R1+0x50], R124 ;  /* 0x0000507c01007387 */ /* 0x000fe80000100a00 */
[----:B------:R-:W-:Y:S03]  /*4b710*/  STL.64 [R1+0x58], R126 ;  /* 0x0000587e01007387 */ /* 0x000fe60000100a00 */
[----:B------:R-:W-:Y:S01]  /*4b720*/  HMMA.1688.F32.TF32 R132, R140, R36, R76 ;  /* 0x000000248c84723c */ /* 0x000fe2000008104c */
[----:B------:R-:W-:Y:S04]  /*4b730*/  LDS R120, [R2+0x4180] ;  /* 0x0041800002787984 */ /* 0x000fe80000000800 */
[----:B------:R-:W-:Y:S04]  /*4b740*/  LDS R122, [R2+0x4980] ;  /* 0x00498000027a7984 */ /* 0x000fe80000000800 */
[----:B------:R-:W-:Y:S04]  /*4b750*/  STL.64 [R1+0x40], R68 ;  /* 0x0000404401007387 */ /* 0x000fe80000100a00 */
[----:B------:R1:W-:Y:S04]  /*4b760*/  STL.64 [R1+0x48], R70 ;  /* 0x0000484601007387 */ /* 0x0003e80000100a00 */
[----:B------:R-:W-:Y:S04]  /*4b770*/  STL.64 [R1+0x30], R64 ;  /* 0x0000304001007387 */ /* 0x000fe80000100a00 */
[----:B------:R2:W-:Y:S01]  /*4b780*/  STL.64 [R1+0x38], R66 ;  /* 0x0000384201007387 */ /* 0x0005e20000100a00 */
[C---:B-1----:R-:W-:Y:S03]  /*4b790*/  HMMA.1688.F32.TF32 R68, R248.reuse, R8, R108 ;  /* 0x00000008f844723c */ /* 0x042fe6000008106c */
[----:B------:R-:W-:Y:S04]  /*4b7a0*/  LDS R121, [R3+0x4180] ;  /* 0x0041800003797984 */ /* 0x000fe80000000800 */
[----:B------:R-:W1:Y:S01]  /*4b7b0*/  LDS R123, [R3+0x4980] ;  /* 0x00498000037b7984 */ /* 0x000e620000000800 */
[C---:B--2---:R-:W-:Y:S08]  /*4b7c0*/  HMMA.1688.F32.TF32 R64, R248.reuse, R4, R104 ;  /* 0x00000004f840723c */ /* 0x044ff00000081068 */
[----:B------:R-:W-:Y:S01]  /*4b7d0*/  HMMA.1688.F32.TF32 R248, R248, R240, R100 ;  /* 0x000000f0f8f8723c */ /* 0x000fe20000081064 */
[----:B------:R-:W-:Y:S04]  /*4b7e0*/  STL.64 [R1+0x20], R112 ;  /* 0x0000207001007387 */ /* 0x000fe80000100a00 */
[----:B------:R-:W-:Y:S04]  /*4b7f0*/  STL.64 [R1+0x28], R114 ;  /* 0x0000287201007387 */ /* 0x000fe80000100a00 */
[----:B------:R-:W-:Y:S04]  /*4b800*/  STL.64 [R1+0x10], R68 ;  /* 0x0000104401007387 */ /* 0x000fe80000100a00 */
[----:B------:R2:W-:Y:S10]  /*4b810*/  STL.64 [R1+0x18], R70 ;  /* 0x0000184601007387 */ /* 0x0005f40000100a00 */
[----:B------:R-:W-:Y:S04]  /*4b820*/  STL.64 [R1+0x4730], R250 ;  /* 0x004730fa01007387 */ /* 0x000fe80000100a00 */
[----:B------:R-:W-:Y:S04]  /*4b830*/  STL.64 [R1], R64 ;  /* 0x0000004001007387 */ /* 0x000fe80000100a00 */
[----:B------:R3:W-:Y:S01]  /*4b840*/  STL.64 [R1+0x8], R66 ;  /* 0x0000084201007387 */ /* 0x0007e20000100a00 */
[C---:B--2---:R-:W-:Y:S08]  /*4b850*/  HMMA.1688.F32.TF32 R68, R140.reuse, R52, R88 ;  /* 0x000000348c44723c */ /* 0x044ff00000081058 */
[C---:B---3--:R-:W-:Y:S01]  /*4b860*/  HMMA.1688.F32.TF32 R64, R140.reuse, R60, R96 ;  /* 0x0000003c8c40723c */ /* 0x048fe20000081060 */
[----:B------:R-:W-:Y:S07]  /*4b870*/  STL.64 [R1+0x4728], R248 ;  /* 0x004728f801007387 */ /* 0x000fee0000100a00 */
[C---:B------:R-:W-:Y:S11]  /*4b880*/  HMMA.1688.F32.TF32 R88, R140.reuse, R48, R84 ;  /* 0x000000308c58723c */ /* 0x040ff60000081054 */
[----:B------:R-:W-:Y:S04]  /*4b890*/  @!UPT UIADD3 URZ, URZ, URZ, URZ ;  /* 0x0000003f3f3ff290 */ /* 0x000fe8000fffe03f */
[----:B------:R-:W-:Y:S04]  /*4b8a0*/  STL [R1+0x4724], R67 ;  /* 0x0047244301007387 */ /* 0x000fe80000100800 */
[----:B------:R-:W-:Y:S04]  /*4b8b0*/  STL.64 [R1+0xf0], R92 ;  /* 0x0000f05c01007387 */ /* 0x000fe80000100a00 */
[----:B------:R-:W-:Y:S04]  /*4b8c0*/  STL.64 [R1+0xf8], R94 ;  /* 0x0000f85e01007387 */ /* 0x000fe80000100a00 */
[----:B------:R-:W-:Y:S04]  /*4b8d0*/  STL.64 [R1+0xe0], R68 ;  /* 0x0000e04401007387 */ /* 0x000fe80000100a00 */
[----:B------:R2:W-:Y:S01]  /*4b8e0*/  STL.64 [R1+0xe8], R70 ;  /* 0x0000e84601007387 */ /* 0x0005e20000100a00 */
[C---:B------:R-:W-:Y:S08]  /*4b8f0*/  HMMA.1688.F32.TF32 R84, R140.reuse, R44, R236 ;  /* 0x0000002c8c54723c */ /* 0x040ff000000810ec */
[----:B--2---:R-:W-:Y:S01]  /*4b900*/  HMMA.1688.F32.TF32 R68, R140, R40, R80 ;  /* 0x000000288c44723c */ /* 0x004fe20000081050 */
[----:B------:R-:W-:Y:S04]  /*4b910*/  STL.64 [R1+0xd0], R88 ;  /* 0x0000d05801007387 */ /* 0x000fe80000100a00 */
[----:B------:R-:W-:Y:S11]  /*4b920*/  STL.64 [R1+0xd8], R90 ;  /* 0x0000d85a01007387 */ /* 0x000ff60000100a00 */
[----:B------:R-:W-:Y:S07]  /*4b930*/  @!UPT UIADD3 URZ, URZ, URZ, URZ ;  /* 0x0000003f3f3ff290 */ /* 0x000fee000fffe03f */
[----:B------:R-:W-:Y:S01]  /*4b940*/  STL [R1+0xb4], R69 ;  /* 0x0000b44501007387 */ /* 0x000fe20000100800 */
[----:B------:R-:W-:-:S03]  /*4b950*/  MOV R67, R68 ;  /* 0x0000004400437202 */ /* 0x000fc60000000f00 */
[----:B------:R2:W-:Y:S04]  /*4b960*/  STL.64 [R1+0xc0], R84 ;  /* 0x0000c05401007387 */ /* 0x0005e80000100a00 */
[----:B------:R3:W-:Y:S04]  /*4b970*/  STL.64 [R1+0xc8], R86 ;  /* 0x0000c85601007387 */ /* 0x0007e80000100a00 */
[----:B------:R4:W-:Y:S04]  /*4b980*/  STL.64 [R1+0xb8], R70 ;  /* 0x0000b84601007387 */ /* 0x0009e80000100a00 */
[----:B------:R-:W-:Y:S04]  /*4b990*/  STL.64 [R1+0x4740], R66 ;  /* 0x0047404201007387 */ /* 0x000fe80000100a00 */
[----:B------:R1:W-:Y:S04]  /*4b9a0*/  STL.64 [R1+0x4738], R64 ;  /* 0x0047384001007387 */ /* 0x0003e80000100a00 */
[----:B------:R-:W-:Y:S04]  /*4b9b0*/  STL.64 [R1+0x46e8], R134 ;  /* 0x0046e88601007387 */ /* 0x000fe80000100a00 */
[----:B------:R1:W-:Y:S04]  /*4b9c0*/  STL.64 [R1+0x46e0], R132 ;  /* 0x0046e08401007387 */ /* 0x0003e80000100a00 */
        /* <DEDUP_REMOVED lines=33> */
[----:B------:R-:W-:Y:S04]  /*4bbe0*/  STL.64 [R1+0x46f8], R194 ;  /* 0x0046f8c201007387 */ /* 0x000fe80000100a00 */
[----:B------:R1:W-:Y:S01]  /*4bbf0*/  STL.64 [R1+0x46f0], R192 ;  /* 0x0046f0c001007387 */ /* 0x0003e20000100a00 */
[C---:B----4-:R-:W-:Y:S03]  /*4bc00*/  HMMA.1688.F32.TF32 R68, R140.reuse, R28, R236 ;  /* 0x0000001c8c44723c */ /* 0x050fe600000810ec */
[----:B------:R-:W1:Y:S04]  /*4bc10*/  LDL.LU R236, [R1+0x6a0] ;  /* 0x0006a00001ec7983 */ /* 0x000e680000300800 */
[----:B------:R-:W1:Y:S04]  /*4bc20*/  LDL.LU R237, [R1+0x6a4] ;  /* 0x0006a40001ed7983 */ /* 0x000e680000300800 */
[----:B------:R-:W1:Y:S04]  /*4bc30*/  LDL.LU R238, [R1+0x6a8] ;  /* 0x0006a80001ee7983 */ /* 0x000e680000300800 */
[----:B------:R-:W1:Y:S01]  /*4bc40*/  LDL.LU R239, [R1+0x6ac] ;  /* 0x0006ac0001ef7983 */ /* 0x000e620000300800 */
[C---:B------:R-:W-:Y:S08]  /*4bc50*/  HMMA.1688.F32.TF32 R72, R140.reuse, R24, R72 ;  /* 0x000000188c48723c */ /* 0x040ff00000081048 */
[C---:B------:R-:W-:Y:S08]  /*4bc60*/  HMMA.1688.F32.TF32 R76, R140.reuse, R20, R76 ;  /* 0x000000148c4c723c */ /* 0x040ff0000008104c */
[C---:B------:R-:W-:Y:S01]  /*4bc70*/  HMMA.1688.F32.TF32 R80, R140.reuse, R16, R80 ;  /* 0x000000108c50723c */ /* 0x040fe20000081050 */
[----:B------:R-:W-:Y:S07]  /*4bc80*/  STL.64 [R1+0x4708], R70 ;  /* 0x0047084601007387 */ /* 0x000fee0000100a00 */
[C---:B------:R-:W-:Y:S08]  /*4bc90*/  HMMA.1688.F32.TF32 R180, R140.reuse, R8, R96 ;  /* 0x000000088cb4723c */ /* 0x040ff00000081060 */
[C---:B--2---:R-:W-:Y:S01]  /*4bca0*/  HMMA.1688.F32.TF32 R84, R140.reuse, R12, R84 ;  /* 0x0000000c8c54723c */ /* 0x044fe20000081054 */
[----:B------:R2:W-:Y:S07]  /*4bcb0*/  STL.64 [R1+0x4700], R68 ;  /* 0x0047004401007387 */ /* 0x0005ee0000100a00 */
[C---:B---3--:R-:W-:Y:S01]  /*4bcc0*/  HMMA.1688.F32.TF32 R88, R140.reuse, R4, R88 ;  /* 0x000000048c58723c */ /* 0x048fe20000081058 */
[----:B------:R-:W-:Y:S07]  /*4bcd0*/  STL.64 [R1+0x4718], R74 ;  /* 0x0047184a01007387 */ /* 0x000fee0000100a00 */
[----:B------:R-:W-:Y:S01]  /*4bce0*/  HMMA.1688.F32.TF32 R140, R140, R240, R92 ;  /* 0x000000f08c8c723c */ /* 0x000fe2000008105c */
[----:B------:R3:W-:Y:S04]  /*4bcf0*/  STL.64 [R1+0x4710], R72 ;  /* 0x0047104801007387 */ /* 0x0007e80000100a00 */
[----:B------:R-:W-:Y:S04]  /*4bd00*/  STL.64 [R1+0x4750], R78 ;  /* 0x0047504e01007387 */ /* 0x000fe80000100a00 */
[----:B------:R4:W-:Y:S04]  /*4bd10*/  STL.64 [R1+0x4748], R76 ;  /* 0x0047484c01007387 */ /* 0x0009e80000100a00 */
        /* <DEDUP_REMOVED lines=53> */
[----:B------:R-:W4:Y:S04]  /*4c070*/  LDL.LU R238, [R1+0x838] ;  /* 0x0008380001ee7983 */ /* 0x000f280000300800 */
[----:B------:R-:W4:Y:S08]  /*4c080*/  LDL.LU R239, [R1+0x83c] ;  /* 0x00083c0001ef7983 */ /* 0x000f300000300800 */
[----:B------:R-:W-:Y:S04]  /*4c090*/  STL.64 [R1+0x47b0], R94 ;  /* 0x0047b05e01007387 */ /* 0x000fe80000100a00 */
[----:B------:R-:W-:Y:S01]  /*4c0a0*/  STL.64 [R1+0x47a8], R92 ;  /* 0x0047a85c01007387 */ /* 0x000fe20000100a00 */
[C---:B--2---:R-:W-:Y:S08]  /*4c0b0*/  HMMA.1688.F32.TF32 R100, R120.reuse, R20, R100 ;  /* 0x000000147864723c */ /* 0x044ff00000081064 */
[C---:B---3--:R-:W-:Y:S08]  /*4c0c0*/  HMMA.1688.F32.TF32 R184, R120.reuse, R36, R112 ;  /* 0x0000002478b8723c */ /* 0x048ff00000081070 */
[C---:B----4-:R-:W-:Y:S08]  /*4c0d0*/  HMMA.1688.F32.TF32 R128, R120.reuse, R52, R128 ;  /* 0x000000347880723c */ /* 0x050ff00000081080 */
[C---:B------:R-:W-:Y:S08]  /*4c0e0*/  HMMA.1688.F32.TF32 R232, R120.reuse, R56, R144 ;  /* 0x0000003878e8723c */ /* 0x040ff00000081090 */
[C---:B------:R-:W-:Y:S08]  /*4c0f0*/  HMMA.1688.F32.TF32 R200, R120.reuse, R48, R136 ;  /* 0x0000003078c8723c */ /* 0x040ff00000081088 */
[C---:B------:R-:W-:Y:S07]  /*4c100*/  HMMA.1688.F32.TF32 R176, R120.reuse, R44, R124 ;  /* 0x0000002c78b0723c */ /* 0x040fee000008107c */
[----:B------:R-:W-:Y:S01]  /*4c110*/  STL.64 [R1+0x47c0], R234 ;  /* 0x0047c0ea01007387 */ /* 0x000fe20000100a00 */
[C---:B------:R-:W-:Y:S03]  /*4c120*/  HMMA.1688.F32.TF32 R188, R120.reuse, R40, R116 ;  /* 0x0000002878bc723c */ /* 0x040fe60000081074 */
[----:B------:R1:W-:Y:S05]  /*4c130*/  STL.64 [R1+0x47b8], R232 ;  /* 0x0047b8e801007387 */ /* 0x0003ea0000100a00 */
[C---:B------:R-:W-:Y:S01]  /*4c140*/  HMMA.1688.F32.TF32 R136, R120.reuse, R32, R108 ;  /* 0x000000207888723c */ /* 0x040fe2000008106c */
[----:B------:R-:W-:Y:S07]  /*4c150*/  STL.64 [R1+0x47d0], R130 ;  /* 0x0047d08201007387 */ /* 0x000fee0000100a00 */
[C---:B------:R-:W-:Y:S01]  /*4c160*/  HMMA.1688.F32.TF32 R220, R120.reuse, R28, R104 ;  /* 0x0000001c78dc723c */ /* 0x040fe20000081068 */
[----:B------:R-:W-:Y:S04]  /*4c170*/  STL.64 [R1+0x47c8], R128 ;  /* 0x0047c88001007387 */ /* 0x000fe80000100a00 */
[----:B------:R-:W-:Y:S03]  /*4c180*/  STL.64 [R1+0x47e0], R202 ;  /* 0x0047e0ca01007387 */ /* 0x000fe60000100a00 */
[C---:B------:R-:W-:Y:S01]  /*4c190*/  HMMA.1688.F32.TF32 R96, R120.reuse, R24, R96 ;  /* 0x000000187860723c */ /* 0x040fe20000081060 */
        /* <DEDUP_REMOVED lines=92> */
[----:B------:R-:W-:Y:S04]  /*4c760*/  STL.64 [R1+0x4860], R106 ;  /* 0x0048606a01007387 */ /* 0x000fe80000100a00 */
[----:B------:R-:W-:Y:S01]  /*4c770*/  STL.64 [R1+0x4858], R104 ;  /* 0x0048586801007387 */ /* 0x000fe20000100a00 */
[----:B------:R-:W-:Y:S01]  /*4c780*/  IMAD.MOV.U32 R248, RZ, RZ, R59 ;  /* 0x000000fffff87224 */ /* 0x000fe200078e003b */
[----:B------:R-:W-:Y:S01]  /*4c790*/  MOV R250, R55 ;  /* 0x0000003700fa7202 */ /* 0x000fe20000000f00 */
[----:B------:R-:W-:-:S02]  /*4c7a0*/  IMAD.MOV.U32 R249, RZ, RZ, R58 ;  /* 0x000000fffff97224 */ /* 0x000fc400078e003a */
[----:B------:R-:W-:Y:S01]  /*4c7b0*/  IMAD.MOV.U32 R251, RZ, RZ, R63 ;  /* 0x000000fffffb7224 */ /* 0x000fe200078e003f */
[----:B------:R-:W-:Y:S01]  /*4c7c0*/  MOV R65, R54 ;  /* 0x0000003600417202 */ /* 0x000fe20000000f00 */
[----:B------:R-:W-:Y:S02]  /*4c7d0*/  IMAD.MOV.U32 R64, RZ, RZ, R244 ;  /* 0x000000ffff407224 */ /* 0x000fe400078e00f4 */
[----:B------:R-:W-:Y:S01]  /*4c7e0*/  IMAD.MOV.U32 R66, RZ, RZ, R51 ;  /* 0x000000ffff427224 */ /* 0x000fe200078e0033 */
[----:B------:R-:W-:Y:S01]  /*4c7f0*/  MOV R132, R47 ;  /* 0x0000002f00847202 */ /* 0x000fe20000000f00 */
[----:B------:R-:W-:Y:S02]  /*4c800*/  IMAD.MOV.U32 R67, RZ, RZ, R50 ;  /* 0x000000ffff437224 */ /* 0x000fe400078e0032 */
        /* <DEDUP_REMOVED lines=9> */
[----:B------:R-:W-:Y:S02]  /*4c8a0*/  IMAD.MOV.U32 R70, RZ, RZ, R27 ;  /* 0x000000ffff467224 */ /* 0x000fe400078e001b */
[----:B------:R-:W-:Y:S01]  /*4c8b0*/  IMAD.MOV.U32 R71, RZ, RZ, R26 ;  /* 0x000000ffff477224 */ /* 0x000fe200078e001a */
[C---:B--2---:R-:W-:Y:S08]  /*4c8c0*/  HMMA.1688.F32.TF32 R112, R120.reuse, R8, R112 ;  /* 0x000000087870723c */ /* 0x044ff00000081070 */
[C---:B---3--:R-:W-:Y:S08]  /*4c8d0*/  HMMA.1688.F32.TF32 R108, R120.reuse, R12, R108 ;  /* 0x0000000c786c723c */ /* 0x048ff0000008106c */
[----:B----4-:R-:W-:Y:S11]  /*4c8e0*/  HMMA.1688.F32.TF32 R116, R120, R4, R116 ;  /* 0x000000047874723c */ /* 0x010ff60000081074 */
[----:B------:R-:W-:Y:S04]  /*4c8f0*/  @!UPT UIADD3 URZ, URZ, URZ, URZ ;  /* 0x0000003f3f3ff290 */ /* 0x000fe8000fffe03f */
[----:B------:R-:W-:Y:S04]  /*4c900*/  STL.64 [R1+0x4870], R110 ;  /* 0x0048706e01007387 */ /* 0x000fe80000100a00 */
[----:B------:R-:W-:Y:S04]  /*4c910*/  STL.64 [R1+0x4868], R108 ;  /* 0x0048686c01007387 */ /* 0x000fe80000100a00 */
[----:B------:R-:W-:Y:S04]  /*4c920*/  STL.64 [R1+0x4880], R114 ;  /* 0x0048807201007387 */ /* 0x000fe80000100a00 */
[----:B------:R-:W-:Y:S04]  /*4c930*/  STL.64 [R1+0x4878], R112 ;  /* 0x0048787001007387 */ /* 0x000fe80000100a00 */
[----:B------:R-:W-:Y:S04]  /*4c940*/  STL.64 [R1+0x4890], R118 ;  /* 0x0048907601007387 */ /* 0x000fe80000100a00 */
[----:B------:R-:W-:Y:S04]  /*4c950*/  STL.64 [R1+0x4888], R116 ;  /* 0x0048887401007387 */ /* 0x000fe80000100a00 */
[----:B------:R-:W2:Y:S04]  /*4c960*/  LDL.LU R59, [R1+0x4984] ;  /* 0x00498400013b7983 */ /* 0x000ea80000300800 */
[----:B------:R-:W3:Y:S04]  /*4c970*/  LDL.LU R58, [R1+0x4980] ;  /* 0x00498000013a7983 */ /* 0x000ee80000300800 */
[----:B------:R-:W4:Y:S04]  /*4c980*/  LDL.LU R55, [R1+0x497c] ;  /* 0x00497c0001377983 */ /* 0x000f280000300800 */
[----:B------:R-:W2:Y:S04]  /*4c990*/  LDL.LU R63, [R1+0x4978] ;  /* 0x00497800013f7983 */ /* 0x000ea80000300800 */
[----:B------:R-:W2:Y:S04]  /*4c9a0*/  LDL.LU R244, [R1+0x4974] ;  /* 0x0049740001f47983 */ /* 0x000ea80000300800 */
[----:B------:R-:W2:Y:S04]  /*4c9b0*/  LDL.LU R54, [R1+0x4970] ;  /* 0x0049700001367983 */ /* 0x000ea80000300800 */
        /* <DEDUP_REMOVED lines=16> */
[----:B------:R-:W4:Y:S01]  /*4cac0*/  LDL.LU R10, [R1+0x4934] ;  /* 0x00493400010a7983 */ /* 0x000f220000300800 */
[----:B------:R-:W-:Y:S01]  /*4cad0*/  IMAD.MOV.U32 R74, RZ, RZ, R14 ;  /* 0x000000ffff4a7224 */ /* 0x000fe200078e000e */
[----:B------:R-:W-:Y:S02]  /*4cae0*/  MOV R75, R15 ;  /* 0x0000000f004b7202 */ /* 0x000fe40000000f00 */
[----:B------:R-:W4:Y:S04]  /*4caf0*/  LDL.LU R11, [R1+0x4930] ;  /* 0x00493000010b7983 */ /* 0x000f280000300800 */
[----:B------:R-:W4:Y:S04]  /*4cb00*/  LDL.LU R14, [R1+0x492c] ;  /* 0x00492c00010e7983 */ /* 0x000f280000300800 */
[----:B------:R-:W4:Y:S01]  /*4cb10*/  LDL.LU R15, [R1+0x4928] ;  /* 0x00492800010f7983 */ /* 0x000f220000300800 */
[----:B------:R-:W-:-:S03]  /*4cb20*/  IMAD.MOV.U32 R76, RZ, RZ, R18 ;  /* 0x000000ffff4c7224 */ /* 0x000fc600078e0012 */
[----:B-1----:R-:W4:Y:S01]  /*4cb30*/  LDL.LU R232, [R1+0x6b0] ;  /* 0x0006b00001e87983 */ /* 0x002f220000300800 */
[----:B------:R-:W-:-:S03]  /*4cb40*/  IMAD.MOV.U32 R77, RZ, RZ, R19 ;  /* 0x000000ffff4d7224 */ /* 0x000fc600078e0013 */
[----:B------:R-:W4:Y:S01]  /*4cb50*/  LDL.LU R233, [R1+0x6b4] ;  /* 0x0006b40001e97983 */ /* 0x000f220000300800 */
[----:B------:R-:W-:-:S03]  /*4cb60*/  MOV R78, R22 ;  /* 0x00000016004e7202 */ /* 0x000fc60000000f00 */
[----:B------:R-:W4:Y:S01]  /*4cb70*/  LDL.LU R234, [R1+0x6b8] ;  /* 0x0006b80001ea7983 */ /* 0x000f220000300800 */
[----:B------:R-:W-:-:S03]  /*4cb80*/  IMAD.MOV.U32 R79, RZ, RZ, R23 ;  /* 0x000000ffff4f7224 */ /* 0x000fc600078e0017 */
[----:B------:R-:W4:Y:S04]  /*4cb90*/  LDL.LU R235, [R1+0x6bc] ;  /* 0x0006bc0001eb7983 */ /* 0x000f280000300800 */
[----:B------:R-:W4:Y:S04]  /*4cba0*/  LDL.LU R18, [R1+0x4924] ;  /* 0x0049240001127983 */ /* 0x000f280000300800 */
[----:B------:R-:W4:Y:S04]  /*4cbb0*/  LDL.LU R19, [R1+0x4920] ;  /* 0x0049200001137983 */ /* 0x000f280000300800 */
[----:B------:R-:W4:Y:S04]  /*4cbc0*/  LDL.LU R22, [R1+0x491c] ;  /* 0x00491c0001167983 */ /* 0x000f280000300800 */
[----:B------:R-:W4:Y:S01]  /*4cbd0*/  LDL.LU R23, [R1+0x4918] ;  /* 0x0049180001177983 */ /* 0x000f220000300800 */
[----:B--2---:R-:W-:Y:S01]  /*4cbe0*/  MOV R181, R51 ;  /* 0x0000003300b57202 */ /* 0x004fe20000000f00 */
[----:B---3--:R-:W-:-:S02]  /*4cbf0*/  IMAD.MOV.U32 R180, RZ, RZ, R50 ;  /* 0x000000ffffb47224 */ /* 0x008fc400078e0032 */
[----:B----4-:R-:W-:Y:S01]  /*4cc00*/  IMAD.MOV.U32 R91, RZ, RZ, R47 ;  /* 0x000000ffff5b7224 */ /* 0x010fe200078e002f */
        /* <DEDUP_REMOVED lines=11> */
[----:B------:R-:W2:Y:S04]  /*4ccc0*/  LDL.LU R26, [R1+0x4914] ;  /* 0x00491400011a7983 */ /* 0x000ea80000300800 */
[----:B------:R-:W2:Y:S04]  /*4ccd0*/  LDL.LU R27, [R1+0x4910] ;  /* 0x00491000011b7983 */ /* 0x000ea80000300800 */
[----:B------:R-:W3:Y:S04]  /*4cce0*/  LDL.LU R30, [R1+0x490c] ;  /* 0x00490c00011e7983 */ /* 0x000ee80000300800 */
[----:B------:R-:W3:Y:S04]  /*4ccf0*/  LDL.LU R31, [R1+0x4908] ;  /* 0x00490800011f7983 */ /* 0x000ee80000300800 */
        /* <DEDUP_REMOVED lines=10> */
[----:B------:R-:W-:Y:S08]  /*4cda0*/  HMMA.1688.F32.TF32 R120, R120, R240, R228 ;  /* 0x000000f07878723c */ /* 0x000ff000000810e4 */
[----:B------:R-:W-:Y:S01]  /*4cdb0*/  HMMA.1688.F32.TF32 R228, R168, R56, R236 ;  /* 0x00000038a8e4723c */ /* 0x000fe200000810ec */
[----:B------:R-:W-:Y:S04]  /*4cdc0*/  LDS R236, [R2+0x5000] ;  /* 0x0050000002ec7984 */ /* 0x000fe80000000800 */
[----:B------:R-:W-:Y:S04]  /*4cdd0*/  LDS R238, [R2+0x5800] ;  /* 0x0058000002ee7984 */ /* 0x000fe80000000800 */
[----:B------:R-:W-:Y:S04]  /*4cde0*/  LDS R237, [R3+0x5000] ;  /* 0x0050000003ed7984 */ /* 0x000fe80000000800 */
[----:B------:R-:W2:Y:S01]  /*4cdf0*/  LDS R239, [R3+0x5800] ;  /* 0x0058000003ef7984 */ /* 0x000ea20000000800 */
[----:B------:R-:W-:-:S02]  /*4ce00*/  IMAD.MOV.U32 R182, RZ, RZ, R54 ;  /* 0x000000ffffb67224 */ /* 0x000fc400078e0036 */
[----:B------:R-:W-:Y:S01]  /*4ce10*/  IMAD.MOV.U32 R183, RZ, RZ, R244 ;  /* 0x000000ffffb77224 */ /* 0x000fe200078e00f4 */
[C---:B------:R-:W-:Y:S01]  /*4ce20*/  HMMA.1688.F32.TF32 R224, R168.reuse, R32, R224 ;  /* 0x00000020a8e0723c */ /* 0x040fe200000810e0 */
[----:B------:R-:W3:Y:S01]  /*4ce30*/  LDL.LU R54, [R1+0x48dc] ;  /* 0x0048dc0001367983 */ /* 0x000ee20000300800 */
[----:B------:R-:W-:Y:S01]  /*4ce40*/  MOV R80, R245 ;  /* 0x000000f500507202 */ /* 0x000fe20000000f00 */
[----:B------:R-:W-:Y:S02]  /*4ce50*/  IMAD.MOV.U32 R81, RZ, RZ, R246 ;  /* 0x000000ffff517224 */ /* 0x000fe400078e00f6 */
[----:B------:R-:W3:Y:S03]  /*4ce60*/  LDL.LU R244, [R1+0x48d8] ;  /* 0x0048d80001f47983 */ /* 0x000ee60000300800 */
[----:B------:R-:W-:Y:S01]  /*4ce70*/  HMMA.1688.F32.TF32 R144, R168, R28, R144 ;  /* 0x0000001ca890723c */ /* 0x000fe20000081090 */
[----:B------:R-:W3:Y:S01]  /*4ce80*/  LDL.LU R245, [R1+0x48d4] ;  /* 0x0048d40001f57983 */ /* 0x000ee20000300800 */
[----:B------:R-:W-:Y:S01]  /*4ce90*/  IMAD.MOV.U32 R82, RZ, RZ, R247 ;  /* 0x000000ffff527224 */ /* 0x000fe200078e00f7 */
[----:B------:R-:W-:-:S02]  /*4cea0*/  MOV R83, R62 ;  /* 0x0000003e00537202 */ /* 0x000fc40000000f00 */
[----:B------:R-:W3:Y:S01]  /*4ceb0*/  LDL.LU R246, [R1+0x48d0] ;  /* 0x0048d00001f67983 */ /* 0x000ee20000300800 */
[----:B------:R-:W-:-:S03]  /*4cec0*/  IMAD.MOV.U32 R84, RZ, RZ, R63 ;  /* 0x000000ffff547224 */ /* 0x000fc600078e003f */
[----:B------:R-:W3:Y:S01]  /*4ced0*/  LDL.LU R247, [R1+0x48cc] ;  /* 0x0048cc0001f77983 */ /* 0x000ee20000300800 */
[----:B------:R-:W-:Y:S01]  /*4cee0*/  IMAD.MOV.U32 R85, RZ, RZ, R55 ;  /* 0x000000ffff557224 */ /* 0x000fe200078e0037 */
[----:B------:R-:W-:Y:S02]  /*4cef0*/  MOV R86, R58 ;  /* 0x0000003a00567202 */ /* 0x000fe40000000f00 */
[----:B------:R-:W3:Y:S01]  /*4cf00*/  LDL.LU R62, [R1+0x48c8] ;  /* 0x0048c800013e7983 */ /* 0x000ee20000300800 */
[----:B------:R-:W-:-:S03]  /*4cf10*/  IMAD.MOV.U32 R87, RZ, RZ, R59 ;  /* 0x000000ffff577224 */ /* 0x000fc600078e003b */
[----:B------:R-:W3:Y:S04]  /*4cf20*/  LDL.LU R63, [R1+0x48c4] ;  /* 0x0048c400013f7983 */ /* 0x000ee80000300800 */
[----:B------:R-:W3:Y:S04]  /*4cf30*/  LDL.LU R55, [R1+0x48c0] ;  /* 0x0048c00001377983 */ /* 0x000ee80000300800 */
[----:B------:R-:W3:Y:S04]  /*4cf40*/  LDL.LU R58, [R1+0x48bc] ;  /* 0x0048bc00013a7983 */ /* 0x000ee80000300800 */
[----:B------:R-:W3:Y:S01]  /*4cf50*/  LDL.LU R59, [R1+0x48b8] ;  /* 0x0048b800013b7983 */ /* 0x000ee20000300800 */
[C---:B------:R-:W-:Y:S08]  /*4cf60*/  HMMA.1688.F32.TF32 R212, R168.reuse, R40, R212 ;  /* 0x00000028a8d4723c */ /* 0x040ff000000810d4 */
[----:B------:R-:W-:Y:S08]  /*4cf70*/  HMMA.1688.F32.TF32 R204, R168, R36, R204 ;  /* 0x00000024a8cc723c */ /* 0x000ff000000810cc */
[C---:B--2---:R-:W-:Y:S11]  /*4cf80*/  HMMA.1688.F32.TF32 R88, R236.reuse, R50, R88 ;  /* 0x00000032ec58723c */ /* 0x044ff60000081058 */
[----:B------:R-:W-:Y:S11]  /*4cf90*/  @!UPT UIADD3 URZ, URZ, URZ, URZ ;  /* 0x0000003f3f3ff290 */ /* 0x000ff6000fffe03f */
[----:B------:R-:W-:Y:S02]  /*4cfa0*/  @!UPT UIADD3 URZ, URZ, URZ, URZ ;  /* 0x0000003f3f3ff290 */ /* 0x000fe4000fffe03f */
[----:B------:R-:W-:Y:S01]  /*4cfb0*/  IMAD.MOV.U32 R33, RZ, RZ, R88 ;  /* 0x000000ffff217224 */ /* 0x000fe200078e0058 */
[----:B------:R-:W-:Y:S01]  /*4cfc0*/  MOV R32, R89 ;  /* 0x0000005900207202 */ /* 0x000fe20000000f00 */
[----:B------:R-:W-:Y:S02]  /*4cfd0*/  IMAD.MOV.U32 R29, RZ, RZ, R90 ;  /* 0x000000ffff1d7224 */ /* 0x000fe400078e005a */
[----:B------:R-:W-:Y:S02]  /*4cfe0*/  IMAD.MOV.U32 R28, RZ, RZ, R91 ;  /* 0x000000ffff1c7224 */ /* 0x000fe400078e005b */
[C---:B------:R-:W-:Y:S11]  /*4cff0*/  HMMA.1688.F32.TF32 R88, R236.reuse, R46, R180 ;  /* 0x0000002eec58723c */ /* 0x040ff600000810b4 */
[----:B------:R-:W-:Y:S11]  /*4d000*/  @!UPT UIADD3 URZ, URZ, URZ, URZ ;  /* 0x0000003f3f3ff290 */ /* 0x000ff6000fffe03f */
[----:B------:R-:W-:Y:S02]  /*4d010*/  @!UPT UIADD3 URZ, URZ, URZ, URZ ;  /* 0x0000003f3f3ff290 */ /* 0x000fe4000fffe03f */
[----:B------:R-:W-:Y:S01]  /*4d020*/  MOV R41, R88 ;  /* 0x0000005800297202 */ /* 0x000fe20000000f00 */
[----:B------:R-:W-:Y:S01]  /*4d030*/  IMAD.MOV.U32 R40, RZ, RZ, R89 ;  /* 0x000000ffff287224 */ /* 0x000fe200078e0059 */
[----:B------:R-:W-:Y:S01]  /*4d040*/  MOV R36, R91 ;  /* 0x0000005b00247202 */ /* 0x000fe20000000f00 */
[----:B------:R-:W-:Y:S02]  /*4d050*/  IMAD.MOV.U32 R37, RZ, RZ, R90 ;  /* 0x000000ffff257224 */ /* 0x000fe400078e005a */
[C---:B------:R-:W-:Y:S08]  /*4d060*/  HMMA.1688.F32.TF32 R88, R236.reuse, R42, R84 ;  /* 0x0000002aec58723c */ /* 0x040ff00000081054 */
[C---:B------:R-:W-:Y:S08]  /*4d070*/  HMMA.1688.F32.TF32 R84, R236.reuse, R38, R80 ;  /* 0x00000026ec54723c */ /* 0x040ff00000081050 */
[C---:B----4-:R-:W-:Y:S08]  /*4d080*/  HMMA.1688.F32.TF32 R80, R236.reuse, R34, R76 ;  /* 0x00000022ec50723c */ /* 0x050ff0000008104c */
[C---:B---3--:R-:W-:Y:S08]  /*4d090*/  HMMA.1688.F32.TF32 R76, R236.reuse, R30, R72 ;  /* 0x0000001eec4c723c */ /* 0x048ff00000081048 */
[C---:B------:R-:W-:Y:S08]  /*4d0a0*/  HMMA.1688.F32.TF32 R72, R236.reuse, R26, R68 ;  /* 0x0000001aec48723c */ /* 0x040ff00000081044 */
        /* <DEDUP_REMOVED lines=10> */
[----:B------:R2:W-:Y:S01]  /*4d150*/  STL.64 [R1+0x938], R74 ;  /* 0x0009384a01007387 */ /* 0x0005e20000100a00 */
[C---:B-1----:R-:W-:Y:S03]  /*4d160*/  HMMA.1688.F32.TF32 R76, R236.reuse, R18, R132 ;  /* 0x00000012ec4c723c */ /* 0x042fe60000081084 */
[----:B------:R-:W-:Y:S04]  /*4d170*/  STL.64 [R1+0x920], R68 ;  /* 0x0009204401007387 */ /* 0x000fe80000100a00 */
[----:B------:R1:W-:Y:S01]  /*4d180*/  STL.64 [R1+0x928], R70 ;  /* 0x0009284601007387 */ /* 0x0003e20000100a00 */
[C---:B--2---:R-:W-:Y:S08]  /*4d190*/  HMMA.1688.F32.TF32 R72, R236.reuse, R14, R64 ;  /* 0x0000000eec48723c */ /* 0x044ff00000081040 */
[----:B-1----:R-:W-:Y:S07]  /*4d1a0*/  HMMA.1688.F32.TF32 R68, R236, R10, R248 ;  /* 0x0000000aec44723c */ /* 0x002fee00000810f8 */
[----:B------:R-:W-:Y:S04]  /*4d1b0*/  STL.64 [R1+0x910], R76 ;  /* 0x0009104c01007387 */ /* 0x000fe80000100a00 */
[----:B------:R-:W-:Y:S04]  /*4d1c0*/  STL.64 [R1+0x918], R78 ;  /* 0x0009184e01007387 */ /* 0x000fe80000100a00 */
[----:B------:R-:W2:Y:S04]  /*4d1d0*/  LDL.LU R64, [R1+0x300] ;  /* 0x0003000001407983 */ /* 0x000ea80000300800 */
[----:B------:R1:W-:Y:S04]  /*4d1e0*/  STL.64 [R1+0x900], R72 ;  /* 0x0009004801007387 */ /* 0x0003e80000100a00 */
[----:B------:R3:W-:Y:S01]  /*4d1f0*/  STL.64 [R1+0x908], R74 ;  /* 0x0009084a01007387 */ /* 0x0007e20000100a00 */
[----:B------:R-:W-:-:S03]  /*4d200*/  IMAD.MOV.U32 R67, RZ, RZ, R242 ;  /* 0x000000ffff437224 */ /* 0x000fc600078e00f2 */
[----:B------:R4:W-:Y:S04]  /*4d210*/  STL.64 [R1+0x8f0], R68 ;  /* 0x0008f04401007387 */ /* 0x0009e80000100a00 */
[----:B------:R1:W-:Y:S01]  /*4d220*/  STL.64 [R1+0x8f8], R70 ;  /* 0x0008f84601007387 */ /* 0x0003e20000100a00 */
[----:B------:R-:W-:-:S03]  /*4d230*/  IMAD.MOV.U32 R133, RZ, RZ, R7 ;  /* 0x000000ffff857224 */ /* 0x000fc600078e0007 */
[----:B------:R-:W2:Y:S01]  /*4d240*/  LDL.LU R65, [R1+0x304] ;  /* 0x0003040001417983 */ /* 0x000ea20000300800 */
[----:B------:R-:W-:-:S03]  /*4d250*/  MOV R134, R6 ;  /* 0x0000000600867202 */ /* 0x000fc60000000f00 */
[----:B------:R-:W2:Y:S01]  /*4d260*/  LDL.LU R66, [R1+0x308] ;  /* 0x0003080001427983 */ /* 0x000ea20000300800 */
[----:B------:R-:W-:-:S03]  /*4d270*/  IMAD.MOV.U32 R135, RZ, RZ, R243 ;  /* 0x000000ffff877224 */ /* 0x000fc600078e00f3 */
[----:B------:R-:W2:Y:S04]  /*4d280*/  LDL.LU R242, [R1+0x48b4] ;  /* 0x0048b40001f27983 */ /* 0x000ea80000300800 */
[----:B------:R-:W4:Y:S04]  /*4d290*/  LDL.LU R132, [R1+0x310] ;  /* 0x0003100001847983 */ /* 0x000f280000300800 */
[----:B------:R-:W4:Y:S04]  /*4d2a0*/  LDL.LU R7, [R1+0x48b0] ;  /* 0x0048b00001077983 */ /* 0x000f280000300800 */
[----:B------:R-:W4:Y:S04]  /*4d2b0*/  LDL.LU R6, [R1+0x48ac] ;  /* 0x0048ac0001067983 */ /* 0x000f280000300800 */
[----:B------:R-:W4:Y:S01]  /*4d2c0*/  LDL.LU R243, [R1+0x48a8] ;  /* 0x0048a80001f37983 */ /* 0x000f220000300800 */
[----:B------:R-:W-:Y:S03]  /*4d2d0*/  HMMA.1688.F32.TF32 R92, R236, R58, R92 ;  /* 0x0000003aec5c723c */ /* 0x000fe6000008105c */
[----:B-1----:R-:W4:Y:S04]  /*4d2e0*/  LDL.LU R72, [R1+0x340] ;  /* 0x0003400001487983 */ /* 0x002f280000300800 */
[----:B------:R-:W4:Y:S04]  /*4d2f0*/  LDL.LU R73, [R1+0x344] ;  /* 0x0003440001497983 */ /* 0x000f280000300800 */
[----:B---3--:R-:W3:Y:S04]  /*4d300*/  LDL.LU R74, [R1+0x348] ;  /* 0x00034800014a7983 */ /* 0x008ee80000300800 */
        /* <DEDUP_REMOVED lines=12> */
[----:B------:R-:W3:Y:S04]  /*4d3d0*/  LDL.LU R182, [R1+0x388] ;  /* 0x0003880001b67983 */ /* 0x000ee80000300800 */
[----:B------:R-:W3:Y:S01]  /*4d3e0*/  LDL.LU R183, [R1+0x38c] ;  /* 0x00038c0001b77983 */ /* 0x000ee20000300800 */
[----:B------:R-:W-:Y:S01]  /*4d3f0*/  HMMA.1688.F32.TF32 R156, R168, R12, R156 ;  /* 0x0000000ca89c723c */ /* 0x000fe2000008109c */
[----:B------:R-:W-:-:S02]  /*4d400*/  MOV R17, R92 ;  /* 0x0000005c00117202 */ /* 0x000fc40000000f00 */
[----:B------:R-:W3:Y:S01]  /*4d410*/  LDL.LU R88, [R1+0x390] ;  /* 0x0003900001587983 */ /* 0x000ee20000300800 */
[----:B------:R-:W-:-:S03]  /*4d420*/  IMAD.MOV.U32 R16, RZ, RZ, R93 ;  /* 0x000000ffff107224 */ /* 0x000fc600078e005d */
[----:B------:R-:W3:Y:S01]  /*4d430*/  LDL.LU R89, [R1+0x394] ;  /* 0x0003940001597983 */ /* 0x000ee20000300800 */
[----:B------:R-:W-:Y:S01]  /*4d440*/  IMAD.MOV.U32 R13, RZ, RZ, R94 ;  /* 0x000000ffff0d7224 */ /* 0x000fe200078e005e */
[----:B------:R-:W-:Y:S01]  /*4d450*/  MOV R12, R95 ;  /* 0x0000005f000c7202 */ /* 0x000fe20000000f00 */
[C---:B------:R-:W-:Y:S01]  /*4d460*/  HMMA.1688.F32.TF32 R96, R236.reuse, R62, R232 ;  /* 0x0000003eec60723c */ /* 0x040fe200000810e8 */
[----:B------:R-:W3:Y:S04]  /*4d470*/  LDL.LU R90, [R1+0x398] ;  /* 0x00039800015a7983 */ /* 0x000ee80000300800 */
[----:B------:R-:W3:Y:S03]  /*4d480*/  LDL.LU R91, [R1+0x39c] ;  /* 0x00039c00015b7983 */ /* 0x000ee60000300800 */
[----:B------:R-:W-:Y:S01]  /*4d490*/  HMMA.1688.F32.TF32 R92, R236, R54, R140 ;  /* 0x00000036ec5c723c */ /* 0x000fe2000008108c */
        /* <DEDUP_REMOVED lines=19> */
[----:B------:R-:W-:Y:S03]  /*4d5d0*/  HMMA.1688.F32.TF32 R160, R168, R8, R160 ;  /* 0x00000008a8a0723c */ /* 0x000fe600000810a0 */
[----:B------:R-:W3:Y:S04]  /*4d5e0*/  LDL.LU R191, [R1+0x40c] ;  /* 0x00040c0001bf7983 */ /* 0x000ee80000300800 */
[----:B------:R-:W3:Y:S01]  /*4d5f0*/  LDL.LU R184, [R1+0x410] ;  /* 0x0004100001b87983 */ /* 0x000ee20000300800 */
[----:B------:R-:W-:-:S03]  /*4d600*/  IMAD.MOV.U32 R9, RZ, RZ, R96 ;  /* 0x000000ffff097224 */ /* 0x000fc600078e0060 */
[----:B------:R-:W3:Y:S01]  /*4d610*/  LDL.LU R185, [R1+0x414] ;  /* 0x0004140001b97983 */ /* 0x000ee20000300800 */
[----:B------:R-:W-:Y:S01]  /*4d620*/  HMMA.1688.F32.TF32 R164, R168, R4, R164 ;  /* 0x00000004a8a4723c */ /* 0x000fe200000810a4 */
[----:B------:R-:W-:Y:S02]  /*4d630*/  MOV R8, R97 ;  /* 0x0000006100087202 */ /* 0x000fe40000000f00 */
[----:B------:R-:W3:Y:S04]  /*4d640*/  LDL.LU R186, [R1+0x418] ;  /* 0x0004180001ba7983 */ /* 0x000ee80000300800 */
        /* <DEDUP_REMOVED lines=24> */
[----:B------:R-:W-:Y:S02]  /*4d7d0*/  IMAD.MOV.U32 R24, RZ, RZ, R93 ;  /* 0x000000ffff187224 */ /* 0x000fe400078e005d */
[----:B------:R-:W3:Y:S04]  /*4d7e0*/  LDL.LU R178, [R1+0x3f8] ;  /* 0x0003f80001b27983 */ /* 0x000ee80000300800 */
[----:B------:R-:W3:Y:S01]  /*4d7f0*/  LDL.LU R179, [R1+0x3fc] ;  /* 0x0003fc0001b37983 */ /* 0x000ee20000300800 */
[----:B------:R-:W-:Y:S01]  /*4d800*/  MOV R21, R94 ;  /* 0x0000005e00157202 */ /* 0x000fe20000000f00 */
[----:B------:R-:W-:-:S02]  /*4d810*/  IMAD.MOV.U32 R20, RZ, RZ, R95 ;  /* 0x000000ffff147224 */ /* 0x000fc400078e005f */
[----:B------:R-:W3:Y:S04]  /*4d820*/  LDL.LU R92, [R1+0x3b0] ;  /* 0x0003b000015c7983 */ /* 0x000ee80000300800 */
[----:B------:R-:W3:Y:S04]  /*4d830*/  LDL.LU R93, [R1+0x3b4] ;  /* 0x0003b400015d7983 */ /* 0x000ee80000300800 */
[----:B------:R-:W3:Y:S04]  /*4d840*/  LDL.LU R94, [R1+0x3b8] ;  /* 0x0003b800015e7983 */ /* 0x000ee80000300800 */
[----:B------:R-:W3:Y:S04]  /*4d850*/  LDL.LU R95, [R1+0x3bc] ;  /* 0x0003bc00015f7983 */ /* 0x000ee80000300800 */
[----:B------:R-:W3:Y:S04]  /*4d860*/  LDL.LU R84, [R1+0x370] ;  /* 0x0003700001547983 */ /* 0x000ee80000300800 */
[----:B------:R-:W3:Y:S04]  /*4d870*/  LDL.LU R85, [R1+0x374] ;  /* 0x0003740001557983 */ /* 0x000ee80000300800 */
[----:B------:R-:W3:Y:S01]  /*4d880*/  LDL.LU R86, [R1+0x378] ;  /* 0x0003780001567983 */ /* 0x000ee20000300800 */
[----:B--2---:R-:W-:-:S03]  /*4d890*/  IMAD.MOV.U32 R195, RZ, RZ, R242 ;  /* 0x000000ffffc37224 */ /* 0x004fc600078e00f2 */
[----:B------:R-:W2:Y:S04]  /*4d8a0*/  LDL.LU R87, [R1+0x37c] ;  /* 0x00037c0001577983 */ /* 0x000ea80000300800 */
[----:B------:R-:W2:Y:S04]  /*4d8b0*/  LDL.LU R192, [R1+0x320] ;  /* 0x0003200001c07983 */ /* 0x000ea80000300800 */
[----:B------:R-:W2:Y:S01]  /*4d8c0*/  LDL.LU R193, [R1+0x324] ;  /* 0x0003240001c17983 */ /* 0x000ea20000300800 */
[----:B----4-:R-:W-:-:S03]  /*4d8d0*/  IMAD.MOV.U32 R69, RZ, RZ, R6 ;  /* 0x000000ffff457224 */ /* 0x010fc600078e0006 */
[----:B------:R-:W4:Y:S01]  /*4d8e0*/  LDL.LU R194, [R1+0x328] ;  /* 0x0003280001c27983 */ /* 0x000f220000300800 */
[----:B------:R-:W-:Y:S01]  /*4d8f0*/  MOV R68, R243 ;  /* 0x000000f300447202 */ /* 0x000fe20000000f00 */
[----:B------:R-:W-:Y:S02]  /*4d900*/  IMAD.MOV.U32 R70, RZ, RZ, R7 ;  /* 0x000000ffff467224 */ /* 0x000fe400078e0007 */
[----:B------:R-:W2:Y:S04]  /*4d910*/  LDL.LU R242, [R1+0x48a4] ;  /* 0x0048a40001f27983 */ /* 0x000ea80000300800 */
[----:B------:R-:W2:Y:S04]  /*4d920*/  LDL.LU R243, [R1+0x48a0] ;  /* 0x0048a00001f37983 */ /* 0x000ea80000300800 */
[----:B------:R-:W4:Y:S04]  /*4d930*/  LDL.LU R6, [R1+0x489c] ;  /* 0x00489c0001067983 */ /* 0x000f280000300800 */
[----:B------:R-:W4:Y:S04]  /*4d940*/  LDL.LU R7, [R1+0x4898] ;  /* 0x0048980001077983 */ /* 0x000f280000300800 */
[----:B------:R-:W4:Y:S04]  /*4d950*/  LDL.LU R71, [R1+0x33c] ;  /* 0x00033c0001477983 */ /* 0x000f280000300800 */
        /* <DEDUP_REMOVED lines=8> */
[----:B------:R-:W-:Y:S01]  /*4d9e0*/  HMMA.1688.F32.TF32 R168, R168, R240, R244 ;  /* 0x000000f0a8a8723c */ /* 0x000fe200000810f4 */
[----:B------:R-:W-:Y:S04]  /*4d9f0*/  LDS R244, [R252+0x5000] ;  /* 0x00500000fcf47984 */ /* 0x000fe80000000800 */
[----:B------:R-:W-:Y:S04]  /*4da00*/  LDS R246, [R252+0x5800] ;  /* 0x00580000fcf67984 */ /* 0x000fe80000000800 */
[----:B------:R-:W-:Y:S04]  /*4da10*/  LDS R245, [R0+0x5000] ;  /* 0x0050000000f57984 */ /* 0x000fe80000000800 */
[----:B------:R-:W3:Y:S02]  /*4da20*/  LDS R247, [R0+0x5800] ;  /* 0x0058000000f77984 */ /* 0x000ee40000000800 */
[C---:B---3--:R-:W-:Y:S08]  /*4da30*/  HMMA.1688.F32.TF32 R80, R244.reuse, R10, R80 ;  /* 0x0000000af450723c */ /* 0x048ff00000081050 */
[----:B------:R-:W-:Y:S08]  /*4da40*/  HMMA.1688.F32.TF32 R104, R244, R58, R136 ;  /* 0x0000003af468723c */ /* 0x000ff00000081088 */
[C---:B--2---:R-:W-:Y:S08]  /*4da50*/  HMMA.1688.F32.TF32 R96, R236.reuse, R242, R96 ;  /* 0x000000f2ec60723c */ /* 0x044ff00000081060 */
[----:B----4-:R-:W-:Y:S01]  /*4da60*/  HMMA.1688.F32.TF32 R100, R236, R6, R100 ;  /* 0x00000006ec64723c */ /* 0x010fe20000081064 */
[----:B------:R-:W-:Y:S04]  /*4da70*/  LDS R236, [R2+0x5080] ;  /* 0x0050800002ec7984 */ /* 0x000fe80000000800 */
[----:B------:R-:W-:Y:S04]  /*4da80*/  LDS R238, [R2+0x5880] ;  /* 0x0058800002ee7984 */ /* 0x000fe80000000800 */
[----:B------:R-:W-:Y:S04]  /*4da90*/  LDS R237, [R3+0x5080] ;  /* 0x0050800003ed7984 */ /* 0x000fe80000000800 */
[----:B------:R-:W1:Y:S10]  /*4daa0*/  LDS R239, [R3+0x5880] ;  /* 0x0058800003ef7984 */ /* 0x000e740000000800 */
[----:B------:R-:W-:Y:S04]  /*4dab0*/  STL.64 [R1+0x8e0], R100 ;  /* 0x0008e06401007387 */ /* 0x000fe80000100a00 */
[----:B------:R-:W-:Y:S04]  /*4dac0*/  STL.64 [R1+0x8e8], R102 ;  /* 0x0008e86601007387 */ /* 0x000fe80000100a00 */
[----:B------:R-:W-:Y:S04]  /*4dad0*/  STL.64 [R1+0x450], R96 ;  /* 0x0004506001007387 */ /* 0x000fe80000100a00 */
[----:B------:R2:W-:Y:S02]  /*4dae0*/  STL.64 [R1+0x458], R98 ;  /* 0x0004586201007387 */ /* 0x0005e40000100a00 */
[C---:B--2---:R-:W-:Y:S08]  /*4daf0*/  HMMA.1688.F32.TF32 R96, R244.reuse, R62, R220 ;  /* 0x0000003ef460723c */ /* 0x044ff000000810dc */
[C---:B------:R-:W-:Y:S11]  /*4db00*/  HMMA.1688.F32.TF32 R100, R244.reuse, R54, R184 ;  /* 0x00000036f464723c */ /* 0x040ff600000810b8 */
[----:B------:R-:W-:Y:S04]  /*4db10*/  @!UPT UIADD3 URZ, URZ, URZ, URZ ;  /* 0x0000003f3f3ff290 */ /* 0x000fe8000fffe03f */
[----:B------:R-:W-:Y:S04]  /*4db20*/  STL.64 [R1+0x440], R96 ;  /* 0x0004406001007387 */ /* 0x000fe80000100a00 */
[----:B------:R2:W-:Y:S02]  /*4db30*/  STL.64 [R1+0x448], R98 ;  /* 0x0004486201007387 */ /* 0x0005e40000100a00 */
[C---:B--2---:R-:W-:Y:S02]  /*4db40*/  HMMA.1688.F32.TF32 R96, R244.reuse, R50, R188 ;  /* 0x00000032f460723c */ /* 0x044fe400000810bc */
[----:B------:R-:W-:Y:S04]  /*4db50*/  STL.64 [R1+0x420], R104 ;  /* 0x0004206801007387 */ /* 0x000fe80000100a00 */
[----:B------:R2:W-:Y:S04]  /*4db60*/  STL.64 [R1+0x428], R106 ;  /* 0x0004286a01007387 */ /* 0x0005e80000100a00 */
[----:B------:R-:W-:Y:S04]  /*4db70*/  STL.64 [R1+0x410], R100 ;  /* 0x0004106401007387 */ /* 0x000fe80000100a00 */
[----:B------:R3:W-:Y:S01]  /*4db80*/  STL.64 [R1+0x418], R102 ;  /* 0x0004186601007387 */ /* 0x0007e20000100a00 */
[C---:B--2---:R-:W-:Y:S08]  /*4db90*/  HMMA.1688.F32.TF32 R104, R244.reuse, R46, R176 ;  /* 0x0000002ef468723c */ /* 0x044ff000000810b0 */
[----:B------:R-:W-:Y:S01]  /*4dba0*/  STL.64 [R1+0x400], R96 ;  /* 0x0004006001007387 */ /* 0x000fe20000100a00 */
[C---:B---3--:R-:W-:Y:S03]  /*4dbb0*/  HMMA.1688.F32.TF32 R100, R244.reuse, R42, R200 ;  /* 0x0000002af464723c */ /* 0x048fe600000810c8 */
[----:B------:R2:W-:Y:S05]  /*4dbc0*/  STL.64 [R1+0x408], R98 ;  /* 0x0004086201007387 */ /* 0x0005ea0000100a00 */
[C---:B--2---:R-:W-:Y:S06]  /*4dbd0*/  HMMA.1688.F32.TF32 R96, R244.reuse, R38, R128 ;  /* 0x00000026f460723c */ /* 0x044fec0000081080 */
[----:B------:R-:W-:Y:S04]  /*4dbe0*/  STL.64 [R1+0x3f0], R104 ;  /* 0x0003f06801007387 */ /* 0x000fe80000100a00 */
[----:B------:R2:W-:Y:S05]  /*4dbf0*/  STL.64 [R1+0x3f8], R106 ;  /* 0x0003f86a01007387 */ /* 0x0005ea0000100a00 */
[----:B------:R-:W-:Y:S04]  /*4dc00*/  STL.64 [R1+0x3e0], R100 ;  /* 0x0003e06401007387 */ /* 0x000fe80000100a00 */
[----:B------:R3:W-:Y:S01]  /*4dc10*/  STL.64 [R1+0x3e8], R102 ;  /* 0x0003e86601007387 */ /* 0x0007e20000100a00 */
[C---:B--2---:R-:W-:Y:S03]  /*4dc20*/  HMMA.1688.F32.TF32 R104, R244.reuse, R34, R232 ;  /* 0x00000022f468723c */ /* 0x044fe600000810e8 */
[----:B------:R-:W-:Y:S05]  /*4dc30*/  STL.64 [R1+0x3d0], R96 ;  /* 0x0003d06001007387 */ /* 0x000fea0000100a00 */
[C---:B---3--:R-:W-:Y:S01]  /*4dc40*/  HMMA.1688.F32.TF32 R100, R244.reuse, R30, R92 ;  /* 0x0000001ef464723c */ /* 0x048fe2000008105c */
[----:B------:R2:W-:Y:S07]  /*4dc50*/  STL.64 [R1+0x3d8], R98 ;  /* 0x0003d86201007387 */ /* 0x0005ee0000100a00 */
[C---:B------:R-:W-:Y:S08]  /*4dc60*/  HMMA.1688.F32.TF32 R92, R244.reuse, R22, R88 ;  /* 0x00000016f45c723c */ /* 0x040ff00000081058 */
[C---:B--2---:R-:W-:Y:S08]  /*4dc70*/  HMMA.1688.F32.TF32 R96, R244.reuse, R26, R140 ;  /* 0x0000001af460723c */ /* 0x044ff0000008108c */
[C---:B------:R-:W-:Y:S08]  /*4dc80*/  HMMA.1688.F32.TF32 R88, R244.reuse, R18, R180 ;  /* 0x00000012f458723c */ /* 0x040ff000000810b4 */
[C---:B------:R-:W-:Y:S08]  /*4dc90*/  HMMA.1688.F32.TF32 R84, R244.reuse, R14, R84 ;  /* 0x0000000ef454723c */ /* 0x040ff00000081054 */
        /* <DEDUP_REMOVED lines=20> */
[----:B------:R-:W-:Y:S04]  /*4dde0*/  LDS R244, [R252+0x5080] ;  /* 0x00508000fcf47984 */ /* 0x000fe80000000800 */
[----:B------:R-:W-:Y:S01]  /*4ddf0*/  LDS R246, [R252+0x5880] ;  /* 0x00588000fcf67984 */ /* 0x000fe20000000800 */
[C---:B-1----:R-:W-:Y:S03]  /*4de00*/  HMMA.1688.F32.TF32 R72, R236.reuse, R62, R68 ;  /* 0x0000003eec48723c */ /* 0x042fe60000081044 */
[----:B------:R-:W-:Y:S04]  /*4de10*/  LDS R245, [R0+0x5080] ;  /* 0x0050800000f57984 */ /* 0x000fe80000000800 */
[----:B------:R-:W1:Y:S01]  /*4de20*/  LDS R247, [R0+0x5880] ;  /* 0x0058800000f77984 */ /* 0x000e620000000800 */
[C---:B------:R-:W-:Y:S08]  /*4de30*/  HMMA.1688.F32.TF32 R68, R236.reuse, R58, R192 ;  /* 0x0000003aec44723c */ /* 0x040ff000000810c0 */
[C---:B------:R-:W-:Y:S07]  /*4de40*/  HMMA.1688.F32.TF32 R76, R236.reuse, R54, R132 ;  /* 0x00000036ec4c723c */ /* 0x040fee0000081084 */
[----:B------:R-:W-:Y:S04]  /*4de50*/  STL.64 [R1+0x4d0], R72 ;  /* 0x0004d04801007387 */ /* 0x000fe80000100a00 */
[----:B------:R2:W-:Y:S04]  /*4de60*/  STL.64 [R1+0x4d8], R74 ;  /* 0x0004d84a01007387 */ /* 0x0005e80000100a00 */
[----:B------:R-:W-:Y:S04]  /*4de70*/  STL.64 [R1+0x4c0], R68 ;  /* 0x0004c04401007387 */ /* 0x000fe80000100a00 */
[----:B------:R3:W-:Y:S01]  /*4de80*/  STL.64 [R1+0x4c8], R70 ;  /* 0x0004c84601007387 */ /* 0x0007e20000100a00 */
[C---:B--2---:R-:W-:Y:S08]  /*4de90*/  HMMA.1688.F32.TF32 R72, R236.reuse, R50, R64 ;  /* 0x00000032ec48723c */ /* 0x044ff00000081040 */
[C---:B---3--:R-:W-:Y:S01]  /*4dea0*/  HMMA.1688.F32.TF32 R68, R236.reuse, R46, R248 ;  /* 0x0000002eec44723c */ /* 0x048fe200000810f8 */
[----:B------:R-:W-:Y:S04]  /*4deb0*/  STL.64 [R1+0x4b0], R76 ;  /* 0x0004b04c01007387 */ /* 0x000fe80000100a00 */
[----:B------:R-:W-:Y:S04]  /*4dec0*/  STL.64 [R1+0x4b8], R78 ;  /* 0x0004b84e01007387 */ /* 0x000fe80000100a00 */
[----:B------:R-:W2:Y:S06]  /*4ded0*/  LDL.LU R64, [R1+0x150] ;  /* 0x0001500001407983 */ /* 0x000eac0000300800 */
[----:B------:R3:W-:Y:S04]  /*4dee0*/  STL.64 [R1+0x4a0], R72 ;  /* 0x0004a04801007387 */ /* 0x0007e80000100a00 */
[----:B------:R4:W-:Y:S04]  /*4def0*/  STL.64 [R1+0x4a8], R74 ;  /* 0x0004a84a01007387 */ /* 0x0009e80000100a00 */
        /* <DEDUP_REMOVED lines=105> */
[----:B------:R-:W4:Y:S04]  /*4e590*/  LDL.LU R248, [R1+0x140] ;  /* 0x0001400001f87983 */ /* 0x000f280000300800 */
[----:B------:R-:W4:Y:S04]  /*4e5a0*/  LDL.LU R249, [R1+0x144] ;  /* 0x0001440001f97983 */ /* 0x000f280000300800 */
[----:B------:R-:W4:Y:S04]  /*4e5b0*/  LDL.LU R250, [R1+0x148] ;  /* 0x0001480001fa7983 */ /* 0x000f280000300800 */
[----:B------:R-:W4:Y:S01]  /*4e5c0*/  LDL.LU R251, [R1+0x14c] ;  /* 0x00014c0001fb7983 */ /* 0x000f220000300800 */
[C---:B--2---:R-:W-:Y:S08]  /*4e5d0*/  HMMA.1688.F32.TF32 R188, R236.reuse, R6, R188 ;  /* 0x00000006ecbc723c */ /* 0x044ff000000810bc */
[C---:B---3--:R-:W-:Y:S08]  /*4e5e0*/  HMMA.1688.F32.TF32 R184, R236.reuse, R10, R184 ;  /* 0x0000000aecb8723c */ /* 0x048ff000000810b8 */
[C---:B----4-:R-:W-:Y:S08]  /*4e5f0*/  HMMA.1688.F32.TF32 R136, R236.reuse, R14, R136 ;  /* 0x0000000eec88723c */ /* 0x050ff00000081088 */
        /* <DEDUP_REMOVED lines=15> */
[----:B------:R-:W-:Y:S04]  /*4e6f0*/  LDS R236, [R2+0x5100] ;  /* 0x0051000002ec7984 */ /* 0x000fe80000000800 */
[----:B------:R-:W-:Y:S04]  /*4e700*/  LDS R238, [R2+0x5900] ;  /* 0x0059000002ee7984 */ /* 0x000fe80000000800 */
[----:B-1----:R-:W3:Y:S04]  /*4e710*/  LDL.LU.64 R114, [R1+0x4880] ;  /* 0x0048800001727983 */ /* 0x002ee80000300a00 */
[----:B------:R-:W3:Y:S04]  /*4e720*/  LDL.LU.64 R112, [R1+0x4878] ;  /* 0x0048780001707983 */ /* 0x000ee80000300a00 */
[----:B------:R-:W-:Y:S04]  /*4e730*/  STL.64 [R1+0x8a0], R108 ;  /* 0x0008a06c01007387 */ /* 0x000fe80000100a00 */
[----:B------:R1:W-:Y:S01]  /*4e740*/  STL.64 [R1+0x8a8], R110 ;  /* 0x0008a86e01007387 */ /* 0x0003e20000100a00 */
[C---:B------:R-:W-:Y:S03]  /*4e750*/  HMMA.1688.F32.TF32 R128, R244.reuse, R58, R128 ;  /* 0x0000003af480723c */ /* 0x040fe60000081080 */
[----:B------:R-:W-:Y:S04]  /*4e760*/  LDS R237, [R3+0x5100] ;  /* 0x0051000003ed7984 */ /* 0x000fe80000000800 */
[----:B------:R-:W4:Y:S04]  /*4e770*/  LDS R239, [R3+0x5900] ;  /* 0x0059000003ef7984 */ /* 0x000f280000000800 */
        /* <DEDUP_REMOVED lines=32> */
[C---:B-1----:R-:W-:Y:S08]  /*4e980*/  HMMA.1688.F32.TF32 R176, R244.reuse, R62, R200 ;  /* 0x0000003ef4b0723c */ /* 0x042ff000000810c8 */
[C---:B------:R-:W-:Y:S11]  /*4e990*/  HMMA.1688.F32.TF32 R200, R244.reuse, R54, R232 ;  /* 0x00000036f4c8723c */ /* 0x040ff600000810e8 */
[----:B------:R-:W-:Y:S04]  /*4e9a0*/  @!UPT UIADD3 URZ, URZ, URZ, URZ ;  /* 0x0000003f3f3ff290 */ /* 0x000fe8000fffe03f */
[----:B------:R-:W-:Y:S04]  /*4e9b0*/  STL.64 [R1+0x340], R176 ;  /* 0x000340b001007387 */ /* 0x000fe80000100a00 */
[----:B------:R1:W-:Y:S04]  /*4e9c0*/  STL.64 [R1+0x348], R178 ;  /* 0x000348b201007387 */ /* 0x0003e80000100a00 */
[----:B------:R-:W-:Y:S04]  /*4e9d0*/  STL.64 [R1+0x330], R128 ;  /* 0x0003308001007387 */ /* 0x000fe80000100a00 */
[----:B------:R4:W-:Y:S01]  /*4e9e0*/  STL.64 [R1+0x338], R130 ;  /* 0x0003388201007387 */ /* 0x0009e20000100a00 */
[C---:B-1----:R-:W-:Y:S08]  /*4e9f0*/  HMMA.1688.F32.TF32 R176, R244.reuse, R50, R92 ;  /* 0x00000032f4b0723c */ /* 0x042ff0000008105c */
[C---:B----4-:R-:W-:Y:S08]  /*4ea00*/  HMMA.1688.F32.TF32 R128, R244.reuse, R46, R140 ;  /* 0x0000002ef480723c */ /* 0x050ff0000008108c */
[C---:B------:R-:W-:Y:S08]  /*4ea10*/  HMMA.1688.F32.TF32 R92, R244.reuse, R42, R88 ;  /* 0x0000002af45c723c */ /* 0x040ff00000081058 */
[C---:B------:R-:W-:Y:S08]  /*4ea20*/  HMMA.1688.F32.TF32 R88, R244.reuse, R38, R180 ;  /* 0x00000026f458723c */ /* 0x040ff000000810b4 */
[C---:B------:R-:W-:Y:S08]  /*4ea30*/  HMMA.1688.F32.TF32 R84, R244.reuse, R34, R84 ;  /* 0x00000022f454723c */ /* 0x040ff00000081054 */
[C---:B------:R-:W-:Y:S08]  /*4ea40*/  HMMA.1688.F32.TF32 R80, R244.reuse, R30, R80 ;  /* 0x0000001ef450723c */ /* 0x040ff00000081050 */
[C---:B------:R-:W-:Y:S01]  /*4ea50*/  HMMA.1688.F32.TF32 R76, R244.reuse, R26, R76 ;  /* 0x0000001af44c723c */ /* 0x040fe2000008104c */
[----:B------:R-:W-:Y:S07]  /*4ea60*/  STL.64 [R1+0x320], R200 ;  /* 0x000320c801007387 */ /* 0x000fee0000100a00 */
[C---:B------:R-:W-:Y:S01]  /*4ea70*/  HMMA.1688.F32.TF32 R72, R244.reuse, R22, R72 ;  /* 0x00000016f448723c */ /* 0x040fe20000081048 */
[----:B------:R-:W-:Y:S07]  /*4ea80*/  STL.64 [R1+0x328], R202 ;  /* 0x000328ca01007387 */ /* 0x000fee0000100a00 */
        /* <DEDUP_REMOVED lines=20> */
[C---:B----4-:R-:W-:Y:S08]  /*4ebd0*/  HMMA.1688.F32.TF32 R72, R244.reuse, R10, R132 ;  /* 0x0000000af448723c */ /* 0x050ff00000081084 */
[C---:B-1----:R-:W-:Y:S08]  /*4ebe0*/  HMMA.1688.F32.TF32 R68, R244.reuse, R6, R64 ;  /* 0x00000006f444723c */ /* 0x042ff00000081040 */
[----:B------:R-:W-:Y:S01]  /*4ebf0*/  HMMA.1688.F32.TF32 R64, R244, R242, R248 ;  /* 0x000000f2f440723c */ /* 0x000fe200000810f8 */
[----:B------:R-:W-:Y:S04]  /*4ec00*/  STL.64 [R1+0x840], R76 ;  /* 0x0008404c01007387 */ /* 0x000fe80000100a00 */
[----:B------:R-:W-:Y:S04]  /*4ec10*/  STL.64 [R1+0x848], R78 ;  /* 0x0008484e01007387 */ /* 0x000fe80000100a00 */
[----:B------:R-:W-:Y:S04]  /*4ec20*/  STL.64 [R1+0x830], R72 ;  /* 0x0008304801007387 */ /* 0x000fe80000100a00 */
[----:B------:R-:W-:Y:S04]  /*4ec30*/  STL.64 [R1+0x838], R74 ;  /* 0x0008384a01007387 */ /* 0x000fe80000100a00 */
[----:B------:R-:W4:Y:S04]  /*4ec40*/  LDL.LU R248, [R1] ;  /* 0x0000000001f87983 */ /* 0x000f280000300800 */
[----:B------:R-:W-:Y:S04]  /*4ec50*/  STL.64 [R1+0x820], R68 ;  /* 0x0008204401007387 */ /* 0x000fe80000100a00 */
[----:B------:R-:W-:Y:S04]  /*4ec60*/  STL.64 [R1+0x828], R70 ;  /* 0x0008284601007387 */ /* 0x000fe80000100a00 */
[----:B------:R1:W-:Y:S04]  /*4ec70*/  STL.64 [R1+0x270], R64 ;  /* 0x0002704001007387 */ /* 0x0003e80000100a00 */
[----:B------:R1:W-:Y:S04]  /*4ec80*/  STL.64 [R1+0x278], R66 ;  /* 0x0002784201007387 */ /* 0x0003e80000100a00 */
[----:B------:R-:W4:Y:S04]  /*4ec90*/  LDL.LU R249, [R1+0x4] ;  /* 0x0000040001f97983 */ /* 0x000f280000300800 */
[----:B------:R-:W4:Y:S04]  /*4eca0*/  LDL.LU R250, [R1+0x8] ;  /* 0x0000080001fa7983 */ /* 0x000f280000300800 */
[----:B------:R-:W4:Y:S04]  /*4ecb0*/  LDL.LU R251, [R1+0xc] ;  /* 0x00000c0001fb7983 */ /* 0x000f280000300800 */
[----:B-1----:R-:W2:Y:S04]  /*4ecc0*/  LDL.LU R64, [R1+0x10] ;  /* 0x0000100001407983 */ /* 0x002ea80000300800 */
        /* <DEDUP_REMOVED lines=55> */
[----:B------:R-:W-:Y:S04]  /*4f040*/  LDS R244, [R252+0x5100] ;  /* 0x00510000fcf47984 */ /* 0x000fe80000000800 */
[----:B------:R-:W-:Y:S04]  /*4f050*/  LDS R246, [R252+0x5900] ;  /* 0x00590000fcf67984 */ /* 0x000fe80000000800 */
[----:B------:R-:W-:Y:S04]  /*4f060*/  LDS R245, [R0+0x5100] ;  /* 0x0051000000f57984 */ /* 0x000fe80000000800 */
[----:B------:R-:W2:Y:S01]  /*4f070*/  LDS R247, [R0+0x5900] ;  /* 0x0059000000f77984 */ /* 0x000ea20000000800 */
[C---:B----4-:R-:W-:Y:S08]  /*4f080*/  HMMA.1688.F32.TF32 R248, R236.reuse, R6, R248 ;  /* 0x00000006ecf8723c */ /* 0x050ff000000810f8 */
[C---:B--2---:R-:W-:Y:S08]  /*4f090*/  HMMA.1688.F32.TF32 R64, R236.reuse, R10, R64 ;  /* 0x0000000aec40723c */ /* 0x044ff00000081040 */
[C---:B---3--:R-:W-:Y:S08]  /*4f0a0*/  HMMA.1688.F32.TF32 R76, R236.reuse, R14, R76 ;  /* 0x0000000eec4c723c */ /* 0x048ff0000008104c */
[C---:B------:R-:W-:Y:S08]  /*4f0b0*/  HMMA.1688.F32.TF32 R68, R236.reuse, R58, R132 ;  /* 0x0000003aec44723c */ /* 0x040ff00000081084 */
[C---:B------:R-:W-:Y:S01]  /*4f0c0*/  HMMA.1688.F32.TF32 R72, R236.reuse, R62, R192 ;  /* 0x0000003eec48723c */ /* 0x040fe200000810c0 */
[----:B------:R-:W2:Y:S11]  /*4f0d0*/  LDL.LU R192, [R1+0xd0] ;  /* 0x0000d00001c07983 */ /* 0x000eb60000300800 */
[----:B------:R-:W-:Y:S11]  /*4f0e0*/  @!UPT UIADD3 URZ, URZ, URZ, URZ ;  /* 0x0000003f3f3ff290 */ /* 0x000ff6000fffe03f */
[----:B------:R-:W-:Y:S04]  /*4f0f0*/  STL.64 [R1+0x370], R72 ;  /* 0x0003704801007387 */ /* 0x000fe80000100a00 */
[----:B------:R-:W-:Y:S04]  /*4f100*/  STL.64 [R1+0x378], R74 ;  /* 0x0003784a01007387 */ /* 0x000fe80000100a00 */
[----:B------:R3:W-:Y:S04]  /*4f110*/  STL.64 [R1+0x810], R68 ;  /* 0x0008104401007387 */ /* 0x0007e80000100a00 */
[----:B------:R4:W-:Y:S04]  /*4f120*/  STL.64 [R1+0x818], R70 ;  /* 0x0008184601007387 */ /* 0x0009e80000100a00 */
[----:B------:R-:W2:Y:S01]  /*4f130*/  LDL.LU R193, [R1+0xd4] ;  /* 0x0000d40001c17983 */ /* 0x000ea20000300800 */
[C---:B------:R-:W-:Y:S03]  /*4f140*/  HMMA.1688.F32.TF32 R232, R236.reuse, R42, R232 ;  /* 0x0000002aece8723c */ /* 0x040fe600000810e8 */
[----:B------:R-:W2:Y:S04]  /*4f150*/  LDL.LU R194, [R1+0xd8] ;  /* 0x0000d80001c27983 */ /* 0x000ea80000300800 */
[----:B------:R-:W2:Y:S01]  /*4f160*/  LDL.LU R195, [R1+0xdc] ;  /* 0x0000dc0001c37983 */ /* 0x000ea20000300800 */
[C---:B------:R-:W-:Y:S03]  /*4f170*/  HMMA.1688.F32.TF32 R128, R236.reuse, R46, R128 ;  /* 0x0000002eec80723c */ /* 0x040fe60000081080 */
[----:B---3--:R-:W2:Y:S04]  /*4f180*/  LDL.LU R68, [R1+0xe0] ;  /* 0x0000e00001447983 */ /* 0x008ea80000300800 */
[----:B------:R-:W2:Y:S04]  /*4f190*/  LDL.LU R69, [R1+0xe4] ;  /* 0x0000e40001457983 */ /* 0x000ea80000300800 */
[----:B----4-:R-:W2:Y:S04]  /*4f1a0*/  LDL.LU R70, [R1+0xe8] ;  /* 0x0000e80001467983 */ /* 0x010ea80000300800 */
[----:B------:R-:W2:Y:S01]  /*4f1b0*/  LDL.LU R71, [R1+0xec] ;  /* 0x0000ec0001477983 */ /* 0x000ea20000300800 */
[C---:B------:R-:W-:Y:S03]  /*4f1c0*/  HMMA.1688.F32.TF32 R200, R236.reuse, R50, R200 ;  /* 0x00000032ecc8723c */ /* 0x040fe600000810c8 */
[----:B------:R-:W2:Y:S04]  /*4f1d0*/  LDL.LU R72, [R1+0xf0] ;  /* 0x0000f00001487983 */ /* 0x000ea80000300800 */
[----:B------:R-:W2:Y:S01]  /*4f1e0*/  LDL.LU R73, [R1+0xf4] ;  /* 0x0000f40001497983 */ /* 0x000ea20000300800 */
[C---:B------:R-:W-:Y:S03]  /*4f1f0*/  HMMA.1688.F32.TF32 R140, R236.reuse, R34, R140 ;  /* 0x00000022ec8c723c */ /* 0x040fe6000008108c */
[----:B------:R-:W2:Y:S04]  /*4f200*/  LDL.LU R74, [R1+0xf8] ;  /* 0x0000f800014a7983 */ /* 0x000ea80000300800 */
[----:B------:R-:W2:Y:S01]  /*4f210*/  LDL.LU R75, [R1+0xfc] ;  /* 0x0000fc00014b7983 */ /* 0x000ea20000300800 */
[C---:B------:R-:W-:Y:S03]  /*4f220*/  HMMA.1688.F32.TF32 R176, R236.reuse, R54, R176 ;  /* 0x00000036ecb0723c */ /* 0x040fe600000810b0 */
[----:B------:R-:W4:Y:S04]  /*4f230*/  LDL.LU R132, [R1+0xc0] ;  /* 0x0000c00001847983 */ /* 0x000f280000300800 */
[----:B------:R-:W4:Y:S01]  /*4f240*/  LDL.LU R133, [R1+0xc4] ;  /* 0x0000c40001857983 */ /* 0x000f220000300800 */
[C---:B------:R-:W-:Y:S03]  /*4f250*/  HMMA.1688.F32.TF32 R88, R236.reuse, R30, R88 ;  /* 0x0000001eec58723c */ /* 0x040fe60000081058 */
[----:B------:R-:W4:Y:S04]  /*4f260*/  LDL.LU R134, [R1+0xc8] ;  /* 0x0000c80001867983 */ /* 0x000f280000300800 */
[----:B------:R-:W4:Y:S01]  /*4f270*/  LDL.LU R135, [R1+0xcc] ;  /* 0x0000cc0001877983 */ /* 0x000f220000300800 */
[C---:B------:R-:W-:Y:S07]  /*4f280*/  HMMA.1688.F32.TF32 R92, R236.reuse, R38, R92 ;  /* 0x00000026ec5c723c */ /* 0x040fee000008105c */
[----:B------:R-:W-:Y:S04]  /*4f290*/  STL.64 [R1+0x800], R176 ;  /* 0x000800b001007387 */ /* 0x000fe80000100a00 */
[----:B------:R2:W-:Y:S01]  /*4f2a0*/  STL.64 [R1+0x808], R178 ;  /* 0x000808b201007387 */ /* 0x0005e20000100a00 */
[C---:B------:R-:W-:Y:S03]  /*4f2b0*/  HMMA.1688.F32.TF32 R180, R236.reuse, R26, R180 ;  /* 0x0000001aecb4723c */ /* 0x040fe600000810b4 */
[----:B--2---:R-:W2:Y:S04]  /*4f2c0*/  LDL.LU.64 R178, [R1+0x47f0] ;  /* 0x0047f00001b27983 */ /* 0x004ea80000300a00 */
[----:B------:R-:W2:Y:S04]  /*4f2d0*/  LDL.LU.64 R176, [R1+0x47e8] ;  /* 0x0047e80001b07983 */ /* 0x000ea80000300a00 */
[----:B------:R-:W-:Y:S04]  /*4f2e0*/  STL.64 [R1+0x7f0], R200 ;  /* 0x0007f0c801007387 */ /* 0x000fe80000100a00 */
[----:B------:R3:W-:Y:S01]  /*4f2f0*/  STL.64 [R1+0x7f8], R202 ;  /* 0x0007f8ca01007387 */ /* 0x0007e20000100a00 */
[C---:B------:R-:W-:Y:S03]  /*4f300*/  HMMA.1688.F32.TF32 R84, R236.reuse, R22, R84 ;  /* 0x00000016ec54723c */ /* 0x040fe60000081054 */
[----:B---3--:R-:W3:Y:S04]  /*4f310*/  LDL.LU.64 R202, [R1+0x47e0] ;  /* 0x0047e00001ca7983 */ /* 0x008ee80000300a00 */
[----:B------:R-:W3:Y:S04]  /*4f320*/  LDL.LU.64 R200, [R1+0x47d8] ;  /* 0x0047d80001c87983 */ /* 0x000ee80000300a00 */
        /* <DEDUP_REMOVED lines=44> */
[----:B------:R-:W2:Y:S02]  /*4f5f0*/  LDL.LU.64 R248, [R1+0x4728] ;  /* 0x0047280001f87983 */ /* 0x000ea40000300a00 */
[----:B--2---:R-:W-:Y:S07]  /*4f600*/  HMMA.1688.F32.TF32 R236, R236, R242, R248 ;  /* 0x000000f2ecec723c */ /* 0x004fee00000810f8 */
[----:B------:R-:W-:-:S02]  /*4f610*/  MOV R248, R67 ;  /* 0x0000004300f87202 */ /* 0x000fc40000000f00 */
[----:B------:R-:W2:Y:S01]  /*4f620*/  LDL.LU R67, [R1+0x4724] ;  /* 0x0047240001437983 */ /* 0x000ea20000300800 */
[C---:B------:R-:W-:Y:S08]  /*4f630*/  HMMA.1688.F32.TF32 R72, R244.reuse, R58, R72 ;  /* 0x0000003af448723c */ /* 0x040ff00000081048 */
[C---:B------:R-:W-:Y:S05]  /*4f640*/  HMMA.1688.F32.TF32 R68, R244.reuse, R54, R68 ;  /* 0x00000036f444723c */ /* 0x040fea0000081044 */
[----:B------:R-:W-:Y:S03]  /*4f650*/  STL.64 [R1+0x620], R236 ;  /* 0x000620ec01007387 */ /* 0x000fe60000100a00 */
[C---:B------:R-:W-:Y:S01]  /*4f660*/  HMMA.1688.F32.TF32 R192, R244.reuse, R50, R192 ;  /* 0x00000032f4c0723c */ /* 0x040fe200000810c0 */
[----:B------:R-:W-:Y:S04]  /*4f670*/  STL.64 [R1+0x628], R238 ;  /* 0x000628ee01007387 */ /* 0x000fe80000100a00 */
[----:B------:R-:W3:Y:S03]  /*4f680*/  LDL.LU R249, [R1+0xb4] ;  /* 0x0000b40001f97983 */ /* 0x000ee60000300800 */
[C---:B----4-:R-:W-:Y:S01]  /*4f690*/  HMMA.1688.F32.TF32 R132, R244.reuse, R46, R132 ;  /* 0x0000002ef484723c */ /* 0x050fe20000081084 */
[----:B------:R-:W3:Y:S04]  /*4f6a0*/  LDL.LU R250, [R1+0xb8] ;  /* 0x0000b80001fa7983 */ /* 0x000ee80000300800 */
[----:B------:R-:W3:Y:S04]  /*4f6b0*/  LDL.LU R251, [R1+0xbc] ;  /* 0x0000bc0001fb7983 */ /* 0x000ee80000300800 */
[----:B------:R-:W-:Y:S04]  /*4f6c0*/  LDS R236, [R2+0x5180] ;  /* 0x0051800002ec7984 */ /* 0x000fe80000000800 */
[----:B------:R-:W-:Y:S04]  /*4f6d0*/  LDS R238, [R2+0x5980] ;  /* 0x0059800002ee7984 */ /* 0x000fe80000000800 */
[----:B------:R-:W-:Y:S04]  /*4f6e0*/  LDS R237, [R3+0x5180] ;  /* 0x0051800003ed7984 */ /* 0x000fe80000000800 */
[----:B------:R-:W1:Y:S01]  /*4f6f0*/  LDS R239, [R3+0x5980] ;  /* 0x0059800003ef7984 */ /* 0x000e620000000800 */
[C---:B--2---:R-:W-:Y:S11]  /*4f700*/  HMMA.1688.F32.TF32 R64, R244.reuse, R62, R64 ;  /* 0x0000003ef440723c */ /* 0x044ff60000081040 */
[----:B------:R-:W-:Y:S11]  /*4f710*/  @!UPT UIADD3 URZ, URZ, URZ, URZ ;  /* 0x0000003f3f3ff290 */ /* 0x000ff6000fffe03f */
[----:B------:R-:W-:Y:S01]  /*4f720*/  @!UPT UIADD3 URZ, URZ, URZ, URZ ;  /* 0x0000003f3f3ff290 */ /* 0x000fe2000fffe03f */
[----:B------:R-:W-:Y:S04]  /*4f730*/  STL.64 [R1+0x610], R64 ;  /* 0x0006104001007387 */ /* 0x000fe80000100a00 */
[----:B------:R-:W-:Y:S04]  /*4f740*/  STL.64 [R1+0x618], R66 ;  /* 0x0006184201007387 */ /* 0x000fe80000100a00 */
[----:B------:R-:W-:Y:S04]  /*4f750*/  LDS R65, [R0+0x5180] ;  /* 0x0051800000417984 */ /* 0x000fe80000000800 */
[----:B------:R2:W-:Y:S01]  /*4f760*/  LDS R67, [R0+0x5980] ;  /* 0x0059800000437984 */ /* 0x0005e20000000800 */
[C---:B---3--:R-:W-:Y:S03]  /*4f770*/  HMMA.1688.F32.TF32 R248, R244.reuse, R42, R248 ;  /* 0x0000002af4f8723c */ /* 0x048fe600000810f8 */
[----:B------:R-:W-:Y:S04]  /*4f780*/  LDS R64, [R252+0x5180] ;  /* 0x00518000fc407984 */ /* 0x000fe80000000800 */
[----:B--2---:R-:W2:Y:S04]  /*4f790*/  LDL.LU R0, [R1+0x4720] ;  /* 0x0047200001007983 */ /* 0x004ea80000300800 */
[----:B------:R-:W-:Y:S04]  /*4f7a0*/  STL.64 [R1+0x550], R72 ;  /* 0x0005504801007387 */ /* 0x000fe80000100a00 */
[----:B------:R3:W-:Y:S04]  /*4f7b0*/  STL.64 [R1+0x558], R74 ;  /* 0x0005584a01007387 */ /* 0x0007e80000100a00 */
[----:B------:R-:W4:Y:S04]  /*4f7c0*/  LDS R66, [R252+0x5980] ;  /* 0x00598000fc427984 */ /* 0x000f280000000800 */
[----:B---3--:R-:W3:Y:S04]  /*4f7d0*/  LDL.LU.64 R74, [R1+0x4718] ;  /* 0x00471800014a7983 */ /* 0x008ee80000300a00 */
[----:B------:R-:W3:Y:S04]  /*4f7e0*/  LDL.LU.64 R72, [R1+0x4710] ;  /* 0x0047100001487983 */ /* 0x000ee80000300a00 */
        /* <DEDUP_REMOVED lines=10> */
[----:B-1----:R-:W3:Y:S04]  /*4f890*/  LDL.LU.64 R134, [R1+0x46e8] ;  /* 0x0046e80001867983 */ /* 0x002ee80000300a00 */
[----:B------:R-:W3:Y:S04]  /*4f8a0*/  LDL.LU.64 R132, [R1+0x46e0] ;  /* 0x0046e00001847983 */ /* 0x000ee80000300a00 */
[----:B------:R-:W-:Y:S04]  /*4f8b0*/  STL.64 [R1+0x510], R248 ;  /* 0x000510f801007387 */ /* 0x000fe80000100a00 */
[----:B------:R3:W-:Y:S01]  /*4f8c0*/  STL.64 [R1+0x518], R250 ;  /* 0x000518fa01007387 */ /* 0x0007e20000100a00 */
[C---:B--2---:R-:W-:Y:S08]  /*4f8d0*/  HMMA.1688.F32.TF32 R192, R244.reuse, R34, R192 ;  /* 0x00000022f4c0723c */ /* 0x044ff000000810c0 */
[C---:B---3--:R-:W-:Y:S08]  /*4f8e0*/  HMMA.1688.F32.TF32 R248, R244.reuse, R38, R132 ;  /* 0x00000026f4f8723c */ /* 0x048ff00000081084 */
[C---:B------:R-:W-:Y:S08]  /*4f8f0*/  HMMA.1688.F32.TF32 R132, R244.reuse, R30, R68 ;  /* 0x0000001ef484723c */ /* 0x040ff00000081044 */
[C---:B------:R-:W-:Y:S07]  /*4f900*/  HMMA.1688.F32.TF32 R68, R244.reuse, R26, R72 ;  /* 0x0000001af444723c */ /* 0x040fee0000081048 */
[----:B------:R-:W-:Y:S04]  /*4f910*/  STL.64 [R1+0x4f0], R248 ;  /* 0x0004f0f801007387 */ /* 0x000fe80000100a00 */
[----:B------:R-:W-:Y:S04]  /*4f920*/  STL.64 [R1+0x4f8], R250 ;  /* 0x0004f8fa01007387 */ /* 0x000fe80000100a00 */
[----:B------:R-:W-:Y:S04]  /*4f930*/  STL.64 [R1+0x600], R192 ;  /* 0x000600c001007387 */ /* 0x000fe80000100a00 */
[----:B------:R1:W-:Y:S01]  /*4f940*/  STL.64 [R1+0x608], R194 ;  /* 0x000608c201007387 */ /* 0x0003e20000100a00 */
[C---:B------:R-:W-:Y:S03]  /*4f950*/  HMMA.1688.F32.TF32 R72, R244.reuse, R14, R84 ;  /* 0x0000000ef448723c */ /* 0x040fe60000081054 */
[----:B------:R-:W-:Y:S04]  /*4f960*/  LDS R248, [R2+0x6000] ;  /* 0x0060000002f87984 */ /* 0x000fe80000000800 */
[----:B------:R-:W-:Y:S01]  /*4f970*/  LDS R250, [R2+0x6800] ;  /* 0x0068000002fa7984 */ /* 0x000fe20000000800 */
[C---:B-1----:R-:W-:Y:S03]  /*4f980*/  HMMA.1688.F32.TF32 R192, R244.reuse, R22, R76 ;  /* 0x00000016f4c0723c */ /* 0x042fe6000008104c */
[----:B------:R-:W-:Y:S04]  /*4f990*/  STL.64 [R1+0x5f0], R132 ;  /* 0x0005f08401007387 */ /* 0x000fe80000100a00 */
[----:B------:R1:W-:Y:S04]  /*4f9a0*/  STL.64 [R1+0x5f8], R134 ;  /* 0x0005f88601007387 */ /* 0x0003e80000100a00 */
[----:B------:R-:W-:Y:S04]  /*4f9b0*/  LDS R249, [R3+0x6000] ;  /* 0x0060000003f97984 */ /* 0x000fe80000000800 */
[----:B------:R-:W-:Y:S01]  /*4f9c0*/  LDS R251, [R3+0x6800] ;  /* 0x0068000003fb7984 */ /* 0x000fe20000000800 */
[C---:B-1----:R-:W-:Y:S07]  /*4f9d0*/  HMMA.1688.F32.TF32 R132, R244.reuse, R18, R80 ;  /* 0x00000012f484723c */ /* 0x042fee0000081050 */
[----:B------:R-:W-:Y:S04]  /*4f9e0*/  STL [R1+0x46bc], R192 ;  /* 0x0046bcc001007387 */ /* 0x000fe80000100800 */
[----:B------:R-:W-:Y:S04]  /*4f9f0*/  STL.64 [R1+0x5e0], R68 ;  /* 0x0005e04401007387 */ /* 0x000fe80000100a00 */
[----:B------:R1:W-:Y:S02]  /*4fa00*/  STL.64 [R1+0x5e8], R70 ;  /* 0x0005e84601007387 */ /* 0x0003e40000100a00 */
[----:B-1----:R-:W-:Y:S02]  /*4fa10*/  HMMA.1688.F32.TF32 R68, R244, R10, R180 ;  /* 0x0000000af444723c */ /* 0x002fe400000810b4 */
[----:B------:R-:W-:Y:S04]  /*4fa20*/  STL [R1+0x46b8], R193 ;  /* 0x0046b8c101007387 */ /* 0x000fe80000100800 */
[----:B------:R-:W-:Y:S04]  /*4fa30*/  STL [R1+0x46b4], R194 ;  /* 0x0046b4c201007387 */ /* 0x000fe80000100800 */
[----:B------:R-:W-:Y:S04]  /*4fa40*/  STL [R1+0x46b0], R195 ;  /* 0x0046b0c301007387 */ /* 0x000fe80000100800 */
[----:B------:R1:W-:Y:S04]  /*4fa50*/  STL [R1+0x46cc], R132 ;  /* 0x0046cc8401007387 */ /* 0x0003e80000100800 */
[----:B------:R2:W-:Y:S04]  /*4fa60*/  STL [R1+0x46c8], R133 ;  /* 0x0046c88501007387 */ /* 0x0005e80000100800 */
[----:B------:R3:W-:Y:S02]  /*4fa70*/  STL [R1+0x46c4], R134 ;  /* 0x0046c48601007387 */ /* 0x0007e40000100800 */
[----:B-1----:R-:W-:-:S02]  /*4fa80*/  IMAD.MOV.U32 R132, RZ, RZ, R68 ;  /* 0x000000ffff847224 */ /* 0x002fc400078e0044 */
[----:B------:R1:W-:Y:S01]  /*4fa90*/  STL [R1+0x46c0], R135 ;  /* 0x0046c08701007387 */ /* 0x0003e20000100800 */
[----:B--2---:R-:W-:Y:S01]  /*4faa0*/  IMAD.MOV.U32 R133, RZ, RZ, R69 ;  /* 0x000000ffff857224 */ /* 0x004fe200078e0045 */
[----:B---3--:R-:W-:Y:S01]  /*4fab0*/  MOV R134, R70 ;  /* 0x0000004600867202 */ /* 0x008fe20000000f00 */
[----:B-1----:R-:W-:Y:S02]  /*4fac0*/  IMAD.MOV.U32 R135, RZ, RZ, R71 ;  /* 0x000000ffff877224 */ /* 0x002fe400078e0047 */
[----:B------:R-:W-:Y:S11]  /*4fad0*/  HMMA.1688.F32.TF32 R68, R244, R6, R88 ;  /* 0x00000006f444723c */ /* 0x000ff60000081058 */
[----:B------:R-:W-:Y:S11]  /*4fae0*/  @!UPT UIADD3 URZ, URZ, URZ, URZ ;  /* 0x0000003f3f3ff290 */ /* 0x000ff6000fffe03f */
[----:B------:R-:W-:Y:S02]  /*4faf0*/  @!UPT UIADD3 URZ, URZ, URZ, URZ ;  /* 0x0000003f3f3ff290 */ /* 0x000fe4000fffe03f */
[----:B------:R-:W-:Y:S01]  /*4fb00*/  IMAD.MOV.U32 R192, RZ, RZ, R68 ;  /* 0x000000ffffc07224 */ /* 0x000fe200078e0044 */
[----:B------:R-:W-:Y:S01]  /*4fb10*/  MOV R193, R69 ;  /* 0x0000004500c17202 */ /* 0x000fe20000000f00 */
[----:B------:R-:W-:Y:S02]  /*4fb20*/  IMAD.MOV.U32 R194, RZ, RZ, R70 ;  /* 0x000000ffffc27224 */ /* 0x000fe400078e0046 */
[----:B------:R-:W-:Y:S02]  /*4fb30*/  IMAD.MOV.U32 R195, RZ, RZ, R71 ;  /* 0x000000ffffc37224 */ /* 0x000fe400078e0047 */
[C---:B------:R-:W-:Y:S01]  /*4fb40*/  HMMA.1688.F32.TF32 R68, R236.reuse, R62, R92 ;  /* 0x0000003eec44723c */ /* 0x040fe2000008105c */
[----:B------:R-:W-:Y:S11]  /*4fb50*/  STL.64 [R1+0x730], R72 ;  /* 0x0007304801007387 */ /* 0x000ff60000100a00 */
[----:B------:R-:W-:Y:S11]  /*4fb60*/  @!UPT UIADD3 URZ, URZ, URZ, URZ ;  /* 0x0000003f3f3ff290 */ /* 0x000ff6000fffe03f */
[----:B------:R-:W-:Y:S01]  /*4fb70*/  @!UPT UIADD3 URZ, URZ, URZ, URZ ;  /* 0x0000003f3f3ff290 */ /* 0x000fe2000fffe03f */
[----:B------:R-:W-:Y:S01]  /*4fb80*/  MOV R87, R68 ;  /* 0x0000004400577202 */ /* 0x000fe20000000f00 */
[----:B------:R-:W-:Y:S01]  /*4fb90*/  IMAD.MOV.U32 R86, RZ, RZ, R69 ;  /* 0x000000ffff567224 */ /* 0x000fe200078e0045 */
[----:B------:R-:W-:Y:S01]  /*4fba0*/  MOV R84, R71 ;  /* 0x0000004700547202 */ /* 0x000fe20000000f00 */
[----:B------:R-:W-:Y:S02]  /*4fbb0*/  IMAD.MOV.U32 R85, RZ, RZ, R70 ;  /* 0x000000ffff557224 */ /* 0x000fe400078e0046 */
[C---:B------:R-:W-:Y:S01]  /*4fbc0*/  HMMA.1688.F32.TF32 R68, R236.reuse, R58, R232 ;  /* 0x0000003aec44723c */ /* 0x040fe200000810e8 */
[----:B------:R1:W-:Y:S07]  /*4fbd0*/  STL.64 [R1+0x738], R74 ;  /* 0x0007384a01007387 */ /* 0x0003ee0000100a00 */
[C---:B------:R-:W-:Y:S08]  /*4fbe0*/  HMMA.1688.F32.TF32 R76, R236.reuse, R54, R128 ;  /* 0x00000036ec4c723c */ /* 0x040ff00000081080 */
[----:B-1----:R-:W-:Y:S08]  /*4fbf0*/  HMMA.1688.F32.TF32 R72, R236, R50, R200 ;  /* 0x00000032ec48723c */ /* 0x002ff000000810c8 */
[----:B------:R-:W-:Y:S01]  /*4fc00*/  IMAD.MOV.U32 R83, RZ, RZ, R68 ;  /* 0x000000ffff537224 */ /* 0x000fe200078e0044 */
[----:B------:R-:W-:Y:S01]  /*4fc10*/  MOV R81, R70 ;  /* 0x0000004600517202 */ /* 0x000fe20000000f00 */
[----:B------:R-:W-:-:S02]  /*4fc20*/  IMAD.MOV.U32 R82, RZ, RZ, R69 ;  /* 0x000000ffff527224 */ /* 0x000fc400078e0045 */
[----:B------:R-:W-:Y:S02]  /*4fc30*/  IMAD.MOV.U32 R80, RZ, RZ, R71 ;  /* 0x000000ffff507224 */ /* 0x000fe400078e0047 */
        /* <DEDUP_REMOVED lines=9> */
[C---:B-1----:R-:W-:Y:S08]  /*4fcd0*/  HMMA.1688.F32.TF32 R68, R236.reuse, R34, R136 ;  /* 0x00000022ec44723c */ /* 0x042ff00000081088 */
[C---:B------:R-:W-:Y:S08]  /*4fce0*/  HMMA.1688.F32.TF32 R76, R236.reuse, R42, R188 ;  /* 0x0000002aec4c723c */ /* 0x040ff000000810bc */
[----:B------:R-:W-:Y:S08]  /*4fcf0*/  HMMA.1688.F32.TF32 R72, R236, R38, R184 ;  /* 0x00000026ec48723c */ /* 0x000ff000000810b8 */
[----:B------:R-:W-:Y:S01]  /*4fd00*/  IMAD.MOV.U32 R187, RZ, RZ, R68 ;  /* 0x000000ffffbb7224 */ /* 0x000fe200078e0044 */
[----:B------:R-:W-:Y:S01]  /*4fd10*/  MOV R186, R69 ;  /* 0x0000004500ba7202 */ /* 0x000fe20000000f00 */
[----:B------:R-:W-:-:S02]  /*4fd20*/  IMAD.MOV.U32 R185, RZ, RZ, R70 ;  /* 0x000000ffffb97224 */ /* 0x000fc400078e0046 */
[----:B------:R-:W-:Y:S02]  /*4fd30*/  IMAD.MOV.U32 R184, RZ, RZ, R71 ;  /* 0x000000ffffb87224 */ /* 0x000fe400078e0047 */
[----:B------:R-:W-:Y:S01]  /*4fd40*/  HMMA.1688.F32.TF32 R68, R236, R30, R220 ;  /* 0x0000001eec44723c */ /* 0x000fe200000810dc */
[----:B------:R-:W-:Y:S04]  /*4fd50*/  STL.64 [R1+0x6b0], R76 ;  /* 0x0006b04c01007387 */ /* 0x000fe80000100a00 */
[----:B------:R-:W-:Y:S04]  /*4fd60*/  STL.64 [R1+0x6b8], R78 ;  /* 0x0006b84e01007387 */ /* 0x000fe80000100a00 */
[----:B------:R-:W-:Y:S04]  /*4fd70*/  STL.64 [R1+0x6a0], R72 ;  /* 0x0006a04801007387 */ /* 0x000fe80000100a00 */
[----:B------:R-:W-:Y:S10]  /*4fd80*/  STL.64 [R1+0x6a8], R74 ;  /* 0x0006a84a01007387 */ /* 0x000ff40000100a00 */
[----:B------:R-:W-:Y:S04]  /*4fd90*/  STL.64 [R1+0x680], R68 ;  /* 0x0006804401007387 */ /* 0x000fe80000100a00 */
[----:B------:R1:W-:Y:S01]  /*4fda0*/  STL.64 [R1+0x688], R70 ;  /* 0x0006884601007387 */ /* 0x0003e20000100a00 */
[----:B----4-:R-:W-:Y:S08]  /*4fdb0*/  HMMA.1688.F32.TF32 R48, R64, R50, R208 ;  /* 0x000000324030723c */ /* 0x010ff000000810d0 */
[----:B-1----:R-:W-:Y:S08]  /*4fdc0*/  HMMA.1688.F32.TF32 R68, R236, R18, R104 ;  /* 0x00000012ec44723c */ /* 0x002ff00000081068 */
[C---:B------:R-:W-:Y:S08]  /*4fdd0*/  HMMA.1688.F32.TF32 R208, R64.reuse, R46, R196 ;  /* 0x0000002e40d0723c */ /* 0x040ff000000810c4 */
[----:B------:R-:W-:Y:S08]  /*4fde0*/  HMMA.1688.F32.TF32 R44, R64, R38, R204 ;  /* 0x00000026402c723c */ /* 0x000ff000000810cc */
[----:B------:R-:W-:Y:S01]  /*4fdf0*/  HMMA.1688.F32.TF32 R76, R236, R26, R96 ;  /* 0x0000001aec4c723c */ /* 0x000fe20000081060 */
[----:B------:R-:W-:Y:S01]  /*4fe00*/  MOV R107, R68 ;  /* 0x00000044006b7202 */ /* 0x000fe20000000f00 */
[----:B------:R-:W-:Y:S01]  /*4fe10*/  IMAD.MOV.U32 R106, RZ, RZ, R69 ;  /* 0x000000ffff6a7224 */ /* 0x000fe200078e0045 */
[----:B------:R-:W-:Y:S01]  /*4fe20*/  MOV R104, R71 ;  /* 0x0000004700687202 */ /* 0x000fe20000000f00 */
[----:B------:R-:W-:-:S04]  /*4fe30*/  IMAD.MOV.U32 R105, RZ, RZ, R70 ;  /* 0x000000ffff697224 */ /* 0x000fc800078e0046 */
[C---:B------:R-:W-:Y:S08]  /*4fe40*/  HMMA.1688.F32.TF32 R72, R236.reuse, R22, R100 ;  /* 0x00000016ec48723c */ /* 0x040ff00000081064 */
[C---:B------:R-:W-:Y:S08]  /*4fe50*/  HMMA.1688.F32.TF32 R128, R236.reuse, R10, R112 ;  /* 0x0000000aec80723c */ /* 0x040ff00000081070 */
[----:B------:R-:W-:Y:S08]  /*4fe60*/  HMMA.1688.F32.TF32 R68, R236, R14, R108 ;  /* 0x0000000eec44723c */ /* 0x000ff0000008106c */
[C---:B------:R-:W-:Y:S08]  /*4fe70*/  HMMA.1688.F32.TF32 R200, R64.reuse, R54, R172 ;  /* 0x0000003640c8723c */ /* 0x040ff000000810ac */
[----:B------:R-:W-:Y:S07]  /*4fe80*/  HMMA.1688.F32.TF32 R52, R64, R42, R212 ;  /* 0x0000002a4034723c */ /* 0x000fee00000810d4 */
        /* <DEDUP_REMOVED lines=9> */
[----:B------:R-:W-:Y:S04]  /*4ff20*/  STL [R1+0x468c], R128 ;  /* 0x00468c8001007387 */ /* 0x000fe80000100800 */
[----:B------:R-:W-:Y:S04]  /*4ff30*/  STL.64 [R1+0x640], R68 ;  /* 0x0006404401007387 */ /* 0x000fe80000100a00 */
[----:B------:R1:W-:Y:S01]  /*4ff40*/  STL.64 [R1+0x648], R70 ;  /* 0x0006484601007387 */ /* 0x0003e20000100a00 */
[----:B------:R-:W-:Y:S01]  /*4ff50*/  HMMA.1688.F32.TF32 R180, R64, R62, R124 ;  /* 0x0000003e40b4723c */ /* 0x000fe2000008107c */
[----:B------:R-:W-:Y:S01]  /*4ff60*/  MOV R227, R44 ;  /* 0x0000002c00e37202 */ /* 0x000fe20000000f00 */
[----:B------:R-:W-:-:S06]  /*4ff70*/  IMAD.MOV.U32 R226, RZ, RZ, R45 ;  /* 0x000000ffffe27224 */ /* 0x000fcc00078e002d */
[C---:B-1----:R-:W-:Y:S01]  /*4ff80*/  HMMA.1688.F32.TF32 R68, R236.reuse, R6, R116 ;  /* 0x00000006ec44723c */ /* 0x042fe20000081074 */
[----:B------:R-:W-:Y:S01]  /*4ff90*/  IMAD.MOV.U32 R225, RZ, RZ, R46 ;  /* 0x000000ffffe17224 */ /* 0x000fe200078e002e */
[----:B------:R-:W-:Y:S01]  /*4ffa0*/  MOV R224, R47 ;  /* 0x0000002f00e07202 */ /* 0x000fe20000000f00 */
[----:B------:R-:W-:Y:S04]  /*4ffb0*/  STL [R1+0x4688], R129 ;  /* 0x0046888101007387 */ /* 0x000fe80000100800 */
[----:B------:R-:W1:Y:S01]  /*4ffc0*/  LDSM.16.M88.4 R60, [R0+0x21080] ;  /* 0x02108000003c783b */ /* 0x000e620000000200 */
[----:B------:R-:W-:Y:S08]  /*4ffd0*/  HMMA.1688.F32.TF32 R236, R236, R242, R120 ;  /* 0x000000f2ecec723c */ /* 0x000ff00000081078 */
[----:B------:R-:W-:Y:S01]  /*4ffe0*/  HMMA.1688.F32.TF32 R44, R64, R30, R144 ;  /* 0x0000001e402c723c */ /* 0x000fe20000081090 */
[----:B------:R-:W-:Y:S04]  /*4fff0*/  STL [R1+0x4684], R130 ;  /* 0x0046848201007387 */ /* 0x000fe80000100800 */
[----:B------:R-:W-:Y:S10]  /*50000*/  STL [R1+0x4680], R131 ;  /* 0x0046808301007387 */ /* 0x000ff40000100800 */
[----:B------:R2:W-:Y:S04]  /*50010*/  STL [R1+0x4690], R236 ;  /* 0x004690ec01007387 */ /* 0x0005e80000100800 */
[----:B------:R-:W-:Y:S04]  /*50020*/  STL.64 [R1+0x630], R68 ;  /* 0x0006304401007387 */ /* 0x000fe80000100a00 */
[----:B------:R-:W-:Y:S04]  /*50030*/  STL.64 [R1+0x638], R70 ;  /* 0x0006384601007387 */ /* 0x000fe80000100a00 */
[----:B------:R-:W-:Y:S04]  /*50040*/  STL [R1+0x467c], R237 ;  /* 0x00467ced01007387 */ /* 0x000fe80000100800 */
[----:B------:R-:W-:Y:S04]  /*50050*/  STL [R1+0x4678], R238 ;  /* 0x004678ee01007387 */ /* 0x000fe80000100800 */
[----:B------:R-:W-:Y:S04]  /*50060*/  STL [R1+0x4674], R239 ;  /* 0x004674ef01007387 */ /* 0x000fe80000100800 */
[----:B------:R-:W-:Y:S01]  /*50070*/  STL [R1+0x46a0], R180 ;  /* 0x0046a0b401007387 */ /* 0x000fe20000100800 */
[----:B--2---:R-:W-:-:S03]  /*50080*/  IMAD.MOV.U32 R236, RZ, RZ, R47 ;  /* 0x000000ffffec7224 */ /* 0x004fc600078e002f */
[----:B------:R2:W-:Y:S04]  /*50090*/  STL [R1+0x469c], R181 ;  /* 0x00469cb501007387 */ /* 0x0005e80000100800 */
[----:B------:R3:W-:Y:S04]  /*500a0*/  STL [R1+0x4698], R182 ;  /* 0x004698b601007387 */ /* 0x0007e80000100800 */
[----:B------:R4:W-:Y:S01]  /*500b0*/  STL [R1+0x4694], R183 ;  /* 0x004694b701007387 */ /* 0x0009e20000100800 */
[----:B--2---:R-:W-:Y:S01]  /*500c0*/  IMAD.MOV.U32 R181, RZ, RZ, R44 ;  /* 0x000000ffffb57224 */ /* 0x004fe200078e002c */
[C---:B------:R-:W-:Y:S02]  /*500d0*/  HMMA.1688.F32.TF32 R232, R64.reuse, R58, R228 ;  /* 0x0000003a40e8723c */ /* 0x040fe400000810e4 */
[----:B------:R-:W2:Y:S01]  /*500e0*/  LDSM.16.M88.4 R56, [R0+0x22080] ;  /* 0x022080000038783b */ /* 0x000ea20000000200 */
[----:B---3--:R-:W-:Y:S01]  /*500f0*/  IMAD.MOV.U32 R182, RZ, RZ, R45 ;  /* 0x000000ffffb67224 */ /* 0x008fe200078e002d */
[----:B------:R-:W-:Y:S01]  /*50100*/  MOV R76, R41 ;  /* 0x00000029004c7202 */ /* 0x000fe20000000f00 */
[----:B------:R-:W-:Y:S01]  /*50110*/  IMAD.MOV.U32 R77, RZ, RZ, R40 ;  /* 0x000000ffff4d7224 */ /* 0x000fe200078e0028 */
[----:B------:R-:W-:Y:S01]  /*50120*/  MOV R79, R36 ;  /* 0x00000024004f7202 */ /* 0x000fe20000000f00 */
[----:B------:R-:W-:Y:S01]  /*50130*/  IMAD.MOV.U32 R180, RZ, RZ, R55 ;  /* 0x000000ffffb47224 */ /* 0x000fe200078e0037 */
[----:B----4-:R-:W-:Y:S01]  /*50140*/  MOV R183, R46 ;  /* 0x0000002e00b77202 */ /* 0x010fe20000000f00 */
[----:B------:R-:W-:Y:S01]  /*50150*/  LDSM.16.M88.4 R40, [R0+0x26080] ;  /* 0x026080000028783b */ /* 0x000fe20000000200 */
[----:B------:R-:W-:Y:S01]  /*50160*/  HMMA.1688.F32.TF32 R44, R64, R26, R148 ;  /* 0x0000001a402c723c */ /* 0x000fe20000081094 */
[----:B------:R-:W-:-:S02]  /*50170*/  IMAD.MOV.U32 R78, RZ, RZ, R37 ;  /* 0x000000ffff4e7224 */ /* 0x000fc400078e0025 */
[----:B------:R-:W-:Y:S01]  /*50180*/  LDSM.16.M88.4 R36, [R0+0x27080] ;  /* 0x027080000024783b */ /* 0x000fe20000000200 */
[----:B------:R-:W-:Y:S02]  /*50190*/  IMAD.MOV.U32 R132, RZ, RZ, R33 ;  /* 0x000000ffff847224 */ /* 0x000fe400078e0021 */
[----:B------:R-:W-:Y:S01]  /*501a0*/  IMAD.MOV.U32 R133, RZ, RZ, R32 ;  /* 0x000000ffff857224 */ /* 0x000fe200078e0020 */
[----:B------:R-:W-:Y:S01]  /*501b0*/  MOV R134, R29 ;  /* 0x0000001d00867202 */ /* 0x000fe20000000f00 */
[----:B------:R-:W-:Y:S01]  /*501c0*/  LDSM.16.M88.4 R32, [R0+0x28080] ;  /* 0x028080000020783b */ /* 0x000fe20000000200 */
[----:B------:R-:W-:Y:S01]  /*501d0*/  IMAD.MOV.U32 R135, RZ, RZ, R28 ;  /* 0x000000ffff877224 */ /* 0x000fe200078e001c */
[----:B------:R-:W-:Y:S01]  /*501e0*/  MOV R73, R24 ;  /* 0x0000001800497202 */ /* 0x000fe20000000f00 */
[----:B------:R-:W-:Y:S01]  /*501f0*/  IMAD.MOV.U32 R72, RZ, RZ, R25 ;  /* 0x000000ffff487224 */ /* 0x000fe200078e0019 */
[----:B------:R-:W-:Y:S04]  /*50200*/  LDSM.16.M88.4 R28, [R0+0x29080] ;  /* 0x02908000001c783b */ /* 0x000fe80000000200 */
[----:B------:R3:W-:Y:S01]  /*50210*/  STL [R1+0x46ac], R232 ;  /* 0x0046ace801007387 */ /* 0x0007e20000100800 */
[----:B------:R-:W-:-:S02]  /*50220*/  IMAD.MOV.U32 R74, RZ, RZ, R21 ;  /* 0x000000ffff4a7224 */ /* 0x000fc400078e0015 */
[----:B------:R-:W-:Y:S01]  /*50230*/  IMAD.MOV.U32 R75, RZ, RZ, R20 ;  /* 0x000000ffff4b7224 */ /* 0x000fe200078e0014 */
[----:B------:R-:W-:Y:S01]  /*50240*/  MOV R88, R17 ;  /* 0x0000001100587202 */ /* 0x000fe20000000f00 */
[----:B------:R-:W-:Y:S01]  /*50250*/  IMAD.MOV.U32 R89, RZ, RZ, R16 ;  /* 0x000000ffff597224 */ /* 0x000fe200078e0010 */
[----:B------:R-:W-:Y:S01]  /*50260*/  MOV R91, R12 ;  /* 0x0000000c005b7202 */ /* 0x000fe20000000f00 */
[----:B------:R-:W-:Y:S01]  /*50270*/  IMAD.MOV.U32 R90, RZ, RZ, R13 ;  /* 0x000000ffff5a7224 */ /* 0x000fe200078e000d */
[----:B------:R-:W-:Y:S01]  /*50280*/  MOV R150, R45 ;  /* 0x0000002d00967202 */ /* 0x000fe20000000f00 */
[----:B------:R-:W-:Y:S01]  /*50290*/  IMAD.MOV.U32 R151, RZ, RZ, R44 ;  /* 0x000000ffff977224 */ /* 0x000fe200078e002c */
[----:B------:R-:W-:Y:S01]  /*502a0*/  HMMA.1688.F32.TF32 R172, R64, R10, R160 ;  /* 0x0000000a40ac723c */ /* 0x000fe200000810a0 */
[----:B------:R-:W-:Y:S02]  /*502b0*/  IMAD.MOV.U32 R149, RZ, RZ, R46 ;  /* 0x000000ffff957224 */ /* 0x000fe400078e002e */
[----:B------:R-:W-:-:S02]  /*502c0*/  IMAD.MOV.U32 R92, RZ, RZ, R9 ;  /* 0x000000ffff5c7224 */ /* 0x000fc400078e0009 */
[----:B------:R-:W-:Y:S01]  /*502d0*/  IMAD.MOV.U32 R93, RZ, RZ, R8 ;  /* 0x000000ffff5d7224 */ /* 0x000fe200078e0008 */
[----:B------:R-:W-:Y:S01]  /*502e0*/  MOV R94, R5 ;  /* 0x00000005005e7202 */ /* 0x000fe20000000f00 */
[----:B------:R-:W-:Y:S01]  /*502f0*/  IMAD.MOV.U32 R148, RZ, RZ, R47 ;  /* 0x000000ffff947224 */ /* 0x000fe200078e002f */
[----:B------:R4:W-:Y:S01]  /*50300*/  STL [R1+0x46a8], R233 ;  /* 0x0046a8e901007387 */ /* 0x0009e20000100800 */
[----:B------:R-:W-:Y:S01]  /*50310*/  HMMA.1688.F32.TF32 R44, R64, R22, R216 ;  /* 0x00000016402c723c */ /* 0x000fe200000810d8 */
[----:B---3--:R-:W-:Y:S02]  /*50320*/  IMAD.MOV.U32 R232, RZ, RZ, R52 ;  /* 0x000000ffffe87224 */ /* 0x008fe400078e0034 */
[----:B------:R3:W-:Y:S04]  /*50330*/  STL [R1+0x46a4], R234 ;  /* 0x0046a4ea01007387 */ /* 0x0007e80000100800 */
[----:B------:R-:W-:Y:S01]  /*50340*/  LDSM.16.M88.4 R24, [R0+0x2a080] ;  /* 0x02a080000018783b */ /* 0x000fe20000000200 */
[----:B----4-:R-:W-:-:S03]  /*50350*/  IMAD.MOV.U32 R233, RZ, RZ, R53 ;  /* 0x000000ffffe97224 */ /* 0x010fc600078e0035 */
[----:B------:R-:W-:Y:S01]  /*50360*/  LDSM.16.M88.4 R20, [R0+0x2b080] ;  /* 0x02b080000014783b */ /* 0x000fe20000000200 */
[----:B------:R-:W-:Y:S01]  /*50370*/  IMAD.MOV.U32 R95, RZ, RZ, R4 ;  /* 0x000000ffff5f7224 */ /* 0x000fe200078e0004 */
[----:B------:R-:W-:Y:S02]  /*50380*/  HMMA.1688.F32.TF32 R176, R64, R6, R164 ;  /* 0x0000000640b0723c */ /* 0x000fe400000810a4 */
[----:B------:R-:W-:Y:S04]  /*50390*/  LDSM.16.M88.4 R8, [R0+0x2e080] ;  /* 0x02e080000008783b */ /* 0x000fe80000000200 */
[----:B------:R-:W-:Y:S02]  /*503a0*/  LDS R68, [R252+0x6000] ;  /* 0x00600000fc447984 */ /* 0x000fe40000000800 */
[----:B------:R-:W-:Y:S02]  /*503b0*/  HMMA.1688.F32.TF32 R140, R244, R242, R140 ;  /* 0x000000f2f48c723c */ /* 0x000fe4000008108c */
[----:B------:R-:W-:Y:S01]  /*503c0*/  LDS R70, [R252+0x6800] ;  /* 0x00680000fc467984 */ /* 0x000fe20000000800 */
[----:B------:R-:W-:Y:S01]  /*503d0*/  MOV R219, R44 ;  /* 0x0000002c00db7202 */ /* 0x000fe20000000f00 */
[----:B------:R-:W-:Y:S01]  /*503e0*/  IMAD.MOV.U32 R218, RZ, RZ, R45 ;  /* 0x000000ffffda7224 */ /* 0x000fe200078e002d */
[----:B------:R-:W-:Y:S01]  /*503f0*/  MOV R216, R47 ;  /* 0x0000002f00d87202 */ /* 0x000fe20000000f00 */
[----:B------:R-:W-:Y:S01]  /*50400*/  IMAD.MOV.U32 R217, RZ, RZ, R46 ;  /* 0x000000ffffd97224 */ /* 0x000fe200078e002e */
[----:B------:R-:W-:Y:S01]  /*50410*/  STL [R1+0x4670], R235 ;  /* 0x004670eb01007387 */ /* 0x000fe20000100800 */
[----:B------:R-:W-:Y:S01]  /*50420*/  HMMA.1688.F32.TF32 R44, R64, R18, R152 ;  /* 0x00000012402c723c */ /* 0x000fe20000081098 */
[----:B---3--:R-:W-:-:S02]  /*50430*/  MOV R234, R54 ;  /* 0x0000003600ea7202 */ /* 0x008fc40000000f00 */
[----:B------:R-:W-:Y:S04]  /*50440*/  STL.64 [R1+0x5d0], R48 ;  /* 0x0005d03001007387 */ /* 0x000fe80000100a00 */
[----:B------:R-:W3:Y:S04]  /*50450*/  LDSM.16.M88.4 R52, [R0+0x23080] ;  /* 0x023080000034783b */ /* 0x000ee80000000200 */
[----:B------:R-:W-:Y:S04]  /*50460*/  LDSM.16.M88.4 R16, [R0+0x2c080] ;  /* 0x02c080000010783b */ /* 0x000fe80000000200 */
[----:B------:R-:W-:Y:S01]  /*50470*/  LDSM.16.M88.4 R4, [R0+0x2f080] ;  /* 0x02f080000004783b */ /* 0x000fe20000000200 */
[----:B-1----:R-:W-:Y:S03]  /*50480*/  HMMA.1688.F32.TF32 R88, R248, R60, R88 ;  /* 0x0000003cf858723c */ /* 0x002fe60000081058 */
[----:B------:R-:W-:Y:S04]  /*50490*/  LDS R244, [R252+0x6180] ;  /* 0x00618000fcf47984 */ /* 0x000fe80000000800 */
[----:B------:R-:W-:Y:S01]  /*504a0*/  LDS R246, [R252+0x6980] ;  /* 0x00698000fcf67984 */ /* 0x000fe20000000800 */
[----:B------:R-:W-:Y:S01]  /*504b0*/  IMAD.MOV.U32 R155, RZ, RZ, R44 ;  /* 0x000000ffff9b7224 */ /* 0x000fe200078e002c */
[----:B------:R-:W-:Y:S01]  /*504c0*/  MOV R153, R46 ;  /* 0x0000002e00997202 */ /* 0x000fe20000000f00 */
[----:B------:R-:W-:-:S02]  /*504d0*/  IMAD.MOV.U32 R154, RZ, RZ, R45 ;  /* 0x000000ffff9a7224 */ /* 0x000fc400078e002d */
[----:B------:R-:W-:Y:S02]  /*504e0*/  IMAD.MOV.U32 R152, RZ, RZ, R47 ;  /* 0x000000ffff987224 */ /* 0x000fe400078e002f */
[----:B------:R-:W-:Y:S01]  /*504f0*/  HMMA.1688.F32.TF32 R44, R64, R14, R156 ;  /* 0x0000000e402c723c */ /* 0x000fe2000008109c */
[----:B------:R-:W-:Y:S04]  /*50500*/  STL.64 [R1+0x5d8], R50 ;  /* 0x0005d83201007387 */ /* 0x000fe80000100a00 */
[----:B------:R-:W1:Y:S04]  /*50510*/  LDSM.16.M88.4 R48, [R0+0x24080] ;  /* 0x024080000030783b */ /* 0x000e680000000200 */
[----:B------:R-:W-:Y:S04]  /*50520*/  LDSM.16.M88.4 R12, [R0+0x2d080] ;  /* 0x02d08000000c783b */ /* 0x000fe80000000200 */
[----:B------:R-:W4:Y:S11]  /*50530*/  LDL R247, [R1+0x500] ;  /* 0x0005000001f77983 */ /* 0x000f360000100800 */
[----:B------:R-:W-:Y:S01]  /*50540*/  IMAD.MOV.U32 R128, RZ, RZ, R44 ;  /* 0x000000ffff807224 */ /* 0x000fe200078e002c */
[----:B------:R-:W-:Y:S01]  /*50550*/  MOV R129, R45 ;  /* 0x0000002d00817202 */ /* 0x000fe20000000f00 */
[----:B------:R-:W-:-:S02]  /*50560*/  IMAD.MOV.U32 R130, RZ, RZ, R46 ;  /* 0x000000ffff827224 */ /* 0x000fc400078e002e */
[----:B------:R-:W-:Y:S02]  /*50570*/  IMAD.MOV.U32 R131, RZ, RZ, R47 ;  /* 0x000000ffff837224 */ /* 0x000fe400078e002f */
[----:B------:R-:W1:Y:S04]  /*50580*/  LDSM.16.M88.4 R44, [R0+0x25080] ;  /* 0x02508000002c783b */ /* 0x000e680000000200 */
[----:B------:R-:W-:Y:S04]  /*50590*/  STL [R1+0x45c0], R62 ;  /* 0x0045c03e01007387 */ /* 0x000fe80000100800 */
[----:B------:R-:W-:Y:S04]  /*505a0*/  STL [R1+0x45bc], R63 ;  /* 0x0045bc3f01007387 */ /* 0x000fe80000100800 */
[----:B--2---:R-:W-:Y:S04]  /*505b0*/  STL [R1+0x45b8], R58 ;  /* 0x0045b83a01007387 */ /* 0x004fe80000100800 */
[----:B------:R-:W-:Y:S04]  /*505c0*/  STL [R1+0x45b4], R59 ;  /* 0x0045b43b01007387 */ /* 0x000fe80000100800 */
[----:B---3--:R-:W-:Y:S04]  /*505d0*/  STL [R1+0x45ac], R54 ;  /* 0x0045ac3601007387 */ /* 0x008fe80000100800 */
[----:B------:R-:W-:Y:S04]  /*505e0*/  STL [R1+0x45a8], R55 ;  /* 0x0045a83701007387 */ /* 0x000fe80000100800 */
[----:B-1----:R-:W-:Y:S01]  /*505f0*/  STL [R1+0x45c4], R50 ;  /* 0x0045c43201007387 */ /* 0x002fe20000100800 */
        /* <DEDUP_REMOVED lines=22> */
[----:B------:R1:W-:Y:S04]  /*50760*/  STL [R1+0x461c], R6 ;  /* 0x00461c0601007387 */ /* 0x0003e80000100800 */
[----:B------:R2:W-:Y:S04]  /*50770*/  STL [R1+0x4618], R7 ;  /* 0x0046180701007387 */ /* 0x0005e80000100800 */
[----:B------:R-:W-:Y:S04]  /*50780*/  STL [R1+0x4050], R0 ;  /* 0x0040500001007387 */ /* 0x000fe80000100800 */
[----:B------:R-:W-:Y:S01]  /*50790*/  STL.64 [R1+0xd0], R88 ;  /* 0x0000d05801007387 */ /* 0x000fe20000100a00 */
[----:B-1----:R-:W-:-:S03]  /*507a0*/  MOV R6, R74 ;  /* 0x0000004a00067202 */ /* 0x002fc60000000f00 */
[----:B------:R-:W-:Y:S01]  /*507b0*/  STL.64 [R1+0xd8], R90 ;  /* 0x0000d85a01007387 */ /* 0x000fe20000100a00 */
[----:B--2---:R-:W-:-:S03]  /*507c0*/  IMAD.MOV.U32 R7, RZ, RZ, R75 ;  /* 0x000000ffff077224 */ /* 0x004fc600078e004b */
[----:B------:R1:W-:Y:S04]  /*507d0*/  STL.64 [R1+0xc0], R72 ;  /* 0x0000c04801007387 */ /* 0x0003e80000100a00 */
[----:B-1----:R-:W2:Y:S04]  /*507e0*/  LDL.LU R72, [R1+0x970] ;  /* 0x0009700001487983 */ /* 0x002ea80000300800 */
[----:B------:R-:W2:Y:S04]  /*507f0*/  LDL.LU R73, [R1+0x974] ;  /* 0x0009740001497983 */ /* 0x000ea80000300800 */
[----:B------:R-:W2:Y:S04]  /*50800*/  LDL.LU R74, [R1+0x978] ;  /* 0x00097800014a7983 */ /* 0x000ea80000300800 */
[----:B------:R-:W2:Y:S01]  /*50810*/  LDL.LU R75, [R1+0x97c] ;  /* 0x00097c00014b7983 */ /* 0x000ea20000300800 */
[----:B------:R-:W-:Y:S03]  /*50820*/  HMMA.1688.F32.TF32 R240, R64, R242, R168 ;  /* 0x000000f240f0723c */ /* 0x000fe600000810a8 */
[----:B------:R-:W1:Y:S05]  /*50830*/  LDSM.16.M88.4 R64, [R0+0x20080] ;  /* 0x020080000040783b */ /* 0x000e6a0000000200 */
[C---:B------:R-:W-:Y:S08]  /*50840*/  HMMA.1688.F32.TF32 R88, R248.reuse, R52, R132 ;  /* 0x00000034f858723c */ /* 0x040ff00000081084 */
[C---:B------:R-:W-:Y:S01]  /*50850*/  HMMA.1688.F32.TF32 R76, R248.reuse, R48, R76 ;  /* 0x00000030f84c723c */ /* 0x040fe2000008104c */
[----:B------:R-:W-:Y:S07]  /*50860*/  STL [R1+0x4624], R7 ;  /* 0x0046240701007387 */ /* 0x000fee0000100800 */
[----:B-1----:R-:W-:Y:S01]  /*50870*/  HMMA.1688.F32.TF32 R92, R248, R64, R92 ;  /* 0x00000040f85c723c */ /* 0x002fe2000008105c */
[----:B------:R-:W-:Y:S07]  /*50880*/  STL [R1+0x4620], R6 ;  /* 0x0046200601007387 */ /* 0x000fee0000100800 */
[----:B------:R-:W-:Y:S01]  /*50890*/  IMAD.MOV.U32 R23, RZ, RZ, R91 ;  /* 0x000000ffff177224 */ /* 0x000fe200078e005b */
[----:B------:R-:W-:Y:S01]  /*508a0*/  MOV R19, R89 ;  /* 0x0000005900137202 */ /* 0x000fe20000000f00 */
[----:B------:R-:W-:-:S02]  /*508b0*/  IMAD.MOV.U32 R22, RZ, RZ, R90 ;  /* 0x000000ffff167224 */ /* 0x000fc400078e005a */
[----:B------:R-:W-:-:S04]  /*508c0*/  IMAD.MOV.U32 R18, RZ, RZ, R88 ;  /* 0x000000ffff127224 */ /* 0x000fc800078e0058 */
[----:B------:R-:W-:Y:S01]  /*508d0*/  MOV R26, R76 ;  /* 0x0000004c001a7202 */ /* 0x000fe20000000f00 */
[----:B------:R-:W-:Y:S01]  /*508e0*/  IMAD.MOV.U32 R27, RZ, RZ, R77 ;  /* 0x000000ffff1b7224 */ /* 0x000fe200078e004d */
[----:B------:R-:W-:Y:S01]  /*508f0*/  MOV R31, R79 ;  /* 0x0000004f001f7202 */ /* 0x000fe20000000f00 */
[----:B------:R-:W-:-:S05]  /*50900*/  IMAD.MOV.U32 R30, RZ, RZ, R78 ;  /* 0x000000ffff1e7224 */ /* 0x000fca00078e004e */
[----:B------:R-:W-:Y:S01]  /*50910*/  IMAD.MOV.U32 R237, RZ, RZ, R92 ;  /* 0x000000ffffed7224 */ /* 0x000fe200078e005c */
[----:B------:R-:W-:Y:S01]  /*50920*/  MOV R238, R93 ;  /* 0x0000005d00ee7202 */ /* 0x000fe20000000f00 */
[----:B------:R-:W3:Y:S01]  /*50930*/  LDL.LU R92, [R1+0x960] ;  /* 0x00096000015c7983 */ /* 0x000ee20000300800 */
[----:B------:R-:W-:Y:S02]  /*50940*/  IMAD.MOV.U32 R239, RZ, RZ, R94 ;  /* 0x000000ffffef7224 */ /* 0x000fe400078e005e */
[----:B------:R-:W-:Y:S01]  /*50950*/  IMAD.MOV.U32 R235, RZ, RZ, R95 ;  /* 0x000000ffffeb7224 */ /* 0x000fe200078e005f */
[----:B------:R-:W3:Y:S04]  /*50960*/  LDL.LU R93, [R1+0x964] ;  /* 0x00096400015d7983 */ /* 0x000ee80000300800 */
[----:B------:R-:W3:Y:S04]  /*50970*/  LDL.LU R94, [R1+0x968] ;  /* 0x00096800015e7983 */ /* 0x000ee80000300800 */
[----:B------:R-:W3:Y:S04]  /*50980*/  LDL.LU R95, [R1+0x96c] ;  /* 0x00096c00015f7983 */ /* 0x000ee80000300800 */
[----:B------:R-:W-:Y:S04]  /*50990*/  STL [R1+0x4634], R23 ;  /* 0x0046341701007387 */ /* 0x000fe80000100800 */
[----:B------:R-:W-:Y:S04]  /*509a0*/  STL [R1+0x4630], R22 ;  /* 0x0046301601007387 */ /* 0x000fe80000100800 */
[----:B------:R1:W-:Y:S04]  /*509b0*/  STL [R1+0x462c], R19 ;  /* 0x00462c1301007387 */ /* 0x0003e80000100800 */
[----:B------:R1:W-:Y:S04]  /*509c0*/  STL [R1+0x4628], R18 ;  /* 0x0046281201007387 */ /* 0x0003e80000100800 */
        /* <DEDUP_REMOVED lines=12> */
[----:B------:R-:W-:Y:S04]  /*50a90*/  STL [R1+0x4644], R31 ;  /* 0x0046441f01007387 */ /* 0x000fe80000100800 */
[----:B------:R-:W-:Y:S04]  /*50aa0*/  STL [R1+0x4640], R30 ;  /* 0x0046401e01007387 */ /* 0x000fe80000100800 */
[----:B------:R1:W-:Y:S04]  /*50ab0*/  STL [R1+0x463c], R27 ;  /* 0x00463c1b01007387 */ /* 0x0003e80000100800 */
[----:B------:R1:W-:Y:S04]  /*50ac0*/  STL [R1+0x4638], R26 ;  /* 0x0046381a01007387 */ /* 0x0003e80000100800 */
[----:B----4-:R-:W-:Y:S04]  /*50ad0*/  LDS R69, [R247+0x6000] ;  /* 0x00600000f7457984 */ /* 0x010fe80000000800 */
[----:B------:R-:W4:Y:S04]  /*50ae0*/  LDS R71, [R247+0x6800] ;  /* 0x00680000f7477984 */ /* 0x000f280000000800 */
[----:B------:R-:W-:Y:S01]  /*50af0*/  LDS R245, [R247+0x6180] ;  /* 0x00618000f7f57984 */ /* 0x000fe20000000800 */
[----:B--2---:R-:W-:Y:S11]  /*50b00*/  HMMA.1688.F32.TF32 R72, R248, R44, R72 ;  /* 0x0000002cf848723c */ /* 0x004ff60000081048 */
[----:B------:R-:W-:Y:S11]  /*50b10*/  @!UPT UIADD3 URZ, URZ, URZ, URZ ;  /* 0x0000003f3f3ff290 */ /* 0x000ff6000fffe03f */
[----:B------:R-:W-:Y:S02]  /*50b20*/  @!UPT UIADD3 URZ, URZ, URZ, URZ ;  /* 0x0000003f3f3ff290 */ /* 0x000fe4000fffe03f */
[----:B------:R-:W-:Y:S01]  /*50b30*/  IMAD.MOV.U32 R34, RZ, RZ, R72 ;  /* 0x000000ffff227224 */ /* 0x000fe200078e0048 */
[----:B------:R-:W-:Y:S01]  /*50b40*/  MOV R38, R74 ;  /* 0x0000004a00267202 */ /* 0x000fe20000000f00 */
[----:B------:R-:W-:Y:S01]  /*50b50*/  IMAD.MOV.U32 R35, RZ, RZ, R73 ;  /* 0x000000ffff237224 */ /* 0x000fe200078e0049 */
[----:B------:R-:W2:Y:S01]  /*50b60*/  LDL.LU R72, [R1+0x920] ;  /* 0x0009200001487983 */ /* 0x000ea20000300800 */
[----:B------:R-:W-:-:S03]  /*50b70*/  IMAD.MOV.U32 R39, RZ, RZ, R75 ;  /* 0x000000ffff277224 */ /* 0x000fc600078e004b */
[----:B------:R-:W2:Y:S04]  /*50b80*/  LDL.LU R73, [R1+0x924] ;  /* 0x0009240001497983 */ /* 0x000ea80000300800 */
[----:B------:R-:W2:Y:S04]  /*50b90*/  LDL.LU R74, [R1+0x928] ;  /* 0x00092800014a7983 */ /* 0x000ea80000300800 */
[----:B------:R-:W2:Y:S04]  /*50ba0*/  LDL.LU R75, [R1+0x92c] ;  /* 0x00092c00014b7983 */ /* 0x000ea80000300800 */
[----:B------:R-:W-:Y:S04]  /*50bb0*/  STL [R1+0x4654], R39 ;  /* 0x0046542701007387 */ /* 0x000fe80000100800 */
[----:B------:R-:W-:Y:S04]  /*50bc0*/  STL [R1+0x4650], R38 ;  /* 0x0046502601007387 */ /* 0x000fe80000100800 */
[----:B------:R-:W-:Y:S01]  /*50bd0*/  STL [R1+0x464c], R35 ;  /* 0x00464c2301007387 */ /* 0x000fe20000100800 */
[C---:B---3--:R-:W-:Y:S03]  /*50be0*/  HMMA.1688.F32.TF32 R92, R248.reuse, R40, R92 ;  /* 0x00000028f85c723c */ /* 0x048fe6000008105c */
[----:B------:R-:W-:Y:S05]  /*50bf0*/  STL [R1+0x4648], R34 ;  /* 0x0046482201007387 */ /* 0x000fea0000100800 */
[----:B------:R-:W-:Y:S11]  /*50c00*/  HMMA.1688.F32.TF32 R88, R248, R36, R88 ;  /* 0x00000024f858723c */ /* 0x000ff60000081058 */
[----:B------:R-:W-:Y:S05]  /*50c10*/  @!UPT UIADD3 URZ, URZ, URZ, URZ ;  /* 0x0000003f3f3ff290 */ /* 0x000fea000fffe03f */
[----:B------:R-:W-:Y:S01]  /*50c20*/  IMAD.MOV.U32 R47, RZ, RZ, R95 ;  /* 0x000000ffff2f7224 */ /* 0x000fe200078e005f */
[----:B------:R-:W-:Y:S01]  /*50c30*/  MOV R43, R93 ;  /* 0x0000005d002b7202 */ /* 0x000fe20000000f00 */
[----:B------:R-:W-:Y:S02]  /*50c40*/  IMAD.MOV.U32 R46, RZ, RZ, R94 ;  /* 0x000000ffff2e7224 */ /* 0x000fe400078e005e */
[----:B------:R-:W-:Y:S01]  /*50c50*/  IMAD.MOV.U32 R42, RZ, RZ, R92 ;  /* 0x000000ffff2a7224 */ /* 0x000fe200078e005c */
[----:B------:R-:W-:Y:S04]  /*50c60*/  STL [R1+0x4664], R47 ;  /* 0x0046642f01007387 */ /* 0x000fe80000100800 */
[----:B------:R-:W-:Y:S01]  /*50c70*/  STL [R1+0x4660], R46 ;  /* 0x0046602e01007387 */ /* 0x000fe20000100800 */
[----:B------:R-:W-:Y:S01]  /*50c80*/  MOV R50, R88 ;  /* 0x0000005800327202 */ /* 0x000fe20000000f00 */
[----:B------:R-:W-:Y:S01]  /*50c90*/  IMAD.MOV.U32 R62, RZ, RZ, R89 ;  /* 0x000000ffff3e7224 */ /* 0x000fe200078e0059 */
[----:B------:R-:W-:Y:S01]  /*50ca0*/  MOV R58, R91 ;  /* 0x0000005b003a7202 */ /* 0x000fe20000000f00 */
[----:B------:R-:W-:-:S02]  /*50cb0*/  IMAD.MOV.U32 R63, RZ, RZ, R90 ;  /* 0x000000ffff3f7224 */ /* 0x000fc400078e005a */
[----:B------:R-:W-:Y:S01]  /*50cc0*/  HMMA.1688.F32.TF32 R88, R248, R32, R132 ;  /* 0x00000020f858723c */ /* 0x000fe20000081084 */
[----:B------:R-:W-:Y:S04]  /*50cd0*/  STL [R1+0x465c], R43 ;  /* 0x00465c2b01007387 */ /* 0x000fe80000100800 */
[----:B------:R-:W-:Y:S04]  /*50ce0*/  STL [R1+0x4658], R42 ;  /* 0x0046582a01007387 */ /* 0x000fe80000100800 */
[----:B------:R-:W-:Y:S04]  /*50cf0*/  STL [R1+0x466c], R62 ;  /* 0x00466c3e01007387 */ /* 0x000fe80000100800 */
[----:B------:R-:W-:Y:S11]  /*50d00*/  STL [R1+0x4668], R50 ;  /* 0x0046683201007387 */ /* 0x000ff60000100800 */
[----:B------:R-:W-:Y:S01]  /*50d10*/  IMAD.MOV.U32 R10, RZ, RZ, R88 ;  /* 0x000000ffff0a7224 */ /* 0x000fe200078e0058 */
[----:B------:R-:W-:Y:S01]  /*50d20*/  MOV R14, R90 ;  /* 0x0000005a000e7202 */ /* 0x000fe20000000f00 */
[----:B------:R-:W-:-:S02]  /*50d30*/  IMAD.MOV.U32 R11, RZ, RZ, R89 ;  /* 0x000000ffff0b7224 */ /* 0x000fc400078e0059 */
[----:B------:R-:W-:Y:S01]  /*50d40*/  IMAD.MOV.U32 R15, RZ, RZ, R91 ;  /* 0x000000ffff0f7224 */ /* 0x000fe200078e005b */
[C---:B------:R-:W-:Y:S11]  /*50d50*/  HMMA.1688.F32.TF32 R76, R248.reuse, R28, R76 ;  /* 0x0000001cf84c723c */ /* 0x040ff6000008104c */
[----:B------:R-:W-:Y:S11]  /*50d60*/  @!UPT UIADD3 URZ, URZ, URZ, URZ ;  /* 0x0000003f3f3ff290 */ /* 0x000ff6000fffe03f */
[----:B------:R-:W-:Y:S02]  /*50d70*/  @!UPT UIADD3 URZ, URZ, URZ, URZ ;  /* 0x0000003f3f3ff290 */ /* 0x000fe4000fffe03f */
[----:B-1----:R-:W-:Y:S01]  /*50d80*/  IMAD.MOV.U32 R19, RZ, RZ, R76 ;  /* 0x000000ffff137224 */ /* 0x002fe200078e004c */
[----:B------:R-:W-:Y:S01]  /*50d90*/  MOV R18, R77 ;  /* 0x0000004d00127202 */ /* 0x000fe20000000f00 */
[----:B------:R-:W-:Y:S02]  /*50da0*/  IMAD.MOV.U32 R7, RZ, RZ, R78 ;  /* 0x000000ffff077224 */ /* 0x000fe400078e004e */
[----:B------:R-:W-:Y:S01]  /*50db0*/  IMAD.MOV.U32 R6, RZ, RZ, R79 ;  /* 0x000000ffff067224 */ /* 0x000fe200078e004f */
[-C--:B--2---:R-:W-:Y:S11]  /*50dc0*/  HMMA.1688.F32.TF32 R72, R248, R24.reuse, R72 ;  /* 0x00000018f848723c */ /* 0x084ff60000081048 */
[----:B------:R-:W-:Y:S11]  /*50dd0*/  @!UPT UIADD3 URZ, URZ, URZ, URZ ;  /* 0x0000003f3f3ff290 */ /* 0x000ff6000fffe03f */
[----:B------:R-:W-:Y:S02]  /*50de0*/  @!UPT UIADD3 URZ, URZ, URZ, URZ ;  /* 0x0000003f3f3ff290 */ /* 0x000fe4000fffe03f */
[----:B------:R-:W-:Y:S01]  /*50df0*/  MOV R27, R72 ;  /* 0x00000048001b7202 */ /* 0x000fe20000000f00 */
[----:B------:R-:W-:Y:S01]  /*50e00*/  IMAD.MOV.U32 R26, RZ, RZ, R73 ;  /* 0x000000ffff1a7224 */ /* 0x000fe200078e0049 */
[----:B------:R-:W4:Y:S01]  /*50e10*/  LDL.LU R72, [R1+0x390] ;  /* 0x0003900001487983 */ /* 0x000f220000300800 */
[----:B------:R-:W-:Y:S01]  /*50e20*/  IMAD.MOV.U32 R23, RZ, RZ, R74 ;  /* 0x000000ffff177224 */ /* 0x000fe200078e004a */
[----:B------:R-:W-:Y:S02]  /*50e30*/  MOV R22, R75 ;  /* 0x0000004b00167202 */ /* 0x000fe40000000f00 */
        /* <DEDUP_REMOVED lines=63> */
[----:B----4-:R-:W-:Y:S08]  /*51230*/  HMMA.1688.F32.TF32 R72, R68, R24, R72 ;  /* 0x000000184448723c */ /* 0x010ff00000081048 */
[C---:B--2---:R-:W-:Y:S08]  /*51240*/  HMMA.1688.F32.TF32 R144, R248.reuse, R20, R228 ;  /* 0x00000014f890723c */ /* 0x044ff000000810e4 */
[C---:B---3--:R-:W-:Y:S08]  /*51250*/  HMMA.1688.F32.TF32 R124, R248.reuse, R16, R124 ;  /* 0x00000010f87c723c */ /* 0x048ff0000008107c */
[C---:B------:R-:W-:Y:S08]  /*51260*/  HMMA.1688.F32.TF32 R120, R248.reuse, R12, R120 ;  /* 0x0000000cf878723c */ /* 0x040ff00000081078 */
[C---:B------:R-:W-:Y:S08]  /*51270*/  HMMA.1688.F32.TF32 R116, R248.reuse, R8, R116 ;  /* 0x00000008f874723c */ /* 0x040ff00000081074 */
[----:B------:R-:W-:Y:S08]  /*51280*/  HMMA.1688.F32.TF32 R248, R248, R4, R112 ;  /* 0x00000004f8f8723c */ /* 0x000ff00000081070 */
[C---:B------:R-:W-:Y:S08]  /*51290*/  HMMA.1688.F32.TF32 R112, R68.reuse, R64, R108 ;  /* 0x000000404470723c */ /* 0x040ff0000008106c */
[C---:B------:R-:W-:Y:S08]  /*512a0*/  HMMA.1688.F32.TF32 R108, R68.reuse, R60, R100 ;  /* 0x0000003c446c723c */ /* 0x040ff00000081064 */
[C---:B------:R-:W-:Y:S08]  /*512b0*/  HMMA.1688.F32.TF32 R100, R68.reuse, R56, R96 ;  /* 0x000000384464723c */ /* 0x040ff00000081060 */
[C---:B------:R-:W-:Y:S01]  /*512c0*/  HMMA.1688.F32.TF32 R96, R68.reuse, R52, R220 ;  /* 0x000000344460723c */ /* 0x040fe200000810dc */
        /* <DEDUP_REMOVED lines=10> */
[C---:B-1----:R-:W-:Y:S08]  /*51370*/  HMMA.1688.F32.TF32 R96, R68.reuse, R40, R92 ;  /* 0x000000284460723c */ /* 0x042ff0000008105c */
[C---:B------:R-:W-:Y:S08]  /*51380*/  HMMA.1688.F32.TF32 R92, R68.reuse, R36, R88 ;  /* 0x00000024445c723c */ /* 0x040ff00000081058 */
[C---:B------:R-:W-:Y:S08]  /*51390*/  HMMA.1688.F32.TF32 R88, R68.reuse, R32, R132 ;  /* 0x000000204458723c */ /* 0x040ff00000081084 */
        /* <DEDUP_REMOVED lines=11> */
[----:B------:R-:W3:Y:S04]  /*51450*/  LDL.LU R132, [R1+0x350] ;  /* 0x0003500001847983 */ /* 0x000ee80000300800 */
[----:B------:R-:W-:Y:S04]  /*51460*/  STL.64 [R1+0x150], R76 ;  /* 0x0001504c01007387 */ /* 0x000fe80000100a00 */
[----:B------:R-:W-:Y:S04]  /*51470*/  STL.64 [R1+0x158], R78 ;  /* 0x0001584e01007387 */ /* 0x000fe80000100a00 */
[----:B------:R4:W-:Y:S04]  /*51480*/  STL.64 [R1+0x140], R72 ;  /* 0x0001404801007387 */ /* 0x0009e80000100a00 */
[----:B------:R1:W-:Y:S04]  /*51490*/  STL.64 [R1+0x148], R74 ;  /* 0x0001484a01007387 */ /* 0x0003e80000100a00 */
[----:B------:R-:W3:Y:S04]  /*514a0*/  LDL.LU R133, [R1+0x354] ;  /* 0x0003540001857983 */ /* 0x000ee80000300800 */
[----:B------:R-:W3:Y:S04]  /*514b0*/  LDL.LU R134, [R1+0x358] ;  /* 0x0003580001867983 */ /* 0x000ee80000300800 */
[----:B------:R-:W3:Y:S04]  /*514c0*/  LDL.LU R135, [R1+0x35c] ;  /* 0x00035c0001877983 */ /* 0x000ee80000300800 */
[----:B-1----:R-:W3:Y:S04]  /*514d0*/  LDL.LU R88, [R1+0x430] ;  /* 0x0004300001587983 */ /* 0x002ee80000300800 */
[----:B------:R-:W3:Y:S04]  /*514e0*/  LDL.LU R89, [R1+0x434] ;  /* 0x0004340001597983 */ /* 0x000ee80000300800 */
[----:B--2---:R-:W3:Y:S04]  /*514f0*/  LDL.LU R90, [R1+0x438] ;  /* 0x00043800015a7983 */ /* 0x004ee80000300800 */
        /* <DEDUP_REMOVED lines=57> */
[----:B----4-:R-:W4:Y:S04]  /*51890*/  LDL.LU R72, [R1+0x380] ;  /* 0x0003800001487983 */ /* 0x010f280000300800 */
        /* <DEDUP_REMOVED lines=19> */
[----:B------:R-:W-:Y:S01]  /*519d0*/  MOV R43, R120 ;  /* 0x00000078002b7202 */ /* 0x000fe20000000f00 */
[----:B------:R-:W-:-:S02]  /*519e0*/  IMAD.MOV.U32 R42, RZ, RZ, R121 ;  /* 0x000000ffff2a7224 */ /* 0x000fc400078e0079 */
[----:B------:R-:W3:Y:S01]  /*519f0*/  LDL.LU R120, [R1+0x490] ;  /* 0x0004900001787983 */ /* 0x000ee20000300800 */
[----:B------:R-:W-:Y:S01]  /*51a00*/  IMAD.MOV.U32 R39, RZ, RZ, R122 ;  /* 0x000000ffff277224 */ /* 0x000fe200078e007a */
[----:B------:R-:W-:Y:S02]  /*51a10*/  MOV R38, R123 ;  /* 0x0000007b00267202 */ /* 0x000fe40000000f00 */
        /* <DEDUP_REMOVED lines=16> */
[C---:B----4-:R-:W-:Y:S01]  /*51b20*/  HMMA.1688.F32.TF32 R168, R68.reuse, R20, R72 ;  /* 0x0000001444a8723c */ /* 0x050fe20000081048 */
[----:B------:R-:W-:Y:S04]  /*51b30*/  LDS R72, [R2+0x6080] ;  /* 0x0060800002487984 */ /* 0x000fe80000000800 */
[----:B------:R-:W-:Y:S04]  /*51b40*/  LDS R74, [R2+0x6880] ;  /* 0x00688000024a7984 */ /* 0x000fe80000000800 */
[----:B------:R-:W-:Y:S04]  /*51b50*/  LDS R73, [R3+0x6080] ;  /* 0x0060800003497984 */ /* 0x000fe80000000800 */
[----:B------:R-:W1:Y:S01]  /*51b60*/  LDS R75, [R3+0x6880] ;  /* 0x00688000034b7984 */ /* 0x000e620000000800 */
[C---:B---3--:R-:W-:Y:S08]  /*51b70*/  HMMA.1688.F32.TF32 R164, R68.reuse, R16, R164 ;  /* 0x0000001044a4723c */ /* 0x048ff000000810a4 */
[C---:B------:R-:W-:Y:S08]  /*51b80*/  HMMA.1688.F32.TF32 R156, R68.reuse, R8, R156 ;  /* 0x00000008449c723c */ /* 0x040ff0000008109c */
[----:B------:R-:W-:Y:S01]  /*51b90*/  HMMA.1688.F32.TF32 R160, R68, R12, R160 ;  /* 0x0000000c44a0723c */ /* 0x000fe200000810a0 */
[----:B------:R-:W-:Y:S04]  /*51ba0*/  STL.64 [R1+0x130], R168 ;  /* 0x000130a801007387 */ /* 0x000fe80000100a00 */
[----:B------:R-:W-:Y:S04]  /*51bb0*/  STL.64 [R1+0x138], R170 ;  /* 0x000138aa01007387 */ /* 0x000fe80000100a00 */
[----:B------:R-:W-:Y:S04]  /*51bc0*/  STL.64 [R1+0x120], R164 ;  /* 0x000120a401007387 */ /* 0x000fe80000100a00 */
[----:B------:R-:W-:Y:S04]  /*51bd0*/  STL.64 [R1+0x128], R166 ;  /* 0x000128a601007387 */ /* 0x000fe80000100a00 */
[----:B------:R-:W-:Y:S01]  /*51be0*/  LDS R68, [R252+0x6080] ;  /* 0x00608000fc447984 */ /* 0x000fe20000000800 */
[C---:B-1----:R-:W-:Y:S03]  /*51bf0*/  HMMA.1688.F32.TF32 R124, R72.reuse, R52, R124 ;  /* 0x00000034487c723c */ /* 0x042fe6000008107c */
[----:B------:R-:W-:Y:S04]  /*51c00*/  LDS R70, [R252+0x6880] ;  /* 0x00688000fc467984 */ /* 0x000fe80000000800 */
[----:B------:R-:W-:Y:S04]  /*51c10*/  STL.64 [R1+0x110], R160 ;  /* 0x000110a001007387 */ /* 0x000fe80000100a00 */
[----:B------:R1:W-:Y:S04]  /*51c20*/  STL.64 [R1+0x118], R162 ;  /* 0x000118a201007387 */ /* 0x0003e80000100a00 */
[----:B------:R-:W-:Y:S04]  /*51c30*/  STL.64 [R1+0x100], R156 ;  /* 0x0001009c01007387 */ /* 0x000fe80000100a00 */
[----:B------:R2:W-:Y:S01]  /*51c40*/  STL.64 [R1+0x108], R158 ;  /* 0x0001089e01007387 */ /* 0x0005e20000100a00 */
[C---:B-1----:R-:W-:Y:S03]  /*51c50*/  HMMA.1688.F32.TF32 R160, R72.reuse, R64, R204 ;  /* 0x0000004048a0723c */ /* 0x042fe600000810cc */
[----:B------:R-:W-:Y:S04]  /*51c60*/  STL.64 [R1+0xf0], R144 ;  /* 0x0000f09001007387 */ /* 0x000fe80000100a00 */
[----:B------:R1:W-:Y:S01]  /*51c70*/  STL.64 [R1+0xf8], R146 ;  /* 0x0000f89201007387 */ /* 0x0003e20000100a00 */
[C---:B--2---:R-:W-:Y:S03]  /*51c80*/  HMMA.1688.F32.TF32 R156, R72.reuse, R60, R196 ;  /* 0x0000003c489c723c */ /* 0x044fe600000810c4 */
[----:B------:R-:W-:Y:S04]  /*51c90*/  LDS R69, [R247+0x6080] ;  /* 0x00608000f7457984 */ /* 0x000fe80000000800 */
[----:B------:R-:W2:Y:S01]  /*51ca0*/  LDS R71, [R247+0x6880] ;  /* 0x00688000f7477984 */ /* 0x000ea20000000800 */
[----:B-1----:R-:W-:Y:S07]  /*51cb0*/  HMMA.1688.F32.TF32 R144, R72, R56, R228 ;  /* 0x000000384890723c */ /* 0x002fee00000810e4 */
[----:B------:R-:W-:Y:S04]  /*51cc0*/  STL.64 [R1+0x4d0], R160 ;  /* 0x0004d0a001007387 */ /* 0x000fe80000100a00 */
[----:B------:R-:W-:Y:S04]  /*51cd0*/  STL.64 [R1+0x4d8], R162 ;  /* 0x0004d8a201007387 */ /* 0x000fe80000100a00 */
[----:B------:R-:W-:Y:S04]  /*51ce0*/  STL.64 [R1+0x4c0], R156 ;  /* 0x0004c09c01007387 */ /* 0x000fe80000100a00 */
[----:B------:R-:W-:Y:S01]  /*51cf0*/  STL.64 [R1+0x4c8], R158 ;  /* 0x0004c89e01007387 */ /* 0x000fe20000100a00 */
[----:B------:R-:W-:-:S03]  /*51d00*/  IMAD.MOV.U32 R0, RZ, RZ, R127 ;  /* 0x000000ffff007224 */ /* 0x000fc600078e007f */
[----:B------:R-:W-:Y:S04]  /*51d10*/  STL.64 [R1+0x4a0], R124 ;  /* 0x0004a07c01007387 */ /* 0x000fe80000100a00 */
[----:B------:R-:W-:Y:S04]  /*51d20*/  STL.64 [R1+0x4b0], R144 ;  /* 0x0004b09001007387 */ /* 0x000fe80000100a00 */
[----:B------:R-:W-:Y:S04]  /*51d30*/  STL.64 [R1+0x4b8], R146 ;  /* 0x0004b89201007387 */ /* 0x000fe80000100a00 */
[----:B------:R1:W-:Y:S02]  /*51d40*/  STL [R1+0x4a8], R126 ;  /* 0x0004a87e01007387 */ /* 0x0003e40000100800 */
[C---:B-1----:R-:W-:Y:S08]  /*51d50*/  HMMA.1688.F32.TF32 R124, R72.reuse, R48, R120 ;  /* 0x00000030487c723c */ /* 0x042ff00000081078 */
[C---:B------:R-:W-:Y:S08]  /*51d60*/  HMMA.1688.F32.TF32 R120, R72.reuse, R44, R116 ;  /* 0x0000002c4878723c */ /* 0x040ff00000081074 */
        /* <DEDUP_REMOVED lines=20> */
[C---:B---3--:R-:W-:Y:S08]  /*51eb0*/  HMMA.1688.F32.TF32 R100, R72.reuse, R16, R188 ;  /* 0x000000104864723c */ /* 0x048ff000000810bc */
[C---:B-1----:R-:W-:Y:S08]  /*51ec0*/  HMMA.1688.F32.TF32 R96, R72.reuse, R12, R92 ;  /* 0x0000000c4860723c */ /* 0x042ff0000008105c */
[C---:B------:R-:W-:Y:S08]  /*51ed0*/  HMMA.1688.F32.TF32 R88, R72.reuse, R8, R88 ;  /* 0x000000084858723c */ /* 0x040ff00000081058 */
[----:B------:R-:W-:Y:S08]  /*51ee0*/  HMMA.1688.F32.TF32 R92, R72, R4, R132 ;  /* 0x00000004485c723c */ /* 0x000ff00000081084 */
[C---:B--2---:R-:W-:Y:S01]  /*51ef0*/  HMMA.1688.F32.TF32 R72, R68.reuse, R64, R76 ;  /* 0x000000404448723c */ /* 0x044fe2000008104c */
        /* <DEDUP_REMOVED lines=8> */
[----:B-1----:R-:W3:Y:S04]  /*51f80*/  LDL.LU R88, [R1+0x7c0] ;  /* 0x0007c00001587983 */ /* 0x002ee80000300800 */
[----:B------:R1:W-:Y:S04]  /*51f90*/  STL.64 [R1+0x1f0], R92 ;  /* 0x0001f05c01007387 */ /* 0x0003e80000100a00 */
[----:B------:R4:W-:Y:S04]  /*51fa0*/  STL.64 [R1+0x1f8], R94 ;  /* 0x0001f85e01007387 */ /* 0x0009e80000100a00 */
[----:B------:R1:W-:Y:S04]  /*51fb0*/  STL.64 [R1+0x460], R72 ;  /* 0x0004604801007387 */ /* 0x0003e80000100a00 */
[----:B------:R1:W-:Y:S04]  /*51fc0*/  STL.64 [R1+0x468], R74 ;  /* 0x0004684a01007387 */ /* 0x0003e80000100a00 */
[----:B------:R-:W3:Y:S04]  /*51fd0*/  LDL.LU R89, [R1+0x7c4] ;  /* 0x0007c40001597983 */ /* 0x000ee80000300800 */
[----:B--2---:R-:W3:Y:S04]  /*51fe0*/  LDL.LU R90, [R1+0x7c8] ;  /* 0x0007c800015a7983 */ /* 0x004ee80000300800 */
[----:B------:R-:W3:Y:S04]  /*51ff0*/  LDL.LU R91, [R1+0x7cc] ;  /* 0x0007cc00015b7983 */ /* 0x000ee80000300800 */
[----:B-1----:R-:W2:Y:S04]  /*52000*/  LDL.LU R92, [R1+0x7d0] ;  /* 0x0007d000015c7983 */ /* 0x002ea80000300800 */
[----:B------:R-:W2:Y:S04]  /*52010*/  LDL.LU R93, [R1+0x7d4] ;  /* 0x0007d400015d7983 */ /* 0x000ea80000300800 */
[----:B----4-:R-:W2:Y:S04]  /*52020*/  LDL.LU R94, [R1+0x7d8] ;  /* 0x0007d800015e7983 */ /* 0x010ea80000300800 */
[----:B------:R-:W2:Y:S04]  /*52030*/  LDL.LU R95, [R1+0x7dc] ;  /* 0x0007dc00015f7983 */ /* 0x000ea80000300800 */
        /* <DEDUP_REMOVED lines=89> */
[C---:B------:R-:W-:Y:S07]  /*525d0*/  HMMA.1688.F32.TF32 R168, R68.reuse, R52, R168 ;  /* 0x0000003444a8723c */ /* 0x040fee00000810a8 */
[----:B------:R-:W-:Y:S04]  /*525e0*/  STL.64 [R1+0x450], R132 ;  /* 0x0004508401007387 */ /* 0x000fe80000100a00 */
[----:B------:R1:W-:Y:S04]  /*525f0*/  STL.64 [R1+0x458], R134 ;  /* 0x0004588601007387 */ /* 0x0003e80000100a00 */
[----:B-1----:R-:W2:Y:S04]  /*52600*/  LDL.LU.64 R134, [R1+0x46d8] ;  /* 0x0046d80001867983 */ /* 0x002ea80000300a00 */
[----:B------:R-:W3:Y:S04]  /*52610*/  LDL.LU.64 R132, [R1+0x46d0] ;  /* 0x0046d00001847983 */ /* 0x000ee80000300a00 */
[----:B------:R-:W-:Y:S04]  /*52620*/  STL.64 [R1+0x440], R72 ;  /* 0x0004404801007387 */ /* 0x000fe80000100a00 */
[----:B------:R1:W-:Y:S02]  /*52630*/  STL.64 [R1+0x448], R74 ;  /* 0x0004484a01007387 */ /* 0x0003e40000100a00 */
[C---:B-1----:R-:W-:Y:S02]  /*52640*/  HMMA.1688.F32.TF32 R72, R68.reuse, R44, R160 ;  /* 0x0000002c4448723c */ /* 0x042fe400000810a0 */
[----:B------:R-:W-:Y:S04]  /*52650*/  STL.64 [R1+0x430], R168 ;  /* 0x000430a801007387 */ /* 0x000fe80000100a00 */
[----:B------:R-:W-:Y:S04]  /*52660*/  STL.64 [R1+0x438], R170 ;  /* 0x000438aa01007387 */ /* 0x000fe80000100a00 */
[----:B------:R-:W-:Y:S01]  /*52670*/  STL.64 [R1+0x420], R164 ;  /* 0x000420a401007387 */ /* 0x000fe20000100a00 */
[C---:B------:R-:W-:Y:S03]  /*52680*/  HMMA.1688.F32.TF32 R144, R68.reuse, R36, R144 ;  /* 0x000000244490723c */ /* 0x040fe60000081090 */
[----:B------:R-:W-:Y:S09]  /*52690*/  STL.64 [R1+0x428], R166 ;  /* 0x000428a601007387 */ /* 0x000ff20000100a00 */
[----:B------:R-:W-:Y:S04]  /*526a0*/  STL.64 [R1+0x410], R72 ;  /* 0x0004104801007387 */ /* 0x000fe80000100a00 */
[----:B------:R1:W-:Y:S02]  /*526b0*/  STL.64 [R1+0x418], R74 ;  /* 0x0004184a01007387 */ /* 0x0003e40000100a00 */
[C---:B-1----:R-:W-:Y:S02]  /*526c0*/  HMMA.1688.F32.TF32 R72, R68.reuse, R32, R204 ;  /* 0x000000204448723c */ /* 0x042fe400000810cc */
[----:B------:R-:W-:Y:S04]  /*526d0*/  STL.64 [R1+0x400], R156 ;  /* 0x0004009c01007387 */ /* 0x000fe80000100a00 */
[----:B------:R1:W-:Y:S04]  /*526e0*/  STL.64 [R1+0x408], R158 ;  /* 0x0004089e01007387 */ /* 0x0003e80000100a00 */
[----:B------:R-:W-:Y:S04]  /*526f0*/  STL.64 [R1+0x3f0], R144 ;  /* 0x0003f09001007387 */ /* 0x000fe80000100a00 */
[----:B------:R4:W-:Y:S01]  /*52700*/  STL.64 [R1+0x3f8], R146 ;  /* 0x0003f89201007387 */ /* 0x0009e20000100a00 */
[C---:B-1----:R-:W-:Y:S08]  /*52710*/  HMMA.1688.F32.TF32 R156, R68.reuse, R28, R196 ;  /* 0x0000001c449c723c */ /* 0x042ff000000810c4 */
[----:B------:R-:W-:Y:S01]  /*52720*/  STL.64 [R1+0x3e0], R72 ;  /* 0x0003e04801007387 */ /* 0x000fe20000100a00 */
[C---:B----4-:R-:W-:Y:S03]  /*52730*/  HMMA.1688.F32.TF32 R144, R68.reuse, R24, R228 ;  /* 0x000000184490723c */ /* 0x050fe600000810e4 */
[----:B------:R1:W-:Y:S05]  /*52740*/  STL.64 [R1+0x3e8], R74 ;  /* 0x0003e84a01007387 */ /* 0x0003ea0000100a00 */
[C---:B-1----:R-:W-:Y:S01]  /*52750*/  HMMA.1688.F32.TF32 R72, R68.reuse, R20, R100 ;  /* 0x000000144448723c */ /* 0x042fe20000081064 */
[----:B------:R-:W-:Y:S04]  /*52760*/  LDS R100, [R2+0x6100] ;  /* 0x0061000002647984 */ /* 0x000fe80000000800 */
[----:B------:R-:W-:Y:S04]  /*52770*/  LDS R102, [R2+0x6900] ;  /* 0x0069000002667984 */ /* 0x000fe80000000800 */
[----:B------:R-:W-:Y:S04]  /*52780*/  LDS R101, [R3+0x6100] ;  /* 0x0061000003657984 */ /* 0x000fe80000000800 */
[----:B------:R-:W1:Y:S01]  /*52790*/  LDS R103, [R3+0x6900] ;  /* 0x0069000003677984 */ /* 0x000e620000000800 */
[C---:B------:R-:W-:Y:S03]  /*527a0*/  HMMA.1688.F32.TF32 R124, R68.reuse, R16, R124 ;  /* 0x00000010447c723c */ /* 0x040fe6000008107c */
[----:B------:R-:W-:Y:S04]  /*527b0*/  STL.64 [R1+0x3d0], R156 ;  /* 0x0003d09c01007387 */ /* 0x000fe80000100a00 */
[----:B------:R-:W-:Y:S04]  /*527c0*/  STL.64 [R1+0x3d8], R158 ;  /* 0x0003d89e01007387 */ /* 0x000fe80000100a00 */
[----:B------:R-:W-:Y:S04]  /*527d0*/  STL.64 [R1+0x3c0], R144 ;  /* 0x0003c09001007387 */ /* 0x000fe80000100a00 */
[----:B------:R-:W-:Y:S04]  /*527e0*/  STL.64 [R1+0x3c8], R146 ;  /* 0x0003c89201007387 */ /* 0x000fe80000100a00 */
[----:B------:R-:W-:Y:S04]  /*527f0*/  STL.64 [R1+0x3b0], R72 ;  /* 0x0003b04801007387 */ /* 0x000fe80000100a00 */
[----:B------:R4:W-:Y:S02]  /*52800*/  STL.64 [R1+0x3b8], R74 ;  /* 0x0003b84a01007387 */ /* 0x0009e40000100a00 */
[C---:B----4-:R-:W-:Y:S08]  /*52810*/  HMMA.1688.F32.TF32 R72, R68.reuse, R8, R116 ;  /* 0x000000084448723c */ /* 0x050ff00000081074 */
[----:B------:R-:W-:Y:S01]  /*52820*/  HMMA.1688.F32.TF32 R68, R68, R4, R188 ;  /* 0x000000044444723c */ /* 0x000fe200000810bc */
        /* <DEDUP_REMOVED lines=12> */
[----:B------:R-:W-:Y:S04]  /*528f0*/  LDS R189, [R247+0x6100] ;  /* 0x00610000f7bd7984 */ /* 0x000fe80000000800 */
[----:B------:R-:W1:Y:S01]  /*52900*/  LDS R191, [R247+0x6900] ;  /* 0x00690000f7bf7984 */ /* 0x000e620000000800 */
[----:B------:R-:W-:Y:S01]  /*52910*/  HMMA.1688.F32.TF32 R96, R100, R56, R96 ;  /* 0x000000386460723c */ /* 0x000fe20000081060 */
[----:B------:R-:W-:Y:S01]  /*52920*/  IMAD.MOV.U32 R164, RZ, RZ, R155 ;  /* 0x000000ffffa47224 */ /* 0x000fe200078e009b */
[----:B------:R-:W-:-:S05]  /*52930*/  MOV R165, R154 ;  /* 0x0000009a00a57202 */ /* 0x000fca0000000f00 */
[----:B------:R-:W-:Y:S04]  /*52940*/  STL.64 [R1+0x370], R72 ;  /* 0x0003704801007387 */ /* 0x000fe80000100a00 */
[----:B------:R4:W-:Y:S04]  /*52950*/  STL.64 [R1+0x378], R74 ;  /* 0x0003784a01007387 */ /* 0x0009e80000100a00 */
[----:B------:R-:W-:Y:S04]  /*52960*/  STL.64 [R1+0x360], R68 ;  /* 0x0003604401007387 */ /* 0x000fe80000100a00 */
[----:B------:R1:W-:Y:S01]  /*52970*/  STL.64 [R1+0x368], R70 ;  /* 0x0003684601007387 */ /* 0x0003e20000100a00 */
[----:B----4-:R-:W-:Y:S01]  /*52980*/  HMMA.1688.F32.TF32 R72, R100, R52, R220 ;  /* 0x000000346448723c */ /* 0x010fe200000810dc */
[----:B------:R-:W-:Y:S01]  /*52990*/  IMAD.MOV.U32 R166, RZ, RZ, R153 ;  /* 0x000000ffffa67224 */ /* 0x000fe200078e0099 */
[----:B------:R-:W-:Y:S01]  /*529a0*/  MOV R168, R128 ;  /* 0x0000008000a87202 */ /* 0x000fe20000000f00 */
[----:B------:R-:W-:-:S02]  /*529b0*/  IMAD.MOV.U32 R167, RZ, RZ, R152 ;  /* 0x000000ffffa77224 */ /* 0x000fc400078e0098 */
[----:B------:R-:W-:Y:S01]  /*529c0*/  IMAD.MOV.U32 R169, RZ, RZ, R129 ;  /* 0x000000ffffa97224 */ /* 0x000fe200078e0081 */
[----:B------:R-:W-:Y:S01]  /*529d0*/  MOV R171, R131 ;  /* 0x0000008300ab7202 */ /* 0x000fe20000000f00 */
[----:B------:R-:W-:Y:S01]  /*529e0*/  IMAD.MOV.U32 R170, RZ, RZ, R130 ;  /* 0x000000ffffaa7224 */ /* 0x000fe200078e0082 */
[C---:B-1----:R-:W-:Y:S01]  /*529f0*/  HMMA.1688.F32.TF32 R68, R100.reuse, R48, R136 ;  /* 0x000000306444723c */ /* 0x042fe20000081088 */
[----:B------:R-:W-:Y:S04]  /*52a00*/  STL.64 [R1+0x350], R96 ;  /* 0x0003506001007387 */ /* 0x000fe80000100a00 */
[----:B------:R-:W-:Y:S03]  /*52a10*/  STL.64 [R1+0x358], R98 ;  /* 0x0003586201007387 */ /* 0x000fe60000100a00 */
[C---:B------:R-:W-:Y:S01]  /*52a20*/  HMMA.1688.F32.TF32 R92, R100.reuse, R44, R92 ;  /* 0x0000002c645c723c */ /* 0x040fe2000008105c */
[----:B------:R-:W-:Y:S06]  /*52a30*/  LDS R247, [R247+0x6980] ;  /* 0x00698000f7f77984 */ /* 0x000fec0000000800 */
[----:B------:R-:W-:Y:S04]  /*52a40*/  STL.64 [R1+0x340], R72 ;  /* 0x0003404801007387 */ /* 0x000fe80000100a00 */
[----:B------:R1:W-:Y:S04]  /*52a50*/  STL.64 [R1+0x348], R74 ;  /* 0x0003484a01007387 */ /* 0x0003e80000100a00 */
[----:B------:R-:W-:Y:S04]  /*52a60*/  STL.64 [R1+0x330], R68 ;  /* 0x0003304401007387 */ /* 0x000fe80000100a00 */
[----:B------:R4:W-:Y:S01]  /*52a70*/  STL.64 [R1+0x338], R70 ;  /* 0x0003384601007387 */ /* 0x0009e20000100a00 */
[C---:B-1----:R-:W-:Y:S08]  /*52a80*/  HMMA.1688.F32.TF32 R72, R100.reuse, R40, R88 ;  /* 0x000000286448723c */ /* 0x042ff00000081058 */
[C---:B----4-:R-:W-:Y:S01]  /*52a90*/  HMMA.1688.F32.TF32 R68, R100.reuse, R36, R76 ;  /* 0x000000246444723c */ /* 0x050fe2000008104c */
[----:B------:R1:W-:Y:S04]  /*52aa0*/  STL.64 [R1+0x320], R92 ;  /* 0x0003205c01007387 */ /* 0x0003e80000100a00 */
[----:B------:R4:W-:Y:S04]  /*52ab0*/  STL.64 [R1+0x328], R94 ;  /* 0x0003285e01007387 */ /* 0x0009e80000100a00 */
[----:B------:R-:W2:Y:S06]  /*52ac0*/  LDL.LU R136, [R1+0x540] ;  /* 0x0005400001887983 */ /* 0x000eac0000300800 */
[----:B------:R-:W-:Y:S04]  /*52ad0*/  STL.64 [R1+0x310], R72 ;  /* 0x0003104801007387 */ /* 0x000fe80000100a00 */
[----:B------:R-:W-:Y:S04]  /*52ae0*/  STL.64 [R1+0x318], R74 ;  /* 0x0003184a01007387 */ /* 0x000fe80000100a00 */
[----:B------:R-:W-:Y:S04]  /*52af0*/  STL.64 [R1+0x300], R68 ;  /* 0x0003004401007387 */ /* 0x000fe80000100a00 */
        /* <DEDUP_REMOVED lines=50> */
[C---:B----4-:R-:W-:Y:S11]  /*52e20*/  HMMA.1688.F32.TF32 R72, R100.reuse, R32, R220 ;  /* 0x000000206448723c */ /* 0x050ff600000810dc */
[----:B------:R-:W-:Y:S11]  /*52e30*/  @!UPT UIADD3 URZ, URZ, URZ, URZ ;  /* 0x0000003f3f3ff290 */ /* 0x000ff6000fffe03f */
[----:B------:R-:W-:Y:S01]  /*52e40*/  @!UPT UIADD3 URZ, URZ, URZ, URZ ;  /* 0x0000003f3f3ff290 */ /* 0x000fe2000fffe03f */
[----:B------:R-:W-:Y:S04]  /*52e50*/  STL.64 [R1+0x2f0], R72 ;  /* 0x0002f04801007387 */ /* 0x000fe80000100a00 */
[----:B------:R1:W-:Y:S04]  /*52e60*/  STL.64 [R1+0x2f8], R74 ;  /* 0x0002f84a01007387 */ /* 0x0003e80000100a00 */
[----:B------:R-:W-:Y:S04]  /*52e70*/  STL.64 [R1+0x2e0], R68 ;  /* 0x0002e04401007387 */ /* 0x000fe80000100a00 */
        /* <DEDUP_REMOVED lines=10> */
[C---:B---3--:R-:W-:Y:S03]  /*52f20*/  HMMA.1688.F32.TF32 R144, R100.reuse, R24, R196 ;  /* 0x000000186490723c */ /* 0x048fe600000810c4 */
[----:B------:R-:W3:Y:S04]  /*52f30*/  LDL.LU R94, [R1+0x4f8] ;  /* 0x0004f800015e7983 */ /* 0x000ee80000300800 */
[----:B------:R-:W3:Y:S01]  /*52f40*/  LDL.LU R95, [R1+0x4fc] ;  /* 0x0004fc00015f7983 */ /* 0x000ee20000300800 */
[C---:B-1----:R-:W-:Y:S03]  /*52f50*/  HMMA.1688.F32.TF32 R72, R100.reuse, R20, R228 ;  /* 0x000000146448723c */ /* 0x042fe600000810e4 */
[----:B------:R-:W-:Y:S04]  /*52f60*/  LDS R228, [R2+0x6180] ;  /* 0x0061800002e47984 */ /* 0x000fe80000000800 */
[----:B------:R-:W-:Y:S01]  /*52f70*/  LDS R230, [R2+0x6980] ;  /* 0x0069800002e67984 */ /* 0x000fe20000000800 */
[C---:B--2---:R-:W-:Y:S03]  /*52f80*/  HMMA.1688.F32.TF32 R68, R100.reuse, R16, R88 ;  /* 0x000000106444723c */ /* 0x044fe60000081058 */
[----:B------:R-:W-:Y:S04]  /*52f90*/  LDS R229, [R3+0x6180] ;  /* 0x0061800003e57984 */ /* 0x000fe80000000800 */
[----:B------:R-:W-:Y:S04]  /*52fa0*/  STL.64 [R1+0x2d0], R144 ;  /* 0x0002d09001007387 */ /* 0x000fe80000100a00 */
[----:B------:R-:W-:Y:S04]  /*52fb0*/  STL.64 [R1+0x2d8], R146 ;  /* 0x0002d89201007387 */ /* 0x000fe80000100a00 */
[----:B------:R-:W2:Y:S04]  /*52fc0*/  LDL.LU R88, [R1+0x600] ;  /* 0x0006000001587983 */ /* 0x000ea80000300800 */
[----:B------:R-:W-:Y:S04]  /*52fd0*/  STL.64 [R1+0x2c0], R72 ;  /* 0x0002c04801007387 */ /* 0x000fe80000100a00 */
[----:B------:R1:W-:Y:S04]  /*52fe0*/  STL.64 [R1+0x2c8], R74 ;  /* 0x0002c84a01007387 */ /* 0x0003e80000100a00 */
[----:B------:R-:W-:Y:S04]  /*52ff0*/  STL.64 [R1+0x2b0], R68 ;  /* 0x0002b04401007387 */ /* 0x000fe80000100a00 */
[----:B------:R1:W-:Y:S04]  /*53000*/  STL.64 [R1+0x2b8], R70 ;  /* 0x0002b84601007387 */ /* 0x0003e80000100a00 */
[----:B------:R-:W2:Y:S04]  /*53010*/  LDL.LU R89, [R1+0x604] ;  /* 0x0006040001597983 */ /* 0x000ea80000300800 */
[----:B------:R-:W2:Y:S04]  /*53020*/  LDL.LU R90, [R1+0x608] ;  /* 0x00060800015a7983 */ /* 0x000ea80000300800 */
[----:B------:R-:W2:Y:S01]  /*53030*/  LDL.LU R91, [R1+0x60c] ;  /* 0x00060c00015b7983 */ /* 0x000ea20000300800 */
[C---:B-1----:R-:W-:Y:S03]  /*53040*/  HMMA.1688.F32.TF32 R72, R100.reuse, R12, R124 ;  /* 0x0000000c6448723c */ /* 0x042fe6000008107c */
[----:B------:R-:W1:Y:S05]  /*53050*/  LDS R231, [R3+0x6980] ;  /* 0x0069800003e77984 */ /* 0x000e6a0000000800 */
[C---:B------:R-:W-:Y:S08]  /*53060*/  HMMA.1688.F32.TF32 R68, R100.reuse, R8, R120 ;  /* 0x000000086444723c */ /* 0x040ff00000081078 */
[----:B------:R-:W-:Y:S07]  /*53070*/  HMMA.1688.F32.TF32 R100, R100, R4, R116 ;  /* 0x000000046464723c */ /* 0x000fee0000081074 */
[----:B------:R-:W-:Y:S04]  /*53080*/  STL.64 [R1+0x2a0], R72 ;  /* 0x0002a04801007387 */ /* 0x000fe80000100a00 */
[----:B------:R1:W-:Y:S01]  /*53090*/  STL.64 [R1+0x2a8], R74 ;  /* 0x0002a84a01007387 */ /* 0x0003e20000100a00 */
[C---:B------:R-:W-:Y:S11]  /*530a0*/  HMMA.1688.F32.TF32 R96, R188.reuse, R64, R96 ;  /* 0x00000040bc60723c */ /* 0x040ff60000081060 */
[----:B------:R-:W-:Y:S04]  /*530b0*/  STL.64 [R1+0x4440], R102 ;  /* 0x0044406601007387 */ /* 0x000fe80000100a00 */
[----:B------:R-:W-:Y:S04]  /*530c0*/  STL.64 [R1+0x290], R68 ;  /* 0x0002904401007387 */ /* 0x000fe80000100a00 */
[----:B------:R-:W-:Y:S04]  /*530d0*/  STL.64 [R1+0x298], R70 ;  /* 0x0002984601007387 */ /* 0x000fe80000100a00 */
[----:B------:R1:W-:Y:S02]  /*530e0*/  STL.64 [R1+0x4438], R100 ;  /* 0x0044386401007387 */ /* 0x0003e40000100a00 */
[C---:B-1----:R-:W-:Y:S08]  /*530f0*/  HMMA.1688.F32.TF32 R72, R188.reuse, R56, R136 ;  /* 0x00000038bc48723c */ /* 0x042ff00000081088 */
[C---:B------:R-:W-:Y:S08]  /*53100*/  HMMA.1688.F32.TF32 R100, R188.reuse, R60, R112 ;  /* 0x0000003cbc64723c */ /* 0x040ff00000081070 */
[C---:B------:R-:W-:Y:S01]  /*53110*/  HMMA.1688.F32.TF32 R68, R188.reuse, R52, R76 ;  /* 0x00000034bc44723c */ /* 0x040fe2000008104c */
[----:B------:R-:W-:Y:S11]  /*53120*/  STL [R1+0x4430], R99 ;  /* 0x0044306301007387 */ /* 0x000ff60000100800 */
[----:B------:R-:W-:Y:S03]  /*53130*/  @!UPT UIADD3 URZ, URZ, URZ, URZ ;  /* 0x0000003f3f3ff290 */ /* 0x000fe6000fffe03f */
        /* <DEDUP_REMOVED lines=13> */
[----:B------:R-:W2:Y:S01]  /*53210*/  LDL.LU R79, [R1+0x5ec] ;  /* 0x0005ec00014f7983 */ /* 0x000ea20000300800 */
[C---:B----4-:R-:W-:Y:S08]  /*53220*/  HMMA.1688.F32.TF32 R72, R188.reuse, R48, R108 ;  /* 0x00000030bc48723c */ /* 0x050ff0000008106c */
[----:B-1----:R-:W-:Y:S11]  /*53230*/  HMMA.1688.F32.TF32 R68, R188, R44, R220 ;  /* 0x0000002cbc44723c */ /* 0x002ff600000810dc */
[----:B------:R-:W-:Y:S11]  /*53240*/  @!UPT UIADD3 URZ, URZ, URZ, URZ ;  /* 0x0000003f3f3ff290 */ /* 0x000ff6000fffe03f */
[----:B------:R-:W-:Y:S01]  /*53250*/  @!UPT UIADD3 URZ, URZ, URZ, URZ ;  /* 0x0000003f3f3ff290 */ /* 0x000fe2000fffe03f */
[----:B------:R-:W-:Y:S01]  /*53260*/  STL [R1+0x514], R69 ;  /* 0x0005144501007387 */ /* 0x000fe20000100800 */
[----:B------:R-:W-:-:S03]  /*53270*/  MOV R99, R68 ;  /* 0x0000004400637202 */ /* 0x000fc60000000f00 */
[----:B------:R-:W-:Y:S04]  /*53280*/  STL.64 [R1+0x520], R72 ;  /* 0x0005204801007387 */ /* 0x000fe80000100a00 */
[----:B------:R-:W-:Y:S04]  /*53290*/  STL.64 [R1+0x528], R74 ;  /* 0x0005284a01007387 */ /* 0x000fe80000100a00 */
[----:B------:R3:W-:Y:S02]  /*532a0*/  STL.64 [R1+0x518], R70 ;  /* 0x0005184601007387 */ /* 0x0007e40000100a00 */
[----:B---3--:R-:W-:Y:S02]  /*532b0*/  HMMA.1688.F32.TF32 R68, R188, R40, R92 ;  /* 0x00000028bc44723c */ /* 0x008fe4000008105c */
[----:B------:R1:W-:Y:S04]  /*532c0*/  STL.64 [R1+0x4450], R98 ;  /* 0x0044506201007387 */ /* 0x0003e80000100a00 */
[----:B------:R3:W-:Y:S01]  /*532d0*/  STL.64 [R1+0x4448], R96 ;  /* 0x0044486001007387 */ /* 0x0007e20000100a00 */
[----:B------:R-:W-:Y:S01]  /*532e0*/  IMAD.MOV.U32 R108, RZ, RZ, R132 ;  /* 0x000000ffff6c7224 */ /* 0x000fe200078e0084 */
[----:B------:R-:W-:Y:S01]  /*532f0*/  MOV R109, R133 ;  /* 0x00000085006d7202 */ /* 0x000fe20000000f00 */
[----:B------:R-:W-:-:S02]  /*53300*/  IMAD.MOV.U32 R110, RZ, RZ, R134 ;  /* 0x000000ffff6e7224 */ /* 0x000fc400078e0086 */
[----:B------:R-:W-:Y:S11]  /*53310*/  IMAD.MOV.U32 R111, RZ, RZ, R135 ;  /* 0x000000ffff6f7224 */ /* 0x000ff600078e0087 */
[----:B------:R-:W-:Y:S02]  /*53320*/  @!UPT UIADD3 URZ, URZ, URZ, URZ ;  /* 0x0000003f3f3ff290 */ /* 0x000fe4000fffe03f */
[----:B-1----:R-:W-:Y:S01]  /*53330*/  IMAD.MOV.U32 R99, RZ, RZ, R68 ;  /* 0x000000ffff637224 */ /* 0x002fe200078e0044 */
[----:B---3--:R-:W-:Y:S01]  /*53340*/  MOV R97, R70 ;  /* 0x0000004600617202 */ /* 0x008fe20000000f00 */
[----:B------:R-:W-:Y:S02]  /*53350*/  IMAD.MOV.U32 R98, RZ, RZ, R69 ;  /* 0x000000ffff627224 */ /* 0x000fe400078e0045 */
[----:B------:R-:W-:-:S03]  /*53360*/  IMAD.MOV.U32 R96, RZ, RZ, R71 ;  /* 0x000000ffff607224 */ /* 0x000fc600078e0047 */
[----:B------:R-:W-:Y:S04]  /*53370*/  STL.64 [R1+0x4510], R98 ;  /* 0x0045106201007387 */ /* 0x000fe80000100a00 */
[----:B------:R1:W-:Y:S01]  /*53380*/  STL.64 [R1+0x4508], R96 ;  /* 0x0045086001007387 */ /* 0x0003e20000100a00 */
[----:B--2---:R-:W-:Y:S03]  /*53390*/  HMMA.1688.F32.TF32 R68, R188, R36, R88 ;  /* 0x00000024bc44723c */ /* 0x004fe60000081058 */
[----:B------:R-:W2:Y:S04]  /*533a0*/  LDL.LU R132, [R1+0x46cc] ;  /* 0x0046cc0001847983 */ /* 0x000ea80000300800 */
[----:B------:R-:W2:Y:S04]  /*533b0*/  LDL.LU R133, [R1+0x46c8] ;  /* 0x0046c80001857983 */ /* 0x000ea80000300800 */
[----:B------:R-:W2:Y:S04]  /*533c0*/  LDL.LU R134, [R1+0x46c4] ;  /* 0x0046c40001867983 */ /* 0x000ea80000300800 */
[----:B------:R-:W2:Y:S01]  /*533d0*/  LDL.LU R135, [R1+0x46c0] ;  /* 0x0046c00001877983 */ /* 0x000ea20000300800 */
[----:B------:R-:W-:-:S03]  /*533e0*/  MOV R92, R192 ;  /* 0x000000c0005c7202 */ /* 0x000fc60000000f00 */
[----:B------:R-:W3:Y:S01]  /*533f0*/  LDL.LU R88, [R1+0x730] ;  /* 0x0007300001587983 */ /* 0x000ee20000300800 */
[----:B------:R-:W-:-:S03]  /*53400*/  IMAD.MOV.U32 R93, RZ, RZ, R193 ;  /* 0x000000ffff5d7224 */ /* 0x000fc600078e00c1 */
[----:B------:R-:W3:Y:S01]  /*53410*/  LDL.LU R89, [R1+0x734] ;  /* 0x0007340001597983 */ /* 0x000ee20000300800 */
[----:B------:R-:W-:-:S03]  /*53420*/  IMAD.MOV.U32 R94, RZ, RZ, R194 ;  /* 0x000000ffff5e7224 */ /* 0x000fc600078e00c2 */
[----:B------:R-:W3:Y:S01]  /*53430*/  LDL.LU R90, [R1+0x738] ;  /* 0x00073800015a7983 */ /* 0x000ee20000300800 */
[----:B------:R-:W-:-:S03]  /*53440*/  MOV R95, R195 ;  /* 0x000000c3005f7202 */ /* 0x000fc60000000f00 */
[----:B------:R-:W3:Y:S04]  /*53450*/  LDL.LU R91, [R1+0x73c] ;  /* 0x00073c00015b7983 */ /* 0x000ee80000300800 */
[----:B------:R-:W4:Y:S04]  /*53460*/  LDL.LU R192, [R1+0x46bc] ;  /* 0x0046bc0001c07983 */ /* 0x000f280000300800 */
[----:B------:R-:W4:Y:S04]  /*53470*/  LDL.LU R193, [R1+0x46b8] ;  /* 0x0046b80001c17983 */ /* 0x000f280000300800 */
[----:B------:R-:W4:Y:S04]  /*53480*/  LDL.LU R194, [R1+0x46b4] ;  /* 0x0046b40001c27983 */ /* 0x000f280000300800 */
[----:B------:R-:W4:Y:S01]  /*53490*/  LDL.LU R195, [R1+0x46b0] ;  /* 0x0046b00001c37983 */ /* 0x000f220000300800 */
[----:B------:R-:W-:Y:S01]  /*534a0*/  IMAD.MOV.U32 R220, RZ, RZ, R83 ;  /* 0x000000ffffdc7224 */ /* 0x000fe200078e0053 */
[----:B------:R-:W-:Y:S01]  /*534b0*/  MOV R221, R82 ;  /* 0x0000005200dd7202 */ /* 0x000fe20000000f00 */
[----:B------:R-:W-:-:S02]  /*534c0*/  IMAD.MOV.U32 R222, RZ, RZ, R81 ;  /* 0x000000ffffde7224 */ /* 0x000fc400078e0051 */
[----:B------:R-:W-:Y:S01]  /*534d0*/  IMAD.MOV.U32 R223, RZ, RZ, R80 ;  /* 0x000000ffffdf7224 */ /* 0x000fe200078e0050 */
[C---:B------:R-:W-:Y:S08]  /*534e0*/  HMMA.1688.F32.TF32 R144, R188.reuse, R12, R108 ;  /* 0x0000000cbc90723c */ /* 0x040ff0000008106c */
[C---:B------:R-:W-:Y:S01]  /*534f0*/  HMMA.1688.F32.TF32 R92, R188.reuse, R8, R92 ;  /* 0x00000008bc5c723c */ /* 0x040fe2000008105c */
[----:B------:R-:W-:Y:S04]  /*53500*/  STL.64 [R1+0x43f8], R70 ;  /* 0x0043f84601007387 */ /* 0x000fe80000100a00 */
[----:B------:R-:W-:Y:S03]  /*53510*/  STL.64 [R1+0x43f0], R68 ;  /* 0x0043f04401007387 */ /* 0x000fe60000100a00 */
[----:B------:R-:W-:Y:S07]  /*53520*/  HMMA.1688.F32.TF32 R72, R188, R32, R136 ;  /* 0x00000020bc48723c */ /* 0x000fee0000081088 */
[----:B------:R-:W-:Y:S01]  /*53530*/  IMAD.MOV.U32 R136, RZ, RZ, R87 ;  /* 0x000000ffff887224 */ /* 0x000fe200078e0057 */
[----:B------:R-:W-:Y:S01]  /*53540*/  MOV R138, R85 ;  /* 0x00000055008a7202 */ /* 0x000fe20000000f00 */
[----:B------:R-:W-:-:S02]  /*53550*/  IMAD.MOV.U32 R137, RZ, RZ, R86 ;  /* 0x000000ffff897224 */ /* 0x000fc400078e0056 */
[----:B------:R-:W-:Y:S01]  /*53560*/  IMAD.MOV.U32 R139, RZ, RZ, R84 ;  /* 0x000000ffff8b7224 */ /* 0x000fe200078e0054 */
[----:B------:R-:W-:Y:S08]  /*53570*/  HMMA.1688.F32.TF32 R76, R188, R28, R76 ;  /* 0x0000001cbc4c723c */ /* 0x000ff0000008104c */
[----:B------:R-:W-:Y:S03]  /*53580*/  HMMA.1688.F32.TF32 R136, R228, R64, R136 ;  /* 0x00000040e488723c */ /* 0x000fe60000081088 */
[----:B------:R-:W-:Y:S04]  /*53590*/  STL.64 [R1+0x4408], R74 ;  /* 0x0044084a01007387 */ /* 0x000fe80000100a00 */
[----:B------:R-:W-:Y:S08]  /*535a0*/  STL.64 [R1+0x4400], R72 ;  /* 0x0044004801007387 */ /* 0x000ff00000100a00 */
[----:B------:R-:W-:Y:S04]  /*535b0*/  STL.64 [R1+0x4418], R78 ;  /* 0x0044184e01007387 */ /* 0x000fe80000100a00 */
[----:B------:R1:W-:Y:S01]  /*535c0*/  STL.64 [R1+0x4410], R76 ;  /* 0x0044104c01007387 */ /* 0x0003e20000100a00 */
[----:B------:R-:W-:Y:S01]  /*535d0*/  MOV R120, R107 ;  /* 0x0000006b00787202 */ /* 0x000fe20000000f00 */
[----:B------:R-:W-:Y:S01]  /*535e0*/  IMAD.MOV.U32 R121, RZ, RZ, R106 ;  /* 0x000000ffff797224 */ /* 0x000fe200078e006a */
[----:B------:R-:W-:Y:S01]  /*535f0*/  MOV R106, R185 ;  /* 0x000000b9006a7202 */ /* 0x000fe20000000f00 */
[----:B------:R-:W-:Y:S01]  /*53600*/  IMAD.MOV.U32 R107, RZ, RZ, R184 ;  /* 0x000000ffff6b7224 */ /* 0x000fe200078e00b8 */
[----:B------:R-:W-:Y:S01]  /*53610*/  MOV R123, R104 ;  /* 0x00000068007b7202 */ /* 0x000fe20000000f00 */
[----:B------:R-:W-:-:S02]  /*53620*/  IMAD.MOV.U32 R122, RZ, RZ, R105 ;  /* 0x000000ffff7a7224 */ /* 0x000fc400078e0069 */
[----:B------:R-:W-:Y:S02]  /*53630*/  IMAD.MOV.U32 R105, RZ, RZ, R186 ;  /* 0x000000ffff697224 */ /* 0x000fe400078e00ba */
[----:B------:R-:W-:Y:S01]  /*53640*/  IMAD.MOV.U32 R104, RZ, RZ, R187 ;  /* 0x000000ffff687224 */ /* 0x000fe200078e00bb */
[----:B------:R-:W-:Y:S08]  /*53650*/  HMMA.1688.F32.TF32 R204, R228, R60, R220 ;  /* 0x0000003ce4cc723c */ /* 0x000ff000000810dc */
[C---:B--2---:R-:W-:Y:S08]  /*53660*/  HMMA.1688.F32.TF32 R84, R188.reuse, R20, R132 ;  /* 0x00000014bc54723c */ /* 0x044ff00000081084 */
[C---:B---3--:R-:W-:Y:S08]  /*53670*/  HMMA.1688.F32.TF32 R88, R188.reuse, R16, R88 ;  /* 0x00000010bc58723c */ /* 0x048ff00000081058 */
[C---:B----4-:R-:W-:Y:S08]  /*53680*/  HMMA.1688.F32.TF32 R80, R188.reuse, R24, R192 ;  /* 0x00000018bc50723c */ /* 0x050ff000000810c0 */
[----:B------:R-:W-:Y:S11]  /*53690*/  HMMA.1688.F32.TF32 R188, R188, R4, R140 ;  /* 0x00000004bcbc723c */ /* 0x000ff6000008108c */
[----:B------:R-:W-:Y:S04]  /*536a0*/  @!UPT UIADD3 URZ, URZ, URZ, URZ ;  /* 0x0000003f3f3ff290 */ /* 0x000fe8000fffe03f */
        /* <DEDUP_REMOVED lines=46> */
[C---:B------:R-:W-:Y:S03]  /*53990*/  HMMA.1688.F32.TF32 R104, R228.reuse, R36, R104 ;  /* 0x00000024e468723c */ /* 0x040fe60000081068 */
[----:B------:R-:W2:Y:S04]  /*539a0*/  LDL.LU R124, [R1+0x640] ;  /* 0x00064000017c7983 */ /* 0x000ea80000300800 */
[----:B------:R-:W2:Y:S01]  /*539b0*/  LDL.LU R125, [R1+0x644] ;  /* 0x00064400017d7983 */ /* 0x000ea20000300800 */
[----:B------:R-:W-:Y:S03]  /*539c0*/  HMMA.1688.F32.TF32 R120, R228, R20, R120 ;  /* 0x00000014e478723c */ /* 0x000fe60000081078 */
[----:B------:R-:W2:Y:S04]  /*539d0*/  LDL.LU R126, [R1+0x648] ;  /* 0x00064800017e7983 */ /* 0x000ea80000300800 */
[----:B------:R-:W2:Y:S04]  /*539e0*/  LDL.LU R127, [R1+0x64c] ;  /* 0x00064c00017f7983 */ /* 0x000ea80000300800 */
        /* <DEDUP_REMOVED lines=8> */
[----:B------:R-:W-:Y:S02]  /*53a70*/  IMAD.MOV.U32 R152, RZ, RZ, R227 ;  /* 0x000000ffff987224 */ /* 0x000fe400078e00e3 */
[----:B------:R-:W-:Y:S02]  /*53a80*/  IMAD.MOV.U32 R227, RZ, RZ, R180 ;  /* 0x000000ffffe37224 */ /* 0x000fe400078e00b4 */
[----:B------:R-:W-:Y:S01]  /*53a90*/  IMAD.MOV.U32 R100, RZ, RZ, R237 ;  /* 0x000000ffff647224 */ /* 0x000fe200078e00ed */
[----:B------:R-:W-:Y:S01]  /*53aa0*/  MOV R102, R239 ;  /* 0x000000ef00667202 */ /* 0x000fe20000000f00 */
[----:B------:R-:W-:Y:S01]  /*53ab0*/  IMAD.MOV.U32 R101, RZ, RZ, R238 ;  /* 0x000000ffff657224 */ /* 0x000fe200078e00ee */
[C---:B---3--:R-:W-:Y:S08]  /*53ac0*/  HMMA.1688.F32.TF32 R196, R228.reuse, R52, R196 ;  /* 0x00000034e4c4723c */ /* 0x048ff000000810c4 */
[C---:B----4-:R-:W-:Y:S08]  /*53ad0*/  HMMA.1688.F32.TF32 R184, R228.reuse, R56, R184 ;  /* 0x00000038e4b8723c */ /* 0x050ff000000810b8 */
[C---:B--2---:R-:W-:Y:S08]  /*53ae0*/  HMMA.1688.F32.TF32 R192, R228.reuse, R48, R160 ;  /* 0x00000030e4c0723c */ /* 0x044ff000000810a0 */
[C---:B------:R-:W-:Y:S07]  /*53af0*/  HMMA.1688.F32.TF32 R140, R228.reuse, R44, R156 ;  /* 0x0000002ce48c723c */ /* 0x040fee000008109c */
[----:B------:R-:W-:Y:S01]  /*53b00*/  STL.64 [R1+0x44d0], R186 ;  /* 0x0044d0ba01007387 */ /* 0x000fe20000100a00 */
[C---:B------:R-:W-:Y:S03]  /*53b10*/  HMMA.1688.F32.TF32 R220, R228.reuse, R40, R220 ;  /* 0x00000028e4dc723c */ /* 0x040fe600000810dc */
[----:B------:R-:W-:Y:S05]  /*53b20*/  STL.64 [R1+0x44c8], R184 ;  /* 0x0044c8b801007387 */ /* 0x000fea0000100a00 */
[C---:B------:R-:W-:Y:S01]  /*53b30*/  HMMA.1688.F32.TF32 R108, R228.reuse, R32, R108 ;  /* 0x00000020e46c723c */ /* 0x040fe2000008106c */
[----:B------:R-:W-:Y:S07]  /*53b40*/  STL.64 [R1+0x44e0], R198 ;  /* 0x0044e0c601007387 */ /* 0x000fee0000100a00 */
[C---:B------:R-:W-:Y:S01]  /*53b50*/  HMMA.1688.F32.TF32 R112, R228.reuse, R28, R112 ;  /* 0x0000001ce470723c */ /* 0x040fe20000081070 */
[----:B------:R-:W-:Y:S04]  /*53b60*/  STL.64 [R1+0x44d8], R196 ;  /* 0x0044d8c401007387 */ /* 0x000fe80000100a00 */
[----:B------:R-:W-:Y:S03]  /*53b70*/  STL.64 [R1+0x44f0], R194 ;  /* 0x0044f0c201007387 */ /* 0x000fe60000100a00 */
        /* <DEDUP_REMOVED lines=15> */
[----:B------:R-:W-:-:S03]  /*53c70*/  IMAD.MOV.U32 R156, RZ, RZ, R151 ;  /* 0x000000ffff9c7224 */ /* 0x000fc600078e0097 */
[----:B------:R-:W-:Y:S01]  /*53c80*/  STL.64 [R1+0x4568], R120 ;  /* 0x0045687801007387 */ /* 0x000fe20000100a00 */
[----:B------:R-:W-:-:S03]  /*53c90*/  IMAD.MOV.U32 R157, RZ, RZ, R150 ;  /* 0x000000ffff9d7224 */ /* 0x000fc600078e0096 */
[----:B-1----:R-:W2:Y:S01]  /*53ca0*/  LDL.LU R96, [R1+0x630] ;  /* 0x0006300001607983 */ /* 0x002ea20000300800 */
[----:B------:R-:W-:-:S03]  /*53cb0*/  MOV R151, R212 ;  /* 0x000000d400977202 */ /* 0x000fc60000000f00 */
[----:B------:R-:W2:Y:S01]  /*53cc0*/  LDL.LU R97, [R1+0x634] ;  /* 0x0006340001617983 */ /* 0x000ea20000300800 */
[----:B------:R-:W-:Y:S01]  /*53cd0*/  MOV R158, R149 ;  /* 0x00000095009e7202 */ /* 0x000fe20000000f00 */
[----:B------:R-:W-:Y:S02]  /*53ce0*/  IMAD.MOV.U32 R150, RZ, RZ, R213 ;  /* 0x000000ffff967224 */ /* 0x000fe400078e00d5 */
[----:B------:R-:W2:Y:S01]  /*53cf0*/  LDL.LU R98, [R1+0x638] ;  /* 0x0006380001627983 */ /* 0x000ea20000300800 */
[----:B------:R-:W-:-:S03]  /*53d00*/  IMAD.MOV.U32 R159, RZ, RZ, R148 ;  /* 0x000000ffff9f7224 */ /* 0x000fc600078e0094 */
[----:B------:R-:W2:Y:S01]  /*53d10*/  LDL.LU R99, [R1+0x63c] ;  /* 0x00063c0001637983 */ /* 0x000ea20000300800 */
[----:B------:R-:W-:Y:S01]  /*53d20*/  IMAD.MOV.U32 R149, RZ, RZ, R214 ;  /* 0x000000ffff957224 */ /* 0x000fe200078e00d6 */
[----:B------:R-:W-:Y:S02]  /*53d30*/  MOV R148, R215 ;  /* 0x000000d700947202 */ /* 0x000fe40000000f00 */
[----:B------:R-:W3:Y:S04]  /*53d40*/  LDL.LU R212, [R1+0x5d0] ;  /* 0x0005d00001d47983 */ /* 0x000ee80000300800 */
[----:B------:R-:W3:Y:S04]  /*53d50*/  LDL.LU R213, [R1+0x5d4] ;  /* 0x0005d40001d57983 */ /* 0x000ee80000300800 */
[----:B------:R-:W3:Y:S01]  /*53d60*/  LDL.LU R214, [R1+0x5d8] ;  /* 0x0005d80001d67983 */ /* 0x000ee20000300800 */
[----:B------:R-:W-:-:S03]  /*53d70*/  MOV R163, R216 ;  /* 0x000000d800a37202 */ /* 0x000fc60000000f00 */
[----:B------:R-:W3:Y:S01]  /*53d80*/  LDL.LU R215, [R1+0x5dc] ;  /* 0x0005dc0001d77983 */ /* 0x000ee20000300800 */
[----:B------:R-:W-:-:S03]  /*53d90*/  IMAD.MOV.U32 R162, RZ, RZ, R217 ;  /* 0x000000ffffa27224 */ /* 0x000fc600078e00d9 */
[----:B------:R-:W4:Y:S01]  /*53da0*/  LDL.LU R232, [R1+0x46ac] ;  /* 0x0046ac0001e87983 */ /* 0x000f220000300800 */
[----:B------:R-:W-:-:S03]  /*53db0*/  IMAD.MOV.U32 R216, RZ, RZ, R181 ;  /* 0x000000ffffd87224 */ /* 0x000fc600078e00b5 */
[----:B------:R-:W4:Y:S01]  /*53dc0*/  LDL.LU R233, [R1+0x46a8] ;  /* 0x0046a80001e97983 */ /* 0x000f220000300800 */
[----:B------:R-:W-:Y:S01]  /*53dd0*/  IMAD.MOV.U32 R161, RZ, RZ, R218 ;  /* 0x000000ffffa17224 */ /* 0x000fe200078e00da */
[----:B------:R-:W-:Y:S02]  /*53de0*/  MOV R217, R182 ;  /* 0x000000b600d97202 */ /* 0x000fe40000000f00 */
[----:B------:R-:W4:Y:S01]  /*53df0*/  LDL.LU R234, [R1+0x46a4] ;  /* 0x0046a40001ea7983 */ /* 0x000f220000300800 */
[----:B------:R-:W-:Y:S01]  /*53e00*/  MOV R160, R219 ;  /* 0x000000db00a07202 */ /* 0x000fe20000000f00 */
[----:B------:R-:W-:Y:S02]  /*53e10*/  IMAD.MOV.U32 R218, RZ, RZ, R183 ;  /* 0x000000ffffda7224 */ /* 0x000fe400078e00b7 */
        /* <DEDUP_REMOVED lines=12> */
[----:B------:R-:W4:Y:S01]  /*53ee0*/  LDL.LU R239, [R1+0x4674] ;  /* 0x0046740001ef7983 */ /* 0x000f220000300800 */
[----:B------:R-:W-:Y:S01]  /*53ef0*/  HMMA.1688.F32.TF32 R124, R228, R16, R124 ;  /* 0x00000010e47c723c */ /* 0x000fe2000008107c */
[----:B------:R-:W-:-:S02]  /*53f00*/  IMAD.MOV.U32 R103, RZ, RZ, R235 ;  /* 0x000000ffff677224 */ /* 0x000fc400078e00eb */
[----:B------:R-:W4:Y:S05]  /*53f10*/  LDL.LU R235, [R1+0x4670] ;  /* 0x0046700001eb7983 */ /* 0x000f2a0000300800 */
[C---:B------:R-:W-:Y:S11]  /*53f20*/  HMMA.1688.F32.TF32 R172, R244.reuse, R12, R172 ;  /* 0x0000000cf4ac723c */ /* 0x040ff600000810ac */
[----:B------:R-:W-:Y:S04]  /*53f30*/  @!UPT UIADD3 URZ, URZ, URZ, URZ ;  /* 0x0000003f3f3ff290 */ /* 0x000fe8000fffe03f */
[----:B------:R-:W-:Y:S04]  /*53f40*/  STL.64 [R1+0x4580], R126 ;  /* 0x0045807e01007387 */ /* 0x000fe80000100a00 */
[----:B------:R-:W-:Y:S01]  /*53f50*/  STL.64 [R1+0x4578], R124 ;  /* 0x0045787c01007387 */ /* 0x000fe20000100a00 */
[----:B------:R-:W-:Y:S01]  /*53f60*/  HMMA.1688.F32.TF32 R176, R244, R8, R176 ;  /* 0x00000008f4b0723c */ /* 0x000fe200000810b0 */
[----:B------:R-:W-:Y:S01]  /*53f70*/  MOV R76, R27 ;  /* 0x0000001b004c7202 */ /* 0x000fe20000000f00 */
[----:B------:R-:W-:Y:S01]  /*53f80*/  IMAD.MOV.U32 R77, RZ, RZ, R26 ;  /* 0x000000ffff4d7224 */ /* 0x000fe200078e001a */
[----:B------:R-:W-:Y:S01]  /*53f90*/  MOV R79, R22 ;  /* 0x00000016004f7202 */ /* 0x000fe20000000f00 */
[----:B------:R-:W-:Y:S02]  /*53fa0*/  IMAD.MOV.U32 R78, RZ, RZ, R23 ;  /* 0x000000ffff4e7224 */ /* 0x000fe400078e0017 */
[----:B------:R-:W-:Y:S01]  /*53fb0*/  IMAD.MOV.U32 R80, RZ, RZ, R19 ;  /* 0x000000ffff507224 */ /* 0x000fe200078e0013 */
[----:B------:R-:W-:Y:S01]  /*53fc0*/  MOV R82, R7 ;  /* 0x0000000700527202 */ /* 0x000fe20000000f00 */
[----:B------:R-:W-:-:S02]  /*53fd0*/  IMAD.MOV.U32 R81, RZ, RZ, R18 ;  /* 0x000000ffff517224 */ /* 0x000fc400078e0012 */
[----:B------:R-:W-:Y:S01]  /*53fe0*/  IMAD.MOV.U32 R83, RZ, RZ, R6 ;  /* 0x000000ffff537224 */ /* 0x000fe200078e0006 */
[C---:B--2---:R-:W-:Y:S08]  /*53ff0*/  HMMA.1688.F32.TF32 R132, R228.reuse, R8, R96 ;  /* 0x00000008e484723c */ /* 0x044ff00000081060 */
[C---:B---3--:R-:W-:Y:S08]  /*54000*/  HMMA.1688.F32.TF32 R128, R228.reuse, R12, R128 ;  /* 0x0000000ce480723c */ /* 0x048ff00000081080 */
[----:B----4-:R-:W-:Y:S01]  /*54010*/  HMMA.1688.F32.TF32 R228, R228, R4, R236 ;  /* 0x00000004e4e4723c */ /* 0x010fe200000810ec */
[----:B------:R-:W-:Y:S04]  /*54020*/  LDS R236, [R2+0x7000] ;  /* 0x0070000002ec7984 */ /* 0x000fe80000000800 */
[----:B------:R-:W-:Y:S04]  /*54030*/  LDS R238, [R2+0x7800] ;  /* 0x0078000002ee7984 */ /* 0x000fe80000000800 */
[----:B------:R-:W-:Y:S04]  /*54040*/  LDS R237, [R3+0x7000] ;  /* 0x0070000003ed7984 */ /* 0x000fe80000000800 */
[----:B------:R-:W1:Y:S01]  /*54050*/  LDS R239, [R3+0x7800] ;  /* 0x0078000003ef7984 */ /* 0x000e620000000800 */
[----:B------:R-:W-:Y:S03]  /*54060*/  HMMA.1688.F32.TF32 R180, R244, R64, R180 ;  /* 0x00000040f4b4723c */ /* 0x000fe600000810b4 */
[----:B------:R-:W-:Y:S04]  /*54070*/  STL.64 [R1+0x4590], R130 ;  /* 0x0045908201007387 */ /* 0x000fe80000100a00 */
[----:B------:R-:W-:Y:S04]  /*54080*/  STL.64 [R1+0x4588], R128 ;  /* 0x0045888001007387 */ /* 0x000fe80000100a00 */
[----:B------:R-:W-:Y:S04]  /*54090*/  STL.64 [R1+0x45a0], R134 ;  /* 0x0045a08601007387 */ /* 0x000fe80000100a00 */
[----:B------:R-:W-:Y:S04]  /*540a0*/  STL.64 [R1+0x4598], R132 ;  /* 0x0045988401007387 */ /* 0x000fe80000100a00 */
[----:B------:R-:W2:Y:S01]  /*540b0*/  LDL R65, [R1+0x500] ;  /* 0x0005000001417983 */ /* 0x000ea20000100800 */
[----:B-1----:R-:W-:Y:S01]  /*540c0*/  HMMA.1688.F32.TF32 R68, R236, R66, R100 ;  /* 0x00000042ec44723c */ /* 0x002fe20000081064 */
[----:B------:R-:W-:-:S06]  /*540d0*/  IMAD.MOV.U32 R96, RZ, RZ, R43 ;  /* 0x000000ffff607224 */ /* 0x000fcc00078e002b */
[----:B------:R-:W-:Y:S01]  /*540e0*/  MOV R100, R62 ;  /* 0x0000003e00647202 */ /* 0x000fe20000000f00 */
[----:B------:R-:W-:Y:S01]  /*540f0*/  IMAD.MOV.U32 R101, RZ, RZ, R50 ;  /* 0x000000ffff657224 */ /* 0x000fe200078e0032 */
[----:B------:R-:W3:Y:S01]  /*54100*/  LDL.LU R62, [R1+0x466c] ;  /* 0x00466c00013e7983 */ /* 0x000ee20000300800 */
[----:B------:R-:W-:Y:S01]  /*54110*/  IMAD.MOV.U32 R102, RZ, RZ, R47 ;  /* 0x000000ffff667224 */ /* 0x000fe200078e002f */
[----:B------:R-:W-:Y:S02]  /*54120*/  MOV R103, R46 ;  /* 0x0000002e00677202 */ /* 0x000fe40000000f00 */
[----:B------:R-:W4:Y:S01]  /*54130*/  LDL.LU R50, [R1+0x4668] ;  /* 0x0046680001327983 */ /* 0x000f220000300800 */
[----:B------:R-:W-:-:S03]  /*54140*/  IMAD.MOV.U32 R97, RZ, RZ, R42 ;  /* 0x000000ffff617224 */ /* 0x000fc600078e002a */
[----:B------:R-:W2:Y:S01]  /*54150*/  LDL.LU R47, [R1+0x4664] ;  /* 0x00466400012f7983 */ /* 0x000ea20000300800 */
[----:B------:R-:W-:-:S03]  /*54160*/  MOV R98, R39 ;  /* 0x0000002700627202 */ /* 0x000fc60000000f00 */
[----:B------:R-:W3:Y:S01]  /*54170*/  LDL.LU R46, [R1+0x4660] ;  /* 0x00466000012e7983 */ /* 0x000ee20000300800 */
[----:B------:R-:W-:-:S03]  /*54180*/  IMAD.MOV.U32 R99, RZ, RZ, R38 ;  /* 0x000000ffff637224 */ /* 0x000fc600078e0026 */
[----:B------:R-:W4:Y:S01]  /*54190*/  LDL.LU R43, [R1+0x465c] ;  /* 0x00465c00012b7983 */ /* 0x000f220000300800 */
[----:B------:R-:W-:Y:S01]  /*541a0*/  IMAD.MOV.U32 R13, RZ, RZ, R68 ;  /* 0x000000ffff0d7224 */ /* 0x000fe200078e0044 */
[----:B------:R-:W-:Y:S02]  /*541b0*/  MOV R12, R69 ;  /* 0x00000045000c7202 */ /* 0x000fe40000000f00 */
[----:B------:R-:W4:Y:S01]  /*541c0*/  LDL.LU R42, [R1+0x4658] ;  /* 0x00465800012a7983 */ /* 0x000f220000300800 */
[----:B------:R-:W-:Y:S01]  /*541d0*/  IMAD.MOV.U32 R68, RZ, RZ, R35 ;  /* 0x000000ffff447224 */ /* 0x000fe200078e0023 */
[----:B------:R-:W-:Y:S02]  /*541e0*/  MOV R69, R34 ;  /* 0x0000002200457202 */ /* 0x000fe40000000f00 */
[----:B------:R-:W4:Y:S01]  /*541f0*/  LDL.LU R39, [R1+0x4654] ;  /* 0x0046540001277983 */ /* 0x000f220000300800 */
[----:B------:R-:W-:-:S03]  /*54200*/  IMAD.MOV.U32 R9, RZ, RZ, R70 ;  /* 0x000000ffff097224 */ /* 0x000fc600078e0046 */
[----:B------:R-:W4:Y:S01]  /*54210*/  LDL.LU R38, [R1+0x4650] ;  /* 0x0046500001267983 */ /* 0x000f220000300800 */
[----:B------:R-:W-:Y:S02]  /*54220*/  IMAD.MOV.U32 R8, RZ, RZ, R71 ;  /* 0x000000ffff087224 */ /* 0x000fe400078e0047 */
        /* <DEDUP_REMOVED lines=18> */
[----:B------:R-:W-:-:S03]  /*54350*/  IMAD.MOV.U32 R84, RZ, RZ, R10 ;  /* 0x000000ffff547224 */ /* 0x000fc600078e000a */
[----:B------:R-:W4:Y:S01]  /*54360*/  LDL.LU R204, [R1+0xc0] ;  /* 0x0000c00001cc7983 */ /* 0x000f220000300800 */
[----:B------:R-:W-:-:S03]  /*54370*/  IMAD.MOV.U32 R85, RZ, RZ, R11 ;  /* 0x000000ffff557224 */ /* 0x000fc600078e000b */
[----:B------:R-:W4:Y:S01]  /*54380*/  LDL.LU R205, [R1+0xc4] ;  /* 0x0000c40001cd7983 */ /* 0x000f220000300800 */
[----:B------:R-:W-:Y:S01]  /*54390*/  MOV R86, R14 ;  /* 0x0000000e00567202 */ /* 0x000fe20000000f00 */
[----:B------:R-:W-:Y:S02]  /*543a0*/  IMAD.MOV.U32 R87, RZ, RZ, R15 ;  /* 0x000000ffff577224 */ /* 0x000fe400078e000f */
[----:B------:R-:W-:Y:S01]  /*543b0*/  IMAD.MOV.U32 R90, RZ, RZ, R63 ;  /* 0x000000ffff5a7224 */ /* 0x000fe200078e003f */
[----:B------:R-:W-:Y:S01]  /*543c0*/  MOV R91, R58 ;  /* 0x0000003a005b7202 */ /* 0x000fe20000000f00 */
[----:B------:R-:W-:Y:S01]  /*543d0*/  IMAD.MOV.U32 R72, RZ, RZ, R59 ;  /* 0x000000ffff487224 */ /* 0x000fe200078e003b */
[----:B------:R-:W-:Y:S01]  /*543e0*/  MOV R74, R54 ;  /* 0x00000036004a7202 */ /* 0x000fe20000000f00 */
[----:B------:R-:W-:Y:S02]  /*543f0*/  IMAD.MOV.U32 R73, RZ, RZ, R51 ;  /* 0x000000ffff497224 */ /* 0x000fe400078e0033 */
[----:B------:R-:W-:-:S02]  /*54400*/  IMAD.MOV.U32 R75, RZ, RZ, R55 ;  /* 0x000000ffff4b7224 */ /* 0x000fc400078e0037 */
[----:B--2---:R-:W-:Y:S02]  /*54410*/  IMAD.MOV.U32 R147, RZ, RZ, R47 ;  /* 0x000000ffff937224 */ /* 0x004fe400078e002f */
[----:B---3--:R-:W-:Y:S01]  /*54420*/  IMAD.MOV.U32 R146, RZ, RZ, R46 ;  /* 0x000000ffff927224 */ /* 0x008fe200078e002e */
[----:B----4-:R-:W-:Y:S01]  /*54430*/  MOV R145, R43 ;  /* 0x0000002b00917202 */ /* 0x010fe20000000f00 */
        /* <DEDUP_REMOVED lines=11> */
[----:B------:R-:W-:Y:S02]  /*544f0*/  MOV R137, R19 ;  /* 0x0000001300897202 */ /* 0x000fe40000000f00 */
[----:B------:R-:W-:Y:S01]  /*54500*/  MOV R207, R7 ;  /* 0x0000000700cf7202 */ /* 0x000fe20000000f00 */
[----:B------:R-:W-:Y:S02]  /*54510*/  IMAD.MOV.U32 R206, RZ, RZ, R6 ;  /* 0x000000ffffce7224 */ /* 0x000fe400078e0006 */
[----:B------:R-:W2:Y:S04]  /*54520*/  LDL.LU R6, [R1+0x461c] ;  /* 0x00461c0001067983 */ /* 0x000ea80000300800 */
[----:B------:R-:W2:Y:S01]  /*54530*/  LDL.LU R7, [R1+0x4618] ;  /* 0x0046180001077983 */ /* 0x000ea20000300800 */
[----:B------:R-:W-:-:S03]  /*54540*/  IMAD.MOV.U32 R136, RZ, RZ, R18 ;  /* 0x000000ffff887224 */ /* 0x000fc600078e0012 */
[----:B------:R-:W3:Y:S04]  /*54550*/  LDL.LU R10, [R1+0x4614] ;  /* 0x00461400010a7983 */ /* 0x000ee80000300800 */
[----:B------:R-:W3:Y:S04]  /*54560*/  LDL.LU R11, [R1+0x4610] ;  /* 0x00461000010b7983 */ /* 0x000ee80000300800 */
[----:B------:R-:W4:Y:S04]  /*54570*/  LDL.LU R14, [R1+0x460c] ;  /* 0x00460c00010e7983 */ /* 0x000f280000300800 */
[----:B------:R-:W4:Y:S04]  /*54580*/  LDL.LU R15, [R1+0x4608] ;  /* 0x00460800010f7983 */ /* 0x000f280000300800 */
[----:B------:R-:W2:Y:S04]  /*54590*/  LDL.LU R18, [R1+0x4604] ;  /* 0x0046040001127983 */ /* 0x000ea80000300800 */
[----:B------:R-:W2:Y:S04]  /*545a0*/  LDL.LU R19, [R1+0x4600] ;  /* 0x0046000001137983 */ /* 0x000ea80000300800 */
        /* <DEDUP_REMOVED lines=33> */
[----:B------:R-:W-:Y:S08]  /*547c0*/  HMMA.1688.F32.TF32 R148, R244, R40, R148 ;  /* 0x00000028f494723c */ /* 0x000ff00000081094 */
[C---:B--2---:R-:W-:Y:S08]  /*547d0*/  HMMA.1688.F32.TF32 R68, R236.reuse, R18, R68 ;  /* 0x00000012ec44723c */ /* 0x044ff00000081044 */
[C---:B---3--:R-:W-:Y:S08]  /*547e0*/  HMMA.1688.F32.TF32 R72, R236.reuse, R22, R72 ;  /* 0x00000016ec48723c */ /* 0x048ff00000081048 */
[C---:B----4-:R-:W-:Y:S08]  /*547f0*/  HMMA.1688.F32.TF32 R76, R236.reuse, R26, R76 ;  /* 0x0000001aec4c723c */ /* 0x050ff0000008104c */
[C---:B------:R-:W-:Y:S08]  /*54800*/  HMMA.1688.F32.TF32 R80, R236.reuse, R30, R80 ;  /* 0x0000001eec50723c */ /* 0x040ff00000081050 */
[C---:B------:R-:W-:Y:S08]  /*54810*/  HMMA.1688.F32.TF32 R92, R236.reuse, R46, R92 ;  /* 0x0000002eec5c723c */ /* 0x040ff0000008105c */
[C---:B------:R-:W-:Y:S08]  /*54820*/  HMMA.1688.F32.TF32 R88, R236.reuse, R38, R88 ;  /* 0x00000026ec58723c */ /* 0x040ff00000081058 */
[----:B------:R-:W-:Y:S08]  /*54830*/  HMMA.1688.F32.TF32 R84, R236, R34, R84 ;  /* 0x00000022ec54723c */ /* 0x000ff00000081054 */
[----:B------:R-:W-:Y:S01]  /*54840*/  MOV R53, R92 ;  /* 0x0000005c00357202 */ /* 0x000fe20000000f00 */
[----:B------:R-:W-:Y:S01]  /*54850*/  IMAD.MOV.U32 R52, RZ, RZ, R93 ;  /* 0x000000ffff347224 */ /* 0x000fe200078e005d */
[----:B------:R-:W-:Y:S01]  /*54860*/  MOV R48, R95 ;  /* 0x0000005f00307202 */ /* 0x000fe20000000f00 */
[----:B------:R-:W-:-:S02]  /*54870*/  IMAD.MOV.U32 R49, RZ, RZ, R94 ;  /* 0x000000ffff317224 */ /* 0x000fc400078e005e */
[C---:B------:R-:W-:Y:S08]  /*54880*/  HMMA.1688.F32.TF32 R92, R236.reuse, R42, R144 ;  /* 0x0000002aec5c723c */ /* 0x040ff00000081090 */
[----:B------:R-:W-:Y:S11]  /*54890*/  HMMA.1688.F32.TF32 R104, R236, R62, R184 ;  /* 0x0000003eec68723c */ /* 0x000ff600000810b8 */
[----:B------:R-:W-:Y:S04]  /*548a0*/  @!UPT UIADD3 URZ, URZ, URZ, URZ ;  /* 0x0000003f3f3ff290 */ /* 0x000fe8000fffe03f */
        /* <DEDUP_REMOVED lines=10> */
[----:B------:R-:W-:Y:S01]  /*54950*/  MOV R20, R105 ;  /* 0x0000006900147202 */ /* 0x000fe20000000f00 */
[----:B------:R-:W-:Y:S02]  /*54960*/  IMAD.MOV.U32 R17, RZ, RZ, R106 ;  /* 0x000000ffff117224 */ /* 0x000fe400078e006a */
[----:B------:R1:W-:Y:S01]  /*54970*/  STL.64 [R1+0x58], R78 ;  /* 0x0000584e01007387 */ /* 0x0003e20000100a00 */
[----:B------:R-:W-:Y:S02]  /*54980*/  IMAD.MOV.U32 R16, RZ, RZ, R107 ;  /* 0x000000ffff107224 */ /* 0x000fe400078e006b */
[C---:B------:R-:W-:Y:S01]  /*54990*/  HMMA.1688.F32.TF32 R104, R236.reuse, R58, R204 ;  /* 0x0000003aec68723c */ /* 0x040fe200000810cc */
[----:B------:R-:W-:Y:S04]  /*549a0*/  STL.64 [R1+0x40], R72 ;  /* 0x0000404801007387 */ /* 0x000fe80000100a00 */
[----:B------:R2:W-:Y:S03]  /*549b0*/  STL.64 [R1+0x48], R74 ;  /* 0x0000484a01007387 */ /* 0x0005e60000100a00 */
[C---:B-1----:R-:W-:Y:S01]  /*549c0*/  HMMA.1688.F32.TF32 R76, R236.reuse, R14, R96 ;  /* 0x0000000eec4c723c */ /* 0x042fe20000081060 */
[----:B------:R-:W-:Y:S04]  /*549d0*/  STL.64 [R1+0x30], R68 ;  /* 0x0000304401007387 */ /* 0x000fe80000100a00 */
[----:B------:R1:W-:Y:S03]  /*549e0*/  STL.64 [R1+0x38], R70 ;  /* 0x0000384601007387 */ /* 0x0003e60000100a00 */
[C---:B--2---:R-:W-:Y:S08]  /*549f0*/  HMMA.1688.F32.TF32 R72, R236.reuse, R10, R100 ;  /* 0x0000000aec48723c */ /* 0x044ff00000081064 */
[----:B-1----:R-:W-:Y:S01]  /*54a00*/  HMMA.1688.F32.TF32 R68, R236, R6, R248 ;  /* 0x00000006ec44723c */ /* 0x002fe200000810f8 */
[----:B------:R-:W-:Y:S01]  /*54a10*/  MOV R29, R104 ;  /* 0x00000068001d7202 */ /* 0x000fe20000000f00 */
[----:B------:R-:W-:Y:S01]  /*54a20*/  IMAD.MOV.U32 R28, RZ, RZ, R105 ;  /* 0x000000ffff1c7224 */ /* 0x000fe200078e0069 */
[----:B------:R-:W-:-:S04]  /*54a30*/  MOV R24, R107 ;  /* 0x0000006b00187202 */ /* 0x000fc80000000f00 */
[----:B------:R-:W-:Y:S01]  /*54a40*/  STL.64 [R1+0x20], R76 ;  /* 0x0000204c01007387 */ /* 0x000fe20000100a00 */
[----:B------:R-:W-:-:S03]  /*54a50*/  IMAD.MOV.U32 R25, RZ, RZ, R106 ;  /* 0x000000ffff197224 */ /* 0x000fc600078e006a */
[----:B------:R-:W-:Y:S01]  /*54a60*/  STL.64 [R1+0x28], R78 ;  /* 0x0000284e01007387 */ /* 0x000fe20000100a00 */
[----:B------:R-:W-:Y:S03]  /*54a70*/  HMMA.1688.F32.TF32 R104, R236, R54, R136 ;  /* 0x00000036ec68723c */ /* 0x000fe60000081088 */
[----:B------:R-:W2:Y:S04]  /*54a80*/  LDL.LU R100, [R1+0x490] ;  /* 0x0004900001647983 */ /* 0x000ea80000300800 */
[----:B------:R-:W-:Y:S04]  /*54a90*/  STL.64 [R1+0x10], R72 ;  /* 0x0000104801007387 */ /* 0x000fe80000100a00 */
[----:B------:R-:W-:Y:S04]  /*54aa0*/  STL.64 [R1+0x18], R74 ;  /* 0x0000184a01007387 */ /* 0x000fe80000100a00 */
[----:B------:R1:W-:Y:S04]  /*54ab0*/  STL.64 [R1], R68 ;  /* 0x0000004401007387 */ /* 0x0003e80000100a00 */
[----:B------:R3:W-:Y:S04]  /*54ac0*/  STL.64 [R1+0x8], R70 ;  /* 0x0000084601007387 */ /* 0x0007e80000100a00 */
[----:B------:R-:W2:Y:S04]  /*54ad0*/  LDL.LU R101, [R1+0x494] ;  /* 0x0004940001657983 */ /* 0x000ea80000300800 */
[----:B------:R-:W2:Y:S04]  /*54ae0*/  LDL.LU R102, [R1+0x498] ;  /* 0x0004980001667983 */ /* 0x000ea80000300800 */
[----:B------:R-:W2:Y:S04]  /*54af0*/  LDL.LU R103, [R1+0x49c] ;  /* 0x00049c0001677983 */ /* 0x000ea80000300800 */
[----:B-1----:R-:W4:Y:S04]  /*54b00*/  LDL.LU R68, [R1+0x4b0] ;  /* 0x0004b00001447983 */ /* 0x002f280000300800 */
[----:B------:R-:W4:Y:S04]  /*54b10*/  LDL.LU R69, [R1+0x4b4] ;  /* 0x0004b40001457983 */ /* 0x000f280000300800 */
[----:B---3--:R-:W4:Y:S04]  /*54b20*/  LDL.LU R70, [R1+0x4b8] ;  /* 0x0004b80001467983 */ /* 0x008f280000300800 */
[----:B------:R-:W4:Y:S04]  /*54b30*/  LDL.LU R71, [R1+0x4bc] ;  /* 0x0004bc0001477983 */ /* 0x000f280000300800 */
        /* <DEDUP_REMOVED lines=18> */
[----:B------:R-:W-:Y:S03]  /*54c60*/  HMMA.1688.F32.TF32 R104, R236, R50, R188 ;  /* 0x00000032ec68723c */ /* 0x000fe600000810bc */
        /* <DEDUP_REMOVED lines=67> */
[----:B------:R-:W-:Y:S01]  /*550a0*/  HMMA.1688.F32.TF32 R240, R244, R4, R240 ;  /* 0x00000004f4f0723c */ /* 0x000fe200000810f0 */
[----:B------:R-:W-:Y:S04]  /*550b0*/  LDS R244, [R252+0x7000] ;  /* 0x00700000fcf47984 */ /* 0x000fe80000000800 */
[----:B------:R-:W-:Y:S04]  /*550c0*/  LDS R246, [R252+0x7800] ;  /* 0x00780000fcf67984 */ /* 0x000fe80000000800 */
[----:B------:R-:W-:Y:S04]  /*550d0*/  LDS R245, [R65+0x7000] ;  /* 0x0070000041f57984 */ /* 0x000fe80000000800 */
[----:B------:R-:W2:Y:S01]  /*550e0*/  LDS R247, [R65+0x7800] ;  /* 0x0078000041f77984 */ /* 0x000ea20000000800 */
[----:B------:R-:W-:-:S03]  /*550f0*/  IMAD.MOV.U32 R99, RZ, RZ, R0 ;  /* 0x000000ffff637224 */ /* 0x000fc600078e0000 */
[----:B------:R-:W-:Y:S04]  /*55100*/  LDS R236, [R2+0x7080] ;  /* 0x0070800002ec7984 */ /* 0x000fe80000000800 */
[----:B------:R-:W-:Y:S04]  /*55110*/  LDS R238, [R2+0x7880] ;  /* 0x0078800002ee7984 */ /* 0x000fe80000000800 */
[----:B------:R-:W-:Y:S04]  /*55120*/  LDS R237, [R3+0x7080] ;  /* 0x0070800003ed7984 */ /* 0x000fe80000000800 */
[----:B------:R-:W1:Y:S01]  /*55130*/  LDS R239, [R3+0x7880] ;  /* 0x0078800003ef7984 */ /* 0x000e620000000800 */
[C---:B--2---:R-:W-:Y:S08]  /*55140*/  HMMA.1688.F32.TF32 R88, R244.reuse, R14, R88 ;  /* 0x0000000ef458723c */ /* 0x044ff00000081058 */
[C---:B------:R-:W-:Y:S08]  /*55150*/  HMMA.1688.F32.TF32 R84, R244.reuse, R10, R84 ;  /* 0x0000000af454723c */ /* 0x040ff00000081054 */
[C---:B---3--:R-:W-:Y:S08]  /*55160*/  HMMA.1688.F32.TF32 R116, R244.reuse, R62, R108 ;  /* 0x0000003ef474723c */ /* 0x048ff0000008106c */
[C---:B------:R-:W-:Y:S08]  /*55170*/  HMMA.1688.F32.TF32 R108, R244.reuse, R54, R220 ;  /* 0x00000036f46c723c */ /* 0x040ff000000810dc */
        /* <DEDUP_REMOVED lines=11> */
[----:B------:R-:W-:Y:S04]  /*55230*/  STL.64 [R1+0x1b0], R108 ;  /* 0x0001b06c01007387 */ /* 0x000fe80000100a00 */
[----:B------:R2:W-:Y:S04]  /*55240*/  STL.64 [R1+0x1b8], R110 ;  /* 0x0001b86e01007387 */ /* 0x0005e80000100a00 */
[----:B------:R3:W-:Y:S01]  /*55250*/  STL [R1+0x1a8], R106 ;  /* 0x0001a86a01007387 */ /* 0x0007e20000100800 */
[C---:B--2---:R-:W-:Y:S08]  /*55260*/  HMMA.1688.F32.TF32 R108, R244.reuse, R46, R192 ;  /* 0x0000002ef46c723c */ /* 0x044ff000000810c0 */
[----:B---3--:R-:W-:Y:S01]  /*55270*/  HMMA.1688.F32.TF32 R104, R244, R42, R196 ;  /* 0x0000002af468723c */ /* 0x008fe200000810c4 */
[----:B------:R2:W-:Y:S11]  /*55280*/  STL [R1+0x43ec], R0 ;  /* 0x0043ec0001007387 */ /* 0x0005f60000100800 */
[----:B------:R-:W-:Y:S11]  /*55290*/  @!UPT UIADD3 URZ, URZ, URZ, URZ ;  /* 0x0000003f3f3ff290 */ /* 0x000ff6000fffe03f */
[----:B------:R-:W-:Y:S01]  /*552a0*/  STL.64 [R1+0x180], R104 ;  /* 0x0001806801007387 */ /* 0x000fe20000100a00 */
[----:B--2---:R-:W-:-:S03]  /*552b0*/  MOV R0, R107 ;  /* 0x0000006b00007202 */ /* 0x004fc60000000f00 */
[----:B------:R-:W-:Y:S04]  /*552c0*/  STL.64 [R1+0x190], R108 ;  /* 0x0001906c01007387 */ /* 0x000fe80000100a00 */
[----:B------:R2:W-:Y:S04]  /*552d0*/  STL.64 [R1+0x198], R110 ;  /* 0x0001986e01007387 */ /* 0x0005e80000100a00 */
[----:B------:R3:W-:Y:S01]  /*552e0*/  STL [R1+0x188], R106 ;  /* 0x0001886a01007387 */ /* 0x0007e20000100800 */
[C---:B--2---:R-:W-:Y:S08]  /*552f0*/  HMMA.1688.F32.TF32 R108, R244.reuse, R38, R184 ;  /* 0x00000026f46c723c */ /* 0x044ff000000810b8 */
[C---:B---3--:R-:W-:Y:S08]  /*55300*/  HMMA.1688.F32.TF32 R104, R244.reuse, R34, R204 ;  /* 0x00000022f468723c */ /* 0x048ff000000810cc */
[C---:B------:R-:W-:Y:S07]  /*55310*/  HMMA.1688.F32.TF32 R112, R244.reuse, R30, R136 ;  /* 0x0000001ef470723c */ /* 0x040fee0000081088 */
[----:B------:R-:W-:Y:S04]  /*55320*/  STL.64 [R1+0x170], R108 ;  /* 0x0001706c01007387 */ /* 0x000fe80000100a00 */
[----:B------:R2:W-:Y:S04]  /*55330*/  STL.64 [R1+0x178], R110 ;  /* 0x0001786e01007387 */ /* 0x0005e80000100a00 */
[----:B------:R-:W-:Y:S04]  /*55340*/  STL.64 [R1+0x160], R104 ;  /* 0x0001606801007387 */ /* 0x000fe80000100a00 */
[----:B------:R3:W-:Y:S01]  /*55350*/  STL.64 [R1+0x168], R106 ;  /* 0x0001686a01007387 */ /* 0x0007e20000100a00 */
[C---:B--2---:R-:W-:Y:S08]  /*55360*/  HMMA.1688.F32.TF32 R108, R244.reuse, R26, R188 ;  /* 0x0000001af46c723c */ /* 0x044ff000000810bc */
[C---:B---3--:R-:W-:Y:S08]  /*55370*/  HMMA.1688.F32.TF32 R104, R244.reuse, R22, R92 ;  /* 0x00000016f468723c */ /* 0x048ff0000008105c */
[C---:B------:R-:W-:Y:S08]  /*55380*/  HMMA.1688.F32.TF32 R92, R244.reuse, R18, R144 ;  /* 0x00000012f45c723c */ /* 0x040ff00000081090 */
[----:B------:R-:W-:Y:S08]  /*55390*/  HMMA.1688.F32.TF32 R80, R244, R6, R80 ;  /* 0x00000006f450723c */ /* 0x000ff00000081050 */
[C---:B-1----:R-:W-:Y:S01]  /*553a0*/  HMMA.1688.F32.TF32 R76, R236.reuse, R66, R76 ;  /* 0x00000042ec4c723c */ /* 0x042fe2000008104c */
        /* <DEDUP_REMOVED lines=11> */
[C---:B------:R-:W-:Y:S03]  /*55460*/  HMMA.1688.F32.TF32 R68, R236.reuse, R58, R68 ;  /* 0x0000003aec44723c */ /* 0x040fe60000081044 */
        /* <DEDUP_REMOVED lines=11> */
[C---:B--2---:R-:W-:Y:S03]  /*55520*/  HMMA.1688.F32.TF32 R72, R236.reuse, R50, R100 ;  /* 0x00000032ec48723c */ /* 0x044fe60000081064 */
[----:B------:R1:W-:Y:S04]  /*55530*/  STL.64 [R1+0x940], R68 ;  /* 0x0009404401007387 */ /* 0x0003e80000100a00 */
[----:B------:R2:W-:Y:S04]  /*55540*/  STL.64 [R1+0x948], R70 ;  /* 0x0009484601007387 */ /* 0x0005e80000100a00 */
[----:B------:R-:W-:Y:S04]  /*55550*/  LDS R245, [R65+0x7080] ;  /* 0x0070800041f57984 */ /* 0x000fe80000000800 */
[----:B-1----:R-:W3:Y:S04]  /*55560*/  LDL.LU R68, [R1+0x380] ;  /* 0x0003800001447983 */ /* 0x002ee80000300800 */
[----:B------:R-:W-:Y:S04]  /*55570*/  STL.64 [R1+0x930], R76 ;  /* 0x0009304c01007387 */ /* 0x000fe80000100a00 */
[----:B------:R-:W-:Y:S04]  /*55580*/  STL.64 [R1+0x938], R78 ;  /* 0x0009384e01007387 */ /* 0x000fe80000100a00 */
        /* <DEDUP_REMOVED lines=109> */
[----:B------:R-:W1:Y:S01]  /*55c60*/  LDS R247, [R65+0x7880] ;  /* 0x0078800041f77984 */ /* 0x000e620000000800 */
        /* <DEDUP_REMOVED lines=13> */
[----:B--2---:R-:W2:Y:S04]  /*55d40*/  LDL.LU.64 R134, [R1+0x45a0] ;  /* 0x0045a00001867983 */ /* 0x004ea80000300a00 */
[----:B------:R-:W2:Y:S04]  /*55d50*/  LDL.LU.64 R132, [R1+0x4598] ;  /* 0x0045980001847983 */ /* 0x000ea80000300a00 */
[----:B------:R-:W-:Y:S04]  /*55d60*/  STL.64 [R1+0x900], R128 ;  /* 0x0009008001007387 */ /* 0x000fe80000100a00 */
[----:B------:R3:W-:Y:S04]  /*55d70*/  STL.64 [R1+0x908], R130 ;  /* 0x0009088201007387 */ /* 0x0007e80000100a00 */
[----:B---3--:R-:W3:Y:S04]  /*55d80*/  LDL.LU.64 R130, [R1+0x4590] ;  /* 0x0045900001827983 */ /* 0x008ee80000300a00 */
[----:B------:R-:W3:Y:S04]  /*55d90*/  LDL.LU.64 R128, [R1+0x4588] ;  /* 0x0045880001807983 */ /* 0x000ee80000300a00 */
[----:B------:R-:W-:Y:S04]  /*55da0*/  STL.64 [R1+0x8f0], R124 ;  /* 0x0008f07c01007387 */ /* 0x000fe80000100a00 */
[----:B------:R4:W-:Y:S04]  /*55db0*/  STL.64 [R1+0x8f8], R126 ;  /* 0x0008f87e01007387 */ /* 0x0009e80000100a00 */
[----:B----4-:R-:W4:Y:S04]  /*55dc0*/  LDL.LU.64 R126, [R1+0x4580] ;  /* 0x00458000017e7983 */ /* 0x010f280000300a00 */
        /* <DEDUP_REMOVED lines=28> */
[----:B------:R-:W3:Y:S01]  /*55f90*/  LDL.LU.64 R96, [R1+0x4508] ;  /* 0x0045080001607983 */ /* 0x000ee20000300a00 */
[----:B------:R-:W-:Y:S03]  /*55fa0*/  HMMA.1688.F32.TF32 R248, R236, R6, R248 ;  /* 0x00000006ecf8723c */ /* 0x000fe600000810f8 */
[----:B------:R-:W-:Y:S04]  /*55fb0*/  LDS R236, [R2+0x7100] ;  /* 0x0071000002ec7984 */ /* 0x000fe80000000800 */
[----:B------:R-:W-:Y:S01]  /*55fc0*/  LDS R238, [R2+0x7900] ;  /* 0x0079000002ee7984 */ /* 0x000fe20000000800 */
[C---:B------:R-:W-:Y:S03]  /*55fd0*/  HMMA.1688.F32.TF32 R184, R244.reuse, R54, R184 ;  /* 0x00000036f4b8723c */ /* 0x040fe600000810b8 */
[----:B------:R-:W-:Y:S04]  /*55fe0*/  LDS R237, [R3+0x7100] ;  /* 0x0071000003ed7984 */ /* 0x000fe80000000800 */
[----:B------:R-:W1:Y:S08]  /*55ff0*/  LDS R239, [R3+0x7900] ;  /* 0x0079000003ef7984 */ /* 0x000e700000000800 */
[----:B------:R-:W-:Y:S04]  /*56000*/  STL.64 [R1+0x210], R248 ;  /* 0x000210f801007387 */ /* 0x000fe80000100a00 */
[----:B------:R1:W-:Y:S02]  /*56010*/  STL.64 [R1+0x218], R250 ;  /* 0x000218fa01007387 */ /* 0x0003e40000100a00 */
[C---:B-1----:R-:W-:Y:S08]  /*56020*/  HMMA.1688.F32.TF32 R248, R244.reuse, R66, R140 ;  /* 0x00000042f4f8723c */ /* 0x042ff0000008108c */
[C---:B------:R-:W-:Y:S08]  /*56030*/  HMMA.1688.F32.TF32 R140, R244.reuse, R62, R192 ;  /* 0x0000003ef48c723c */ /* 0x040ff000000810c0 */
[C---:B------:R-:W-:Y:S07]  /*56040*/  HMMA.1688.F32.TF32 R192, R244.reuse, R58, R196 ;  /* 0x0000003af4c0723c */ /* 0x040fee00000810c4 */
[----:B------:R-:W-:Y:S04]  /*56050*/  STL.64 [R1+0x6e0], R248 ;  /* 0x0006e0f801007387 */ /* 0x000fe80000100a00 */
[----:B------:R-:W-:Y:S04]  /*56060*/  STL.64 [R1+0x6e8], R250 ;  /* 0x0006e8fa01007387 */ /* 0x000fe80000100a00 */
[----:B------:R-:W-:Y:S01]  /*56070*/  STL.64 [R1+0x6d0], R140 ;  /* 0x0006d08c01007387 */ /* 0x000fe20000100a00 */
[C---:B------:R-:W-:Y:S03]  /*56080*/  HMMA.1688.F32.TF32 R136, R244.reuse, R46, R136 ;  /* 0x0000002ef488723c */ /* 0x040fe60000081088 */
[----:B------:R1:W-:Y:S05]  /*56090*/  STL.64 [R1+0x6d8], R142 ;  /* 0x0006d88e01007387 */ /* 0x0003ea0000100a00 */
[C---:B-1----:R-:W-:Y:S01]  /*560a0*/  HMMA.1688.F32.TF32 R140, R244.reuse, R50, R204 ;  /* 0x00000032f48c723c */ /* 0x042fe200000810cc */
[----:B------:R-:W-:Y:S04]  /*560b0*/  STL.64 [R1+0x6c0], R192 ;  /* 0x0006c0c001007387 */ /* 0x000fe80000100a00 */
[----:B------:R-:W-:Y:S04]  /*560c0*/  STL.64 [R1+0x6c8], R194 ;  /* 0x0006c8c201007387 */ /* 0x000fe80000100a00 */
[----:B------:R-:W-:Y:S04]  /*560d0*/  STL.64 [R1+0x6b0], R184 ;  /* 0x0006b0b801007387 */ /* 0x000fe80000100a00 */
[----:B------:R1:W-:Y:S10]  /*560e0*/  STL.64 [R1+0x6b8], R186 ;  /* 0x0006b8ba01007387 */ /* 0x0003f40000100a00 */
[----:B------:R-:W-:Y:S01]  /*560f0*/  STL.64 [R1+0x6a0], R140 ;  /* 0x0006a08c01007387 */ /* 0x000fe20000100a00 */
[C---:B-1----:R-:W-:Y:S03]  /*56100*/  HMMA.1688.F32.TF32 R184, R244.reuse, R42, R188 ;  /* 0x0000002af4b8723c */ /* 0x042fe600000810bc */
        /* <DEDUP_REMOVED lines=36> */
[----:B------:R-:W-:Y:S04]  /*56350*/  LDS R244, [R252+0x7100] ;  /* 0x00710000fcf47984 */ /* 0x000fe80000000800 */
[----:B------:R-:W-:Y:S04]  /*56360*/  LDS R246, [R252+0x7900] ;  /* 0x00790000fcf67984 */ /* 0x000fe80000000800 */
[----:B------:R-:W-:Y:S04]  /*56370*/  LDS R245, [R65+0x7100] ;  /* 0x0071000041f57984 */ /* 0x000fe80000000800 */
[----:B------:R-:W4:Y:S01]  /*56380*/  LDS R247, [R65+0x7900] ;  /* 0x0079000041f77984 */ /* 0x000f220000000800 */
[----:B--2---:R-:W-:-:S02]  /*56390*/  IMAD.MOV.U32 R249, RZ, RZ, R98 ;  /* 0x000000fffff97224 */ /* 0x004fc400078e0062 */
[----:B---3--:R-:W-:Y:S01]  /*563a0*/  IMAD.MOV.U32 R251, RZ, RZ, R96 ;  /* 0x000000fffffb7224 */ /* 0x008fe200078e0060 */
[----:B------:R-:W-:Y:S01]  /*563b0*/  MOV R250, R97 ;  /* 0x0000006100fa7202 */ /* 0x000fe20000000f00 */
[----:B------:R-:W2:Y:S01]  /*563c0*/  LDL.LU R96, [R1+0x2a0] ;  /* 0x0002a00001607983 */ /* 0x000ea20000300800 */
[----:B------:R-:W-:-:S03]  /*563d0*/  IMAD.MOV.U32 R248, RZ, RZ, R99 ;  /* 0x000000fffff87224 */ /* 0x000fc600078e0063 */
[----:B------:R-:W2:Y:S04]  /*563e0*/  LDL.LU R97, [R1+0x2a4] ;  /* 0x0002a40001617983 */ /* 0x000ea80000300800 */
[----:B------:R-:W2:Y:S04]  /*563f0*/  LDL.LU R98, [R1+0x2a8] ;  /* 0x0002a80001627983 */ /* 0x000ea80000300800 */
[----:B------:R-:W2:Y:S04]  /*56400*/  LDL.LU R99, [R1+0x2ac] ;  /* 0x0002ac0001637983 */ /* 0x000ea80000300800 */
[----:B-1----:R-:W3:Y:S04]  /*56410*/  LDL.LU R84, [R1+0x2b0] ;  /* 0x0002b00001547983 */ /* 0x002ee80000300800 */
        /* <DEDUP_REMOVED lines=51> */
[C---:B----4-:R-:W-:Y:S08]  /*56750*/  HMMA.1688.F32.TF32 R100, R236.reuse, R10, R100 ;  /* 0x0000000aec64723c */ /* 0x050ff00000081064 */
[C---:B--2---:R-:W-:Y:S08]  /*56760*/  HMMA.1688.F32.TF32 R96, R236.reuse, R14, R96 ;  /* 0x0000000eec60723c */ /* 0x044ff00000081060 */
[C---:B---3--:R-:W-:Y:S08]  /*56770*/  HMMA.1688.F32.TF32 R84, R236.reuse, R18, R84 ;  /* 0x00000012ec54723c */ /* 0x048ff00000081054 */
[C---:B------:R-:W-:Y:S08]  /*56780*/  HMMA.1688.F32.TF32 R68, R236.reuse, R62, R68 ;  /* 0x0000003eec44723c */ /* 0x040ff00000081044 */
[C---:B------:R-:W-:Y:S01]  /*56790*/  HMMA.1688.F32.TF32 R76, R236.reuse, R66, R72 ;  /* 0x00000042ec4c723c */ /* 0x040fe20000081048 */
[----:B------:R-:W2:Y:S11]  /*567a0*/  LDL.LU R72, [R1+0x530] ;  /* 0x0005300001487983 */ /* 0x000eb60000300800 */
[----:B------:R-:W-:Y:S11]  /*567b0*/  @!UPT UIADD3 URZ, URZ, URZ, URZ ;  /* 0x0000003f3f3ff290 */ /* 0x000ff6000fffe03f */
[----:B------:R1:W-:Y:S04]  /*567c0*/  STL.64 [R1+0x8a0], R76 ;  /* 0x0008a04c01007387 */ /* 0x0003e80000100a00 */
[----:B------:R3:W-:Y:S04]  /*567d0*/  STL.64 [R1+0x8a8], R78 ;  /* 0x0008a84e01007387 */ /* 0x0007e80000100a00 */
[----:B------:R4:W-:Y:S04]  /*567e0*/  STL.64 [R1+0x890], R68 ;  /* 0x0008904401007387 */ /* 0x0009e80000100a00 */
[----:B------:R1:W-:Y:S04]  /*567f0*/  STL.64 [R1+0x898], R70 ;  /* 0x0008984601007387 */ /* 0x0003e80000100a00 */
[----:B------:R-:W2:Y:S01]  /*56800*/  LDL.LU R73, [R1+0x534] ;  /* 0x0005340001497983 */ /* 0x000ea20000300800 */
[C---:B------:R-:W-:Y:S03]  /*56810*/  HMMA.1688.F32.TF32 R184, R236.reuse, R46, R184 ;  /* 0x0000002eecb8723c */ /* 0x040fe600000810b8 */
[----:B------:R-:W2:Y:S04]  /*56820*/  LDL.LU R74, [R1+0x538] ;  /* 0x00053800014a7983 */ /* 0x000ea80000300800 */
[----:B------:R-:W2:Y:S01]  /*56830*/  LDL.LU R75, [R1+0x53c] ;  /* 0x00053c00014b7983 */ /* 0x000ea20000300800 */
[C---:B------:R-:W-:Y:S03]  /*56840*/  HMMA.1688.F32.TF32 R196, R236.reuse, R50, R196 ;  /* 0x00000032ecc4723c */ /* 0x040fe600000810c4 */
[----:B-1----:R-:W2:Y:S04]  /*56850*/  LDL.LU R76, [R1+0x540] ;  /* 0x00054000014c7983 */ /* 0x002ea80000300800 */
[----:B------:R-:W2:Y:S04]  /*56860*/  LDL.LU R77, [R1+0x544] ;  /* 0x00054400014d7983 */ /* 0x000ea80000300800 */
[----:B---3--:R-:W2:Y:S04]  /*56870*/  LDL.LU R78, [R1+0x548] ;  /* 0x00054800014e7983 */ /* 0x008ea80000300800 */
[----:B------:R-:W2:Y:S01]  /*56880*/  LDL.LU R79, [R1+0x54c] ;  /* 0x00054c00014f7983 */ /* 0x000ea20000300800 */
[C---:B------:R-:W-:Y:S03]  /*56890*/  HMMA.1688.F32.TF32 R192, R236.reuse, R54, R192 ;  /* 0x00000036ecc0723c */ /* 0x040fe600000810c0 */
[----:B------:R-:W3:Y:S04]  /*568a0*/  LDL.LU R80, [R1+0x550] ;  /* 0x0005500001507983 */ /* 0x000ee80000300800 */
[----:B------:R-:W3:Y:S01]  /*568b0*/  LDL.LU R81, [R1+0x554] ;  /* 0x0005540001517983 */ /* 0x000ee20000300800 */
[C---:B------:R-:W-:Y:S03]  /*568c0*/  HMMA.1688.F32.TF32 R136, R236.reuse, R38, R136 ;  /* 0x00000026ec88723c */ /* 0x040fe60000081088 */
[----:B------:R-:W3:Y:S04]  /*568d0*/  LDL.LU R82, [R1+0x558] ;  /* 0x0005580001527983 */ /* 0x000ee80000300800 */
[----:B------:R-:W3:Y:S01]  /*568e0*/  LDL.LU R83, [R1+0x55c] ;  /* 0x00055c0001537983 */ /* 0x000ee20000300800 */
[C---:B------:R-:W-:Y:S03]  /*568f0*/  HMMA.1688.F32.TF32 R140, R236.reuse, R58, R140 ;  /* 0x0000003aec8c723c */ /* 0x040fe6000008108c */
[----:B----4-:R-:W4:Y:S04]  /*56900*/  LDL.LU R68, [R1+0x520] ;  /* 0x0005200001447983 */ /* 0x010f280000300800 */
        /* <DEDUP_REMOVED lines=61> */
[----:B------:R-:W-:-:S02]  /*56ce0*/  IMAD.MOV.U32 R236, RZ, RZ, R99 ;  /* 0x000000ffffec7224 */ /* 0x000fc400078e0063 */
[----:B------:R-:W2:Y:S01]  /*56cf0*/  LDL.LU R99, [R1+0x4430] ;  /* 0x0044300001637983 */ /* 0x000ea20000300800 */
[C---:B---3--:R-:W-:Y:S08]  /*56d00*/  HMMA.1688.F32.TF32 R80, R244.reuse, R62, R80 ;  /* 0x0000003ef450723c */ /* 0x048ff00000081050 */
[C---:B------:R-:W-:Y:S05]  /*56d10*/  HMMA.1688.F32.TF32 R76, R244.reuse, R58, R76 ;  /* 0x0000003af44c723c */ /* 0x040fea000008104c */
[----:B------:R-:W-:Y:S03]  /*56d20*/  STL.64 [R1+0x610], R100 ;  /* 0x0006106401007387 */ /* 0x000fe60000100a00 */
[C---:B------:R-:W-:Y:S01]  /*56d30*/  HMMA.1688.F32.TF32 R72, R244.reuse, R54, R72 ;  /* 0x00000036f448723c */ /* 0x040fe20000081048 */
[----:B------:R-:W-:Y:S04]  /*56d40*/  STL.64 [R1+0x618], R102 ;  /* 0x0006186601007387 */ /* 0x000fe80000100a00 */
[----:B------:R-:W3:Y:S03]  /*56d50*/  LDL.LU R237, [R1+0x514] ;  /* 0x0005140001ed7983 */ /* 0x000ee60000300800 */
[C---:B----4-:R-:W-:Y:S01]  /*56d60*/  HMMA.1688.F32.TF32 R68, R244.reuse, R50, R68 ;  /* 0x00000032f444723c */ /* 0x050fe20000081044 */
[----:B------:R-:W3:Y:S04]  /*56d70*/  LDL.LU R238, [R1+0x518] ;  /* 0x0005180001ee7983 */ /* 0x000ee80000300800 */
[----:B------:R-:W3:Y:S03]  /*56d80*/  LDL.LU R239, [R1+0x51c] ;  /* 0x00051c0001ef7983 */ /* 0x000ee60000300800 */
[C---:B------:R-:W-:Y:S01]  /*56d90*/  HMMA.1688.F32.TF32 R248, R244.reuse, R42, R248 ;  /* 0x0000002af4f8723c */ /* 0x040fe200000810f8 */
        /* <DEDUP_REMOVED lines=9> */
[----:B------:R-:W-:Y:S04]  /*56e30*/  STL.64 [R1+0x5f0], R80 ;  /* 0x0005f05001007387 */ /* 0x000fe80000100a00 */
[----:B------:R2:W-:Y:S01]  /*56e40*/  STL.64 [R1+0x5f8], R82 ;  /* 0x0005f85201007387 */ /* 0x0005e20000100a00 */
[C---:B---3--:R-:W-:Y:S03]  /*56e50*/  HMMA.1688.F32.TF32 R236, R244.reuse, R46, R236 ;  /* 0x0000002ef4ec723c */ /* 0x048fe600000810ec */
[----:B------:R-:W-:Y:S04]  /*56e60*/  LDS R96, [R252+0x7180] ;  /* 0x00718000fc607984 */ /* 0x000fe80000000800 */
[----:B------:R-:W-:Y:S04]  /*56e70*/  LDS R98, [R252+0x7980] ;  /* 0x00798000fc627984 */ /* 0x000fe80000000800 */
[----:B--2---:R-:W2:Y:S04]  /*56e80*/  LDL.LU.64 R82, [R1+0x4428] ;  /* 0x0044280001527983 */ /* 0x004ea80000300a00 */
[----:B------:R-:W2:Y:S04]  /*56e90*/  LDL.LU.64 R80, [R1+0x4420] ;  /* 0x0044200001507983 */ /* 0x000ea80000300a00 */
[----:B------:R-:W-:Y:S04]  /*56ea0*/  STL.64 [R1+0x5e0], R76 ;  /* 0x0005e04c01007387 */ /* 0x000fe80000100a00 */
[----:B------:R3:W-:Y:S01]  /*56eb0*/  STL.64 [R1+0x5e8], R78 ;  /* 0x0005e84e01007387 */ /* 0x0007e20000100a00 */
[----:B------:R-:W-:Y:S03]  /*56ec0*/  HMMA.1688.F32.TF32 R188, R244, R6, R188 ;  /* 0x00000006f4bc723c */ /* 0x000fe600000810bc */
[----:B------:R-:W-:Y:S04]  /*56ed0*/  LDS R97, [R65+0x7180] ;  /* 0x0071800041617984 */ /* 0x000fe80000000800 */
        /* <DEDUP_REMOVED lines=12> */
[----:B------:R2:W-:Y:S04]  /*56fa0*/  STL.64 [R1+0x5b8], R238 ;  /* 0x0005b8ee01007387 */ /* 0x0005e80000100a00 */
[----:B------:R-:W-:Y:S04]  /*56fb0*/  STL.64 [R1+0x5a0], R248 ;  /* 0x0005a0f801007387 */ /* 0x000fe80000100a00 */
[----:B------:R-:W-:Y:S01]  /*56fc0*/  STL.64 [R1+0x5a8], R250 ;  /* 0x0005a8fa01007387 */ /* 0x000fe20000100a00 */
[C---:B------:R-:W-:Y:S08]  /*56fd0*/  HMMA.1688.F32.TF32 R184, R100.reuse, R58, R184 ;  /* 0x0000003a64b8723c */ /* 0x040ff000000810b8 */
[----:B------:R-:W-:Y:S08]  /*56fe0*/  HMMA.1688.F32.TF32 R192, R100, R50, R192 ;  /* 0x0000003264c0723c */ /* 0x000ff000000810c0 */
[C---:B--2---:R-:W-:Y:S08]  /*56ff0*/  HMMA.1688.F32.TF32 R236, R244.reuse, R34, R72 ;  /* 0x00000022f4ec723c */ /* 0x044ff00000081048 */
[C---:B---3--:R-:W-:Y:S08]  /*57000*/  HMMA.1688.F32.TF32 R68, R244.reuse, R38, R68 ;  /* 0x00000026f444723c */ /* 0x048ff00000081044 */
        /* <DEDUP_REMOVED lines=10> */
[C---:B------:R-:W-:Y:S08]  /*570b0*/  HMMA.1688.F32.TF32 R76, R244.reuse, R18, R88 ;  /* 0x00000012f44c723c */ /* 0x040ff00000081058 */
        /* <DEDUP_REMOVED lines=8> */
[----:B------:R-:W-:Y:S04]  /*57140*/  STL.64 [R1+0x7b0], R76 ;  /* 0x0007b04c01007387 */ /* 0x000fe80000100a00 */
[----:B------:R-:W-:Y:S04]  /*57150*/  STL.64 [R1+0x7b8], R78 ;  /* 0x0007b84e01007387 */ /* 0x000fe80000100a00 */
[----:B------:R-:W-:Y:S04]  /*57160*/  STL.64 [R1+0x7a0], R72 ;  /* 0x0007a04801007387 */ /* 0x000fe80000100a00 */
[----:B------:R-:W-:Y:S04]  /*57170*/  STL.64 [R1+0x7a8], R74 ;  /* 0x0007a84a01007387 */ /* 0x000fe80000100a00 */
[----:B------:R-:W-:Y:S04]  /*57180*/  STL [R1+0x43d8], R188 ;  /* 0x0043d8bc01007387 */ /* 0x000fe80000100800 */
[----:B------:R-:W-:Y:S04]  /*57190*/  STL.64 [R1+0x790], R68 ;  /* 0x0007904401007387 */ /* 0x000fe80000100a00 */
[----:B------:R1:W-:Y:S02]  /*571a0*/  STL.64 [R1+0x798], R70 ;  /* 0x0007984601007387 */ /* 0x0003e40000100a00 */
[C---:B-1----:R-:W-:Y:S02]  /*571b0*/  HMMA.1688.F32.TF32 R68, R100.reuse, R66, R136 ;  /* 0x000000426444723c */ /* 0x042fe40000081088 */
[----:B------:R-:W-:Y:S11]  /*571c0*/  STL [R1+0x43d4], R189 ;  /* 0x0043d4bd01007387 */ /* 0x000ff60000100800 */
[----:B------:R-:W-:Y:S11]  /*571d0*/  @!UPT UIADD3 URZ, URZ, URZ, URZ ;  /* 0x0000003f3f3ff290 */ /* 0x000ff6000fffe03f */
[----:B------:R-:W-:Y:S01]  /*571e0*/  MOV R236, R68 ;  /* 0x0000004400ec7202 */ /* 0x000fe20000000f00 */
[----:B------:R-:W-:Y:S01]  /*571f0*/  IMAD.MOV.U32 R237, RZ, RZ, R69 ;  /* 0x000000ffffed7224 */ /* 0x000fe200078e0045 */
[----:B------:R-:W-:Y:S01]  /*57200*/  MOV R239, R71 ;  /* 0x0000004700ef7202 */ /* 0x000fe20000000f00 */
[----:B------:R-:W-:Y:S02]  /*57210*/  IMAD.MOV.U32 R238, RZ, RZ, R70 ;  /* 0x000000ffffee7224 */ /* 0x000fe400078e0046 */
[C---:B------:R-:W-:Y:S01]  /*57220*/  HMMA.1688.F32.TF32 R68, R100.reuse, R62, R204 ;  /* 0x0000003e6444723c */ /* 0x040fe200000810cc */
[----:B------:R-:W-:Y:S04]  /*57230*/  STL [R1+0x43d0], R190 ;  /* 0x0043d0be01007387 */ /* 0x000fe80000100800 */
[----:B------:R-:W-:Y:S04]  /*57240*/  STL [R1+0x43cc], R191 ;  /* 0x0043ccbf01007387 */ /* 0x000fe80000100800 */
[----:B------:R-:W-:Y:S11]  /*57250*/  STL [R1+0x43c8], R187 ;  /* 0x0043c8bb01007387 */ /* 0x000ff60000100800 */
[----:B------:R-:W-:Y:S03]  /*57260*/  @!UPT UIADD3 URZ, URZ, URZ, URZ ;  /* 0x0000003f3f3ff290 */ /* 0x000fe6000fffe03f */
[----:B------:R-:W-:Y:S04]  /*57270*/  STL.64 [R1+0x770], R68 ;  /* 0x0007704401007387 */ /* 0x000fe80000100a00 */
[----:B------:R1:W-:Y:S02]  /*57280*/  STL.64 [R1+0x778], R70 ;  /* 0x0007784601007387 */ /* 0x0003e40000100a00 */
[C---:B-1----:R-:W-:Y:S08]  /*57290*/  HMMA.1688.F32.TF32 R68, R100.reuse, R54, R196 ;  /* 0x000000366444723c */ /* 0x042ff000000810c4 */
[C---:B------:R-:W-:Y:S11]  /*572a0*/  HMMA.1688.F32.TF32 R196, R100.reuse, R46, R140 ;  /* 0x0000002e64c4723c */ /* 0x040ff6000008108c */
[----:B------:R-:W-:Y:S05]  /*572b0*/  @!UPT UIADD3 URZ, URZ, URZ, URZ ;  /* 0x0000003f3f3ff290 */ /* 0x000fea000fffe03f */
[----:B------:R-:W-:Y:S01]  /*572c0*/  IMAD.MOV.U32 R188, RZ, RZ, R68 ;  /* 0x000000ffffbc7224 */ /* 0x000fe200078e0044 */
[----:B------:R-:W-:Y:S01]  /*572d0*/  MOV R190, R70 ;  /* 0x0000004600be7202 */ /* 0x000fe20000000f00 */
[----:B------:R-:W-:Y:S02]  /*572e0*/  IMAD.MOV.U32 R189, RZ, RZ, R69 ;  /* 0x000000ffffbd7224 */ /* 0x000fe400078e0045 */
[----:B------:R-:W-:Y:S02]  /*572f0*/  IMAD.MOV.U32 R191, RZ, RZ, R71 ;  /* 0x000000ffffbf7224 */ /* 0x000fe400078e0047 */
[C---:B------:R-:W-:Y:S01]  /*57300*/  HMMA.1688.F32.TF32 R68, R100.reuse, R42, R220 ;  /* 0x0000002a6444723c */ /* 0x040fe200000810dc */
[----:B------:R-:W-:Y:S04]  /*57310*/  STL [R1+0x43bc], R192 ;  /* 0x0043bcc001007387 */ /* 0x000fe80000100800 */
[----:B------:R-:W-:Y:S04]  /*57320*/  STL [R1+0x43b8], R193 ;  /* 0x0043b8c101007387 */ /* 0x000fe80000100800 */
[----:B------:R-:W-:Y:S04]  /*57330*/  STL [R1+0x43b4], R194 ;  /* 0x0043b4c201007387 */ /* 0x000fe80000100800 */
[----:B------:R-:W-:Y:S04]  /*57340*/  STL [R1+0x43b0], R195 ;  /* 0x0043b0c301007387 */ /* 0x000fe80000100800 */
[----:B------:R-:W-:Y:S04]  /*57350*/  STL [R1+0x43c4], R196 ;  /* 0x0043c4c401007387 */ /* 0x000fe80000100800 */
[----:B------:R-:W-:Y:S01]  /*57360*/  STL [R1+0x43c0], R197 ;  /* 0x0043c0c501007387 */ /* 0x000fe20000100800 */
[----:B------:R-:W-:Y:S03]  /*57370*/  HMMA.1688.F32.TF32 R204, R100, R38, R104 ;  /* 0x0000002664cc723c */ /* 0x000fe60000081068 */
[----:B------:R-:W-:Y:S01]  /*57380*/  STL [R1+0x43ac], R198 ;  /* 0x0043acc601007387 */ /* 0x000fe20000100800 */
[----:B------:R-:W-:-:S03]  /*57390*/  IMAD.MOV.U32 R187, RZ, RZ, R68 ;  /* 0x000000ffffbb7224 */ /* 0x000fc600078e0044 */
[----:B------:R-:W-:Y:S04]  /*573a0*/  STL [R1+0x43a8], R199 ;  /* 0x0043a8c701007387 */ /* 0x000fe80000100800 */
[----:B------:R-:W-:Y:S04]  /*573b0*/  STL [R1+0x754], R69 ;  /* 0x0007544501007387 */ /* 0x000fe80000100800 */
[----:B------:R1:W-:Y:S02]  /*573c0*/  STL.64 [R1+0x758], R70 ;  /* 0x0007584601007387 */ /* 0x0003e40000100a00 */
[----:B-1----:R-:W-:Y:S06]  /*573d0*/  HMMA.1688.F32.TF32 R68, R100, R34, R108 ;  /* 0x000000226444723c */ /* 0x002fec000008106c */
[----:B------:R-:W-:Y:S11]  /*573e0*/  STL [R1+0x43a4], R207 ;  /* 0x0043a4cf01007387 */ /* 0x000ff60000100800 */
[----:B------:R-:W-:Y:S06]  /*573f0*/  @!UPT UIADD3 URZ, URZ, URZ, URZ ;  /* 0x0000003f3f3ff290 */ /* 0x000fec000fffe03f */
[----:B------:R-:W-:Y:S01]  /*57400*/  STL.64 [R1+0x740], R68 ;  /* 0x0007404401007387 */ /* 0x000fe20000100a00 */
[----:B------:R-:W-:-:S03]  /*57410*/  MOV R196, R71 ;  /* 0x0000004700c47202 */ /* 0x000fc60000000f00 */
[----:B------:R1:W-:Y:S02]  /*57420*/  STL [R1+0x748], R70 ;  /* 0x0007484601007387 */ /* 0x0003e40000100800 */
[C---:B-1----:R-:W-:Y:S11]  /*57430*/  HMMA.1688.F32.TF32 R68, R100.reuse, R30, R112 ;  /* 0x0000001e6444723c */ /* 0x042ff60000081070 */
        /* <DEDUP_REMOVED lines=8> */
[----:B------:R-:W-:Y:S08]  /*574c0*/  HMMA.1688.F32.TF32 R76, R100, R18, R124 ;  /* 0x00000012644c723c */ /* 0x000ff0000008107c */
[----:B------:R-:W-:Y:S01]  /*574d0*/  IMAD.MOV.U32 R197, RZ, RZ, R68 ;  /* 0x000000ffffc57224 */ /* 0x000fe200078e0044 */
[----:B------:R-:W-:Y:S01]  /*574e0*/  MOV R192, R69 ;  /* 0x0000004500c07202 */ /* 0x000fe20000000f00 */
[----:B------:R-:W-:-:S02]  /*574f0*/  IMAD.MOV.U32 R193, RZ, RZ, R70 ;  /* 0x000000ffffc17224 */ /* 0x000fc400078e0046 */
[----:B------:R-:W-:Y:S01]  /*57500*/  IMAD.MOV.U32 R194, RZ, RZ, R71 ;  /* 0x000000ffffc27224 */ /* 0x000fe200078e0047 */
[C---:B------:R-:W-:Y:S08]  /*57510*/  HMMA.1688.F32.TF32 R72, R100.reuse, R14, R128 ;  /* 0x0000000e6448723c */ /* 0x040ff00000081080 */
[----:B------:R-:W-:Y:S01]  /*57520*/  HMMA.1688.F32.TF32 R68, R100, R10, R132 ;  /* 0x0000000a6444723c */ /* 0x000fe20000081084 */
[----:B------:R-:W-:Y:S04]  /*57530*/  STL [R1+0x43a0], R220 ;  /* 0x0043a0dc01007387 */ /* 0x000fe80000100800 */
[----:B------:R-:W-:Y:S04]  /*57540*/  STL [R1+0x439c], R221 ;  /* 0x00439cdd01007387 */ /* 0x000fe80000100800 */
[----:B------:R-:W-:Y:S04]  /*57550*/  STL [R1+0x4398], R222 ;  /* 0x004398de01007387 */ /* 0x000fe80000100800 */
[----:B------:R1:W-:Y:S04]  /*57560*/  STL [R1+0x4394], R223 ;  /* 0x004394df01007387 */ /* 0x0003e80000100800 */
[----:B------:R-:W-:Y:S04]  /*57570*/  STL.64 [R1+0x710], R76 ;  /* 0x0007104c01007387 */ /* 0x000fe80000100a00 */
[----:B------:R-:W-:Y:S04]  /*57580*/  STL.64 [R1+0x718], R78 ;  /* 0x0007184e01007387 */ /* 0x000fe80000100a00 */
[----:B------:R-:W-:Y:S01]  /*57590*/  STL [R1+0x6f4], R69 ;  /* 0x0006f44501007387 */ /* 0x000fe20000100800 */
[----:B-1----:R-:W-:-:S03]  /*575a0*/  MOV R223, R68 ;  /* 0x0000004400df7202 */ /* 0x002fc60000000f00 */
[----:B------:R-:W-:Y:S04]  /*575b0*/  STL.64 [R1+0x700], R72 ;  /* 0x0007004801007387 */ /* 0x000fe80000100a00 */
[----:B------:R-:W-:Y:S04]  /*575c0*/  STL.64 [R1+0x708], R74 ;  /* 0x0007084a01007387 */ /* 0x000fe80000100a00 */
[----:B------:R1:W-:Y:S01]  /*575d0*/  STL.64 [R1+0x6f8], R70 ;  /* 0x0006f84601007387 */ /* 0x0003e20000100a00 */
[C---:B----4-:R-:W-:Y:S08]  /*575e0*/  HMMA.1688.F32.TF32 R248, R96.reuse, R66, R180 ;  /* 0x0000004260f8723c */ /* 0x050ff000000810b4 */
[----:B------:R-:W-:Y:S01]  /*575f0*/  HMMA.1688.F32.TF32 R244, R96, R62, R232 ;  /* 0x0000003e60f4723c */ /* 0x000fe200000810e8 */
[----:B------:R-:W-:Y:S01]  /*57600*/  IMAD.MOV.U32 R136, RZ, RZ, R13 ;  /* 0x000000ffff887224 */ /* 0x000fe200078e000d */
[----:B------:R-:W-:Y:S01]  /*57610*/  MOV R137, R12 ;  /* 0x0000000c00897202 */ /* 0x000fe20000000f00 */
[----:B------:R-:W-:Y:S04]  /*57620*/  LDS R76, [R2+0x8000] ;  /* 0x00800000024c7984 */ /* 0x000fe80000000800 */
[----:B------:R-:W-:Y:S01]  /*57630*/  LDS R78, [R2+0x8800] ;  /* 0x00880000024e7984 */ /* 0x000fe20000000800 */
[----:B-1----:R-:W-:Y:S03]  /*57640*/  HMMA.1688.F32.TF32 R68, R100, R6, R228 ;  /* 0x000000066444723c */ /* 0x002fe600000810e4 */
[----:B------:R-:W-:Y:S04]  /*57650*/  LDS R77, [R3+0x8000] ;  /* 0x00800000034d7984 */ /* 0x000fe80000000800 */
[----:B------:R-:W-:Y:S01]  /*57660*/  LDS R79, [R3+0x8800] ;  /* 0x00880000034f7984 */ /* 0x000fe20000000800 */
[----:B------:R-:W-:Y:S01]  /*57670*/  MOV R94, R17 ;  /* 0x00000011005e7202 */ /* 0x000fe20000000f00 */
        /* <DEDUP_REMOVED lines=13> */
[----:B------:R1:W-:Y:S01]  /*57750*/  STL [R1+0x550], R68 ;  /* 0x0005504401007387 */ /* 0x0003e20000100800 */
[----:B------:R-:W-:Y:S01]  /*57760*/  IMAD.MOV.U32 R220, RZ, RZ, R69 ;  /* 0x000000ffffdc7224 */ /* 0x000fe200078e0045 */
[----:B------:R-:W-:Y:S01]  /*57770*/  MOV R222, R71 ;  /* 0x0000004700de7202 */ /* 0x000fe20000000f00 */
[----:B------:R-:W-:Y:S01]  /*57780*/  IMAD.MOV.U32 R221, RZ, RZ, R70 ;  /* 0x000000ffffdd7224 */ /* 0x000fe200078e0046 */
[----:B------:R-:W-:Y:S01]  /*57790*/  LDS R73, [R65+0x8000] ;  /* 0x0080000041497984 */ /* 0x000fe20000000800 */
[----:B------:R-:W-:-:S02]  /*577a0*/  IMAD.MOV.U32 R90, RZ, RZ, R33 ;  /* 0x000000ffff5a7224 */ /* 0x000fc400078e0021 */
[----:B------:R-:W-:Y:S01]  /*577b0*/  IMAD.MOV.U32 R91, RZ, RZ, R32 ;  /* 0x000000ffff5b7224 */ /* 0x000fe200078e0020 */
[----:B------:R-:W-:Y:S01]  /*577c0*/  LDS R75, [R65+0x8800] ;  /* 0x00880000414b7984 */ /* 0x000fe20000000800 */
[C---:B-1----:R-:W-:Y:S01]  /*577d0*/  HMMA.1688.F32.TF32 R68, R96.reuse, R58, R200 ;  /* 0x0000003a6044723c */ /* 0x042fe200000810c8 */
[----:B------:R-:W-:Y:S02]  /*577e0*/  IMAD.MOV.U32 R88, RZ, RZ, R37 ;  /* 0x000000ffff587224 */ /* 0x000fe400078e0025 */
[----:B------:R-:W-:Y:S01]  /*577f0*/  LDS R72, [R252+0x8000] ;  /* 0x00800000fc487984 */ /* 0x000fe20000000800 */
[----:B------:R-:W-:Y:S02]  /*57800*/  IMAD.MOV.U32 R87, RZ, RZ, R40 ;  /* 0x000000ffff577224 */ /* 0x000fe400078e0028 */
[----:B------:R-:W-:Y:S01]  /*57810*/  IMAD.MOV.U32 R84, RZ, RZ, R45 ;  /* 0x000000ffff547224 */ /* 0x000fe200078e002d */
[----:B------:R-:W-:Y:S01]  /*57820*/  LDS R74, [R252+0x8800] ;  /* 0x00880000fc4a7984 */ /* 0x000fe20000000800 */
[C---:B------:R-:W-:Y:S03]  /*57830*/  HMMA.1688.F32.TF32 R56, R96.reuse, R50, R208 ;  /* 0x000000326038723c */ /* 0x040fe600000810d0 */
[----:B------:R1:W-:Y:S04]  /*57840*/  STL [R1+0x4384], R248 ;  /* 0x004384f801007387 */ /* 0x0003e80000100800 */
[----:B------:R-:W-:Y:S04]  /*57850*/  STL [R1+0x4380], R249 ;  /* 0x004380f901007387 */ /* 0x000fe80000100800 */
[----:B------:R-:W-:Y:S01]  /*57860*/  STL [R1+0x437c], R250 ;  /* 0x00437cfa01007387 */ /* 0x000fe20000100800 */
[----:B------:R-:W-:Y:S03]  /*57870*/  HMMA.1688.F32.TF32 R60, R96, R54, R212 ;  /* 0x00000036603c723c */ /* 0x000fe600000810d4 */
[----:B------:R-:W-:Y:S04]  /*57880*/  STL [R1+0x4378], R251 ;  /* 0x004378fb01007387 */ /* 0x000fe80000100800 */
[----:B------:R2:W-:Y:S04]  /*57890*/  STL [R1+0x4390], R244 ;  /* 0x004390f401007387 */ /* 0x0005e80000100800 */
[----:B------:R3:W-:Y:S01]  /*578a0*/  STL [R1+0x438c], R245 ;  /* 0x00438cf501007387 */ /* 0x0007e20000100800 */
[----:B-1----:R-:W-:-:S03]  /*578b0*/  IMAD.MOV.U32 R248, RZ, RZ, R59 ;  /* 0x000000fffff87224 */ /* 0x002fc600078e003b */
[----:B------:R1:W-:Y:S01]  /*578c0*/  STL [R1+0x4388], R246 ;  /* 0x004388f601007387 */ /* 0x0003e20000100800 */
[----:B--2---:R-:W-:-:S03]  /*578d0*/  IMAD.MOV.U32 R244, RZ, RZ, R56 ;  /* 0x000000fffff47224 */ /* 0x004fc600078e0038 */
[----:B------:R-:W-:Y:S01]  /*578e0*/  STL [R1+0x4374], R247 ;  /* 0x004374f701007387 */ /* 0x000fe20000100800 */
[----:B---3--:R-:W-:-:S03]  /*578f0*/  IMAD.MOV.U32 R245, RZ, RZ, R57 ;  /* 0x000000fffff57224 */ /* 0x008fc600078e0039 */
[----:B------:R-:W-:Y:S01]  /*57900*/  STL.64 [R1+0x480], R68 ;  /* 0x0004804401007387 */ /* 0x000fe20000100a00 */
[----:B-1----:R-:W-:Y:S02]  /*57910*/  MOV R246, R58 ;  /* 0x0000003a00f67202 */ /* 0x002fe40000000f00 */
[C---:B------:R-:W-:Y:S01]  /*57920*/  HMMA.1688.F32.TF32 R56, R96.reuse, R46, R224 ;  /* 0x0000002e6038723c */ /* 0x040fe200000810e0 */
[----:B------:R1:W-:Y:S07]  /*57930*/  STL.64 [R1+0x488], R70 ;  /* 0x0004884601007387 */ /* 0x0003ee0000100a00 */
[----:B-1----:R-:W-:Y:S01]  /*57940*/  HMMA.1688.F32.TF32 R68, R96, R42, R148 ;  /* 0x0000002a6044723c */ /* 0x002fe20000081094 */
[----:B------:R-:W-:Y:S04]  /*57950*/  STL.64 [R1+0x4a0], R60 ;  /* 0x0004a03c01007387 */ /* 0x000fe80000100a00 */
[----:B------:R1:W-:Y:S11]  /*57960*/  STL.64 [R1+0x4a8], R62 ;  /* 0x0004a83e01007387 */ /* 0x0003f60000100a00 */
[----:B------:R-:W-:Y:S01]  /*57970*/  IMAD.MOV.U32 R249, RZ, RZ, R56 ;  /* 0x000000fffff97224 */ /* 0x000fe200078e0038 */
[----:B------:R-:W-:Y:S01]  /*57980*/  MOV R250, R57 ;  /* 0x0000003900fa7202 */ /* 0x000fe20000000f00 */
[----:B------:R-:W-:-:S02]  /*57990*/  IMAD.MOV.U32 R251, RZ, RZ, R58 ;  /* 0x000000fffffb7224 */ /* 0x000fc400078e003a */
[----:B------:R-:W-:Y:S01]  /*579a0*/  IMAD.MOV.U32 R247, RZ, RZ, R59 ;  /* 0x000000fffff77224 */ /* 0x000fe200078e003b */
[C---:B-1----:R-:W-:Y:S02]  /*579b0*/  HMMA.1688.F32.TF32 R60, R96.reuse, R38, R152 ;  /* 0x00000026603c723c */ /* 0x042fe40000081098 */
[----:B------:R-:W-:Y:S06]  /*579c0*/  STL.64 [R1+0x4e0], R68 ;  /* 0x0004e04401007387 */ /* 0x000fec0000100a00 */
[C---:B------:R-:W-:Y:S01]  /*579d0*/  HMMA.1688.F32.TF32 R56, R96.reuse, R34, R216 ;  /* 0x000000226038723c */ /* 0x040fe200000810d8 */
        /* <DEDUP_REMOVED lines=12> */
[----:B------:R-:W-:Y:S04]  /*57aa0*/  STL.64 [R1+0x518], R62 ;  /* 0x0005183e01007387 */ /* 0x000fe80000100a00 */
[----:B------:R-:W-:Y:S04]  /*57ab0*/  STL.64 [R1+0x4f0], R56 ;  /* 0x0004f03801007387 */ /* 0x000fe80000100a00 */
[----:B------:R-:W-:Y:S01]  /*57ac0*/  STL.64 [R1+0x4f8], R58 ;  /* 0x0004f83a01007387 */ /* 0x000fe20000100a00 */
[----:B------:R-:W-:Y:S01]  /*57ad0*/  HMMA.1688.F32.TF32 R4, R96, R6, R240 ;  /* 0x000000066004723c */ /* 0x000fe200000810f0 */
[----:B------:R-:W-:-:S02]  /*57ae0*/  IMAD.MOV.U32 R85, RZ, RZ, R44 ;  /* 0x000000ffff557224 */ /* 0x000fc400078e002c */
[----:B------:R-:W-:Y:S01]  /*57af0*/  IMAD.MOV.U32 R82, RZ, RZ, R49 ;  /* 0x000000ffff527224 */ /* 0x000fe200078e0031 */
[----:B------:R-:W-:Y:S01]  /*57b00*/  LDS R168, [R252+0x8100] ;  /* 0x00810000fca87984 */ /* 0x000fe20000000800 */
[----:B------:R-:W-:-:S03]  /*57b10*/  IMAD.MOV.U32 R81, RZ, RZ, R52 ;  /* 0x000000ffff517224 */ /* 0x000fc600078e0034 */
[----:B------:R-:W-:Y:S04]  /*57b20*/  LDS R170, [R252+0x8900] ;  /* 0x00890000fcaa7984 */ /* 0x000fe80000000800 */
[----:B------:R-:W-:Y:S04]  /*57b30*/  STL.64 [R1+0x4d0], R68 ;  /* 0x0004d04401007387 */ /* 0x000fe80000100a00 */
[----:B------:R1:W-:Y:S04]  /*57b40*/  STL.64 [R1+0x4d8], R70 ;  /* 0x0004d84601007387 */ /* 0x0003e80000100a00 */
[----:B-1----:R-:W2:Y:S01]  /*57b50*/  LDL R71, [R1+0x504] ;  /* 0x0005040001477983 */ /* 0x002ea20000100800 */
[C---:B------:R-:W-:Y:S08]  /*57b60*/  HMMA.1688.F32.TF32 R60, R96.reuse, R14, R172 ;  /* 0x0000000e603c723c */ /* 0x040ff000000810ac */
[----:B------:R-:W-:Y:S01]  /*57b70*/  HMMA.1688.F32.TF32 R56, R96, R10, R176 ;  /* 0x0000000a6038723c */ /* 0x000fe200000810b0 */
[----:B------:R-:W-:Y:S01]  /*57b80*/  IMAD.MOV.U32 R241, RZ, RZ, R220 ;  /* 0x000000fffff17224 */ /* 0x000fe200078e00dc */
[----:B------:R-:W-:Y:S01]  /*57b90*/  MOV R242, R221 ;  /* 0x000000dd00f27202 */ /* 0x000fe20000000f00 */
[----:B------:R-:W-:Y:S01]  /*57ba0*/  IMAD.MOV.U32 R243, RZ, RZ, R222 ;  /* 0x000000fffff37224 */ /* 0x000fe200078e00de */
[----:B------:R-:W-:Y:S04]  /*57bb0*/  LDS R172, [R252+0x8180] ;  /* 0x00818000fcac7984 */ /* 0x000fe80000000800 */
[----:B------:R-:W-:Y:S07]  /*57bc0*/  LDS R174, [R252+0x8980] ;  /* 0x00898000fcae7984 */ /* 0x000fee0000000800 */
[----:B------:R-:W-:Y:S04]  /*57bd0*/  STL.64 [R1+0x490], R60 ;  /* 0x0004903c01007387 */ /* 0x000fe80000100a00 */
[----:B------:R-:W-:Y:S04]  /*57be0*/  STL.64 [R1+0x498], R62 ;  /* 0x0004983e01007387 */ /* 0x000fe80000100a00 */
[----:B------:R-:W-:Y:S04]  /*57bf0*/  STL.64 [R1+0x200], R56 ;  /* 0x0002003801007387 */ /* 0x000fe80000100a00 */
[----:B------:R-:W-:Y:S04]  /*57c00*/  STL.64 [R1+0x208], R58 ;  /* 0x0002083a01007387 */ /* 0x000fe80000100a00 */
[----:B------:R-:W-:Y:S04]  /*57c10*/  STL [R1+0x4370], R4 ;  /* 0x0043700401007387 */ /* 0x000fe80000100800 */
[----:B------:R-:W-:Y:S04]  /*57c20*/  STL [R1+0x436c], R5 ;  /* 0x00436c0501007387 */ /* 0x000fe80000100800 */
[----:B------:R-:W-:Y:S04]  /*57c30*/  STL [R1+0x4368], R6 ;  /* 0x0043680601007387 */ /* 0x000fe80000100800 */
[----:B------:R-:W-:Y:S04]  /*57c40*/  STL [R1+0x4364], R7 ;  /* 0x0043640701007387 */ /* 0x000fe80000100800 */
[----:B--2---:R-:W1:Y:S04]  /*57c50*/  LDSM.16.M88.4 R12, [R71+0x21100] ;  /* 0x02110000470c783b */ /* 0x004e680000000200 */
[----:B------:R-:W2:Y:S04]  /*57c60*/  LDSM.16.M88.4 R16, [R71+0x22100] ;  /* 0x022100004710783b */ /* 0x000ea80000000200 */
[----:B------:R-:W-:Y:S04]  /*57c70*/  LDSM.16.M88.4 R20, [R71+0x23100] ;  /* 0x023100004714783b */ /* 0x000fe80000000200 */
[----:B------:R-:W-:Y:S04]  /*57c80*/  LDSM.16.M88.4 R24, [R71+0x24100] ;  /* 0x024100004718783b */ /* 0x000fe80000000200 */
[----:B------:R-:W3:Y:S04]  /*57c90*/  LDSM.16.M88.4 R8, [R71+0x20100] ;  /* 0x020100004708783b */ /* 0x000ee80000000200 */
[----:B------:R-:W4:Y:S04]  /*57ca0*/  LDSM.16.M88.4 R28, [R71+0x25100] ;  /* 0x02510000471c783b */ /* 0x000f280000000200 */
[----:B------:R-:W2:Y:S04]  /*57cb0*/  LDSM.16.M88.4 R32, [R71+0x26100] ;  /* 0x026100004720783b */ /* 0x000ea80000000200 */
[----:B------:R-:W3:Y:S04]  /*57cc0*/  LDSM.16.M88.4 R36, [R71+0x27100] ;  /* 0x027100004724783b */ /* 0x000ee80000000200 */
[----:B------:R-:W4:Y:S04]  /*57cd0*/  LDSM.16.M88.4 R40, [R71+0x28100] ;  /* 0x028100004728783b */ /* 0x000f280000000200 */
[----:B------:R-:W4:Y:S04]  /*57ce0*/  LDSM.16.M88.4 R44, [R71+0x29100] ;  /* 0x02910000472c783b */ /* 0x000f280000000200 */
[----:B------:R-:W4:Y:S04]  /*57cf0*/  LDSM.16.M88.4 R48, [R71+0x2a100] ;  /* 0x02a100004730783b */ /* 0x000f280000000200 */
[----:B------:R-:W4:Y:S01]  /*57d00*/  LDSM.16.M88.4 R52, [R71+0x2b100] ;  /* 0x02b100004734783b */ /* 0x000f220000000200 */
[C---:B-1----:R-:W-:Y:S03]  /*57d10*/  HMMA.1688.F32.TF32 R92, R76.reuse, R12, R92 ;  /* 0x0000000c4c5c723c */ /* 0x042fe6000008105c */
[----:B------:R-:W1:Y:S04]  /*57d20*/  LDSM.16.M88.4 R56, [R71+0x2c100] ;  /* 0x02c100004738783b */ /* 0x000e680000000200 */
[----:B------:R-:W1:Y:S04]  /*57d30*/  LDSM.16.M88.4 R60, [R71+0x2d100] ;  /* 0x02d10000473c783b */ /* 0x000e680000000200 */
[----:B------:R-:W1:Y:S04]  /*57d40*/  LDSM.16.M88.4 R64, [R71+0x2e100] ;  /* 0x02e100004740783b */ /* 0x000e680000000200 */
[----:B------:R-:W1:Y:S04]  /*57d50*/  LDSM.16.M88.4 R68, [R71+0x2f100] ;  /* 0x02f100004744783b */ /* 0x000e680000000200 */
[----:B--2---:R-:W-:Y:S04]  /*57d60*/  STL [R1+0x42b8], R18 ;  /* 0x0042b81201007387 */ /* 0x004fe80000100800 */
[----:B------:R-:W-:Y:S01]  /*57d70*/  STL [R1+0x42b4], R19 ;  /* 0x0042b41301007387 */ /* 0x000fe20000100800 */
[----:B---3--:R-:W-:Y:S03]  /*57d80*/  HMMA.1688.F32.TF32 R96, R76, R8, R136 ;  /* 0x000000084c60723c */ /* 0x008fe60000081088 */
[----:B------:R-:W-:Y:S04]  /*57d90*/  STL [R1+0x42ac], R22 ;  /* 0x0042ac1601007387 */ /* 0x000fe80000100800 */
[----:B------:R-:W-:Y:S01]  /*57da0*/  STL [R1+0x42a8], R23 ;  /* 0x0042a81701007387 */ /* 0x000fe20000100800 */
[----:B------:R-:W-:-:S03]  /*57db0*/  MOV R4, R92 ;  /* 0x0000005c00047202 */ /* 0x000fc60000000f00 */
[----:B------:R-:W-:Y:S01]  /*57dc0*/  STL [R1+0x42a4], R26 ;  /* 0x0042a41a01007387 */ /* 0x000fe20000100800 */
[----:B------:R-:W-:Y:S01]  /*57dd0*/  IMAD.MOV.U32 R5, RZ, RZ, R93 ;  /* 0x000000ffff057224 */ /* 0x000fe200078e005d */
[----:B------:R-:W-:Y:S02]  /*57de0*/  MOV R7, R95 ;  /* 0x0000005f00077202 */ /* 0x000fe40000000f00 */
[----:B------:R-:W-:Y:S01]  /*57df0*/  STL [R1+0x42a0], R27 ;  /* 0x0042a01b01007387 */ /* 0x000fe20000100800 */
[----:B------:R-:W-:Y:S01]  /*57e00*/  IMAD.MOV.U32 R6, RZ, RZ, R94 ;  /* 0x000000ffff067224 */ /* 0x000fe200078e005e */
[C---:B------:R-:W-:Y:S02]  /*57e10*/  HMMA.1688.F32.TF32 R88, R76.reuse, R20, R88 ;  /* 0x000000144c58723c */ /* 0x040fe40000081058 */
[----:B----4-:R-:W-:Y:S04]  /*57e20*/  STL [R1+0x42bc], R30 ;  /* 0x0042bc1e01007387 */ /* 0x010fe80000100800 */
[----:B------:R-:W-:Y:S02]  /*57e30*/  STL [R1+0x42b0], R31 ;  /* 0x0042b01f01007387 */ /* 0x000fe40000100800 */
[C---:B------:R-:W-:Y:S02]  /*57e40*/  HMMA.1688.F32.TF32 R92, R76.reuse, R16, R144 ;  /* 0x000000104c5c723c */ /* 0x040fe40000081090 */
        /* <DEDUP_REMOVED lines=12> */
[----:B-1----:R-:W-:Y:S04]  /*57f10*/  STL [R1+0x42f4], R58 ;  /* 0x0042f43a01007387 */ /* 0x002fe80000100800 */
[----:B------:R-:W-:Y:S04]  /*57f20*/  STL [R1+0x42f0], R59 ;  /* 0x0042f03b01007387 */ /* 0x000fe80000100800 */
[----:B------:R-:W-:Y:S04]  /*57f30*/  STL [R1+0x42fc], R62 ;  /* 0x0042fc3e01007387 */ /* 0x000fe80000100800 */
[----:B------:R-:W-:Y:S04]  /*57f40*/  STL [R1+0x42f8], R63 ;  /* 0x0042f83f01007387 */ /* 0x000fe80000100800 */
[----:B------:R-:W-:Y:S04]  /*57f50*/  STL [R1+0x4304], R66 ;  /* 0x0043044201007387 */ /* 0x000fe80000100800 */
[----:B------:R-:W-:Y:S04]  /*57f60*/  STL [R1+0x4300], R67 ;  /* 0x0043004301007387 */ /* 0x000fe80000100800 */
[----:B------:R-:W-:Y:S01]  /*57f70*/  STL [R1+0x430c], R70 ;  /* 0x00430c4601007387 */ /* 0x000fe20000100800 */
[C---:B------:R-:W-:Y:S03]  /*57f80*/  HMMA.1688.F32.TF32 R84, R76.reuse, R24, R84 ;  /* 0x000000184c54723c */ /* 0x040fe60000081054 */
[----:B------:R-:W-:Y:S04]  /*57f90*/  STL [R1+0x4308], R71 ;  /* 0x0043084701007387 */ /* 0x000fe80000100800 */
[----:B------:R-:W-:Y:S04]  /*57fa0*/  STL.64 [R1+0xf0], R96 ;  /* 0x0000f06001007387 */ /* 0x000fe80000100a00 */
[----:B------:R-:W-:Y:S04]  /*57fb0*/  STL.64 [R1+0xf8], R98 ;  /* 0x0000f86201007387 */ /* 0x000fe80000100a00 */
[----:B------:R-:W-:Y:S04]  /*57fc0*/  STL.64 [R1+0xc0], R88 ;  /* 0x0000c05801007387 */ /* 0x000fe80000100a00 */
[----:B------:R1:W-:Y:S04]  /*57fd0*/  STL.64 [R1+0xd0], R92 ;  /* 0x0000d05c01007387 */ /* 0x0003e80000100a00 */
[----:B------:R2:W-:Y:S04]  /*57fe0*/  STL.64 [R1+0xd8], R94 ;  /* 0x0000d85e01007387 */ /* 0x0005e80000100a00 */
[----:B------:R3:W-:Y:S04]  /*57ff0*/  STL [R1+0xc8], R90 ;  /* 0x0000c85a01007387 */ /* 0x0007e80000100800 */
[----:B-1----:R-:W4:Y:S04]  /*58000*/  LDL.LU R92, [R1+0x90] ;  /* 0x00009000015c7983 */ /* 0x002f280000300800 */
[----:B------:R-:W4:Y:S04]  /*58010*/  LDL.LU R93, [R1+0x94] ;  /* 0x00009400015d7983 */ /* 0x000f280000300800 */
[----:B--2---:R-:W4:Y:S04]  /*58020*/  LDL.LU R94, [R1+0x98] ;  /* 0x00009800015e7983 */ /* 0x004f280000300800 */
[----:B------:R-:W4:Y:S01]  /*58030*/  LDL.LU R95, [R1+0x9c] ;  /* 0x00009c00015f7983 */ /* 0x000f220000300800 */
[----:B------:R-:W-:Y:S01]  /*58040*/  HMMA.1688.F32.TF32 R80, R76, R28, R80 ;  /* 0x0000001c4c50723c */ /* 0x000fe20000081050 */
[----:B------:R-:W-:-:S02]  /*58050*/  IMAD.MOV.U32 R70, RZ, RZ, R91 ;  /* 0x000000ffff467224 */ /* 0x000fc400078e005b */
[----:B------:R-:W-:Y:S01]  /*58060*/  IMAD.MOV.U32 R54, RZ, RZ, R87 ;  /* 0x000000ffff367224 */ /* 0x000fe200078e0057 */
[----:B------:R-:W-:Y:S01]  /*58070*/  MOV R58, R85 ;  /* 0x00000055003a7202 */ /* 0x000fe20000000f00 */
[----:B------:R-:W-:Y:S01]  /*58080*/  IMAD.MOV.U32 R59, RZ, RZ, R86 ;  /* 0x000000ffff3b7224 */ /* 0x000fe200078e0056 */
[----:B------:R-:W-:Y:S01]  /*58090*/  STL [R1+0x4310], R70 ;  /* 0x0043104601007387 */ /* 0x000fe20000100800 */
[----:B------:R-:W-:-:S03]  /*580a0*/  IMAD.MOV.U32 R63, RZ, RZ, R84 ;  /* 0x000000ffff3f7224 */ /* 0x000fc600078e0054 */
[----:B------:R-:W2:Y:S04]  /*580b0*/  LDL.LU R144, [R1+0x80] ;  /* 0x0000800001907983 */ /* 0x000ea80000300800 */
[----:B------:R-:W2:Y:S04]  /*580c0*/  LDL.LU R145, [R1+0x84] ;  /* 0x0000840001917983 */ /* 0x000ea80000300800 */
[----:B------:R-:W2:Y:S04]  /*580d0*/  LDL.LU R146, [R1+0x88] ;  /* 0x0000880001927983 */ /* 0x000ea80000300800 */
[----:B------:R-:W2:Y:S04]  /*580e0*/  LDL.LU R147, [R1+0x8c] ;  /* 0x00008c0001937983 */ /* 0x000ea80000300800 */
[----:B------:R-:W-:Y:S04]  /*580f0*/  STL [R1+0x4320], R54 ;  /* 0x0043203601007387 */ /* 0x000fe80000100800 */
[----:B------:R1:W-:Y:S04]  /*58100*/  STL [R1+0x431c], R59 ;  /* 0x00431c3b01007387 */ /* 0x0003e80000100800 */
[----:B------:R1:W-:Y:S04]  /*58110*/  STL [R1+0x4318], R58 ;  /* 0x0043183a01007387 */ /* 0x0003e80000100800 */
[----:B------:R1:W-:Y:S04]  /*58120*/  STL [R1+0x4314], R63 ;  /* 0x0043143f01007387 */ /* 0x0003e80000100800 */
[----:B------:R-:W2:Y:S04]  /*58130*/  LDL.LU R88, [R1+0x70] ;  /* 0x0000700001587983 */ /* 0x000ea80000300800 */
[----:B------:R-:W2:Y:S04]  /*58140*/  LDL.LU R89, [R1+0x74] ;  /* 0x0000740001597983 */ /* 0x000ea80000300800 */
[----:B---3--:R-:W3:Y:S04]  /*58150*/  LDL.LU R90, [R1+0x78] ;  /* 0x00007800015a7983 */ /* 0x008ee80000300800 */
        /* <DEDUP_REMOVED lines=15> */
[----:B------:R-:W-:Y:S04]  /*58250*/  STL [R1+0x4328], R50 ;  /* 0x0043283201007387 */ /* 0x000fe80000100800 */
[----:B------:R-:W-:Y:S01]  /*58260*/  STL [R1+0x4324], R55 ;  /* 0x0043243701007387 */ /* 0x000fe20000100800 */
[C---:B----4-:R-:W-:Y:S11]  /*58270*/  HMMA.1688.F32.TF32 R92, R76.reuse, R32, R92 ;  /* 0x000000204c5c723c */ /* 0x050ff6000008105c */
[----:B------:R-:W-:Y:S11]  /*58280*/  @!UPT UIADD3 URZ, URZ, URZ, URZ ;  /* 0x0000003f3f3ff290 */ /* 0x000ff6000fffe03f */
[----:B------:R-:W-:Y:S02]  /*58290*/  @!UPT UIADD3 URZ, URZ, URZ, URZ ;  /* 0x0000003f3f3ff290 */ /* 0x000fe4000fffe03f */
[----:B------:R-:W-:Y:S01]  /*582a0*/  IMAD.MOV.U32 R47, RZ, RZ, R92 ;  /* 0x000000ffff2f7224 */ /* 0x000fe200078e005c */
[----:B------:R-:W-:Y:S01]  /*582b0*/  MOV R43, R94 ;  /* 0x0000005e002b7202 */ /* 0x000fe20000000f00 */
[----:B------:R-:W-:Y:S02]  /*582c0*/  IMAD.MOV.U32 R42, RZ, RZ, R93 ;  /* 0x000000ffff2a7224 */ /* 0x000fe400078e005d */
[----:B------:R-:W-:Y:S02]  /*582d0*/  IMAD.MOV.U32 R38, RZ, RZ, R95 ;  /* 0x000000ffff267224 */ /* 0x000fe400078e005f */
[C---:B--2---:R-:W-:Y:S03]  /*582e0*/  HMMA.1688.F32.TF32 R92, R76.reuse, R36, R144 ;  /* 0x000000244c5c723c */ /* 0x044fe60000081090 */
[----:B------:R-:W-:Y:S05]  /*582f0*/  STL [R1+0x4340], R38 ;  /* 0x0043402601007387 */ /* 0x000fea0000100800 */
[C---:B---3--:R-:W-:Y:S11]  /*58300*/  HMMA.1688.F32.TF32 R88, R76.reuse, R40, R88 ;  /* 0x000000284c58723c */ /* 0x048ff60000081058 */
[----:B------:R-:W-:Y:S05]  /*58310*/  @!UPT UIADD3 URZ, URZ, URZ, URZ ;  /* 0x0000003f3f3ff290 */ /* 0x000fea000fffe03f */
[----:B------:R-:W-:Y:S01]  /*58320*/  IMAD.MOV.U32 R30, RZ, RZ, R95 ;  /* 0x000000ffff1e7224 */ /* 0x000fe200078e005f */
[----:B------:R-:W-:Y:S01]  /*58330*/  STL [R1+0x433c], R43 ;  /* 0x00433c2b01007387 */ /* 0x000fe20000100800 */
[----:B------:R-:W-:Y:S01]  /*58340*/  IMAD.MOV.U32 R35, RZ, RZ, R94 ;  /* 0x000000ffff237224 */ /* 0x000fe200078e005e */
[----:B------:R-:W-:Y:S01]  /*58350*/  HMMA.1688.F32.TF32 R80, R76, R48, R80 ;  /* 0x000000304c50723c */ /* 0x000fe20000081050 */
[----:B------:R-:W-:Y:S01]  /*58360*/  MOV R34, R93 ;  /* 0x0000005d00227202 */ /* 0x000fe20000000f00 */
[----:B------:R-:W-:Y:S01]  /*58370*/  STL [R1+0x4338], R42 ;  /* 0x0043382a01007387 */ /* 0x000fe20000100800 */
[----:B------:R-:W-:-:S05]  /*58380*/  IMAD.MOV.U32 R39, RZ, RZ, R92 ;  /* 0x000000ffff277224 */ /* 0x000fca00078e005c */
[----:B------:R-:W-:Y:S01]  /*58390*/  HMMA.1688.F32.TF32 R84, R76, R44, R84 ;  /* 0x0000002c4c54723c */ /* 0x000fe20000081054 */
[----:B------:R-:W-:Y:S01]  /*583a0*/  STL [R1+0x4334], R47 ;  /* 0x0043342f01007387 */ /* 0x000fe20000100800 */
[----:B------:R-:W-:Y:S01]  /*583b0*/  MOV R22, R91 ;  /* 0x0000005b00167202 */ /* 0x000fe20000000f00 */
[----:B------:R-:W-:Y:S02]  /*583c0*/  IMAD.MOV.U32 R31, RZ, RZ, R90 ;  /* 0x000000ffff1f7224 */ /* 0x000fe400078e005a */
[----:B------:R-:W-:Y:S01]  /*583d0*/  STL [R1+0x4350], R30 ;  /* 0x0043501e01007387 */ /* 0x000fe20000100800 */
[----:B------:R-:W-:Y:S01]  /*583e0*/  IMAD.MOV.U32 R19, RZ, RZ, R89 ;  /* 0x000000ffff137224 */ /* 0x000fe200078e0059 */
[----:B------:R-:W-:Y:S02]  /*583f0*/  MOV R18, R88 ;  /* 0x0000005800127202 */ /* 0x000fe40000000f00 */
[----:B------:R-:W-:Y:S04]  /*58400*/  STL [R1+0x434c], R35 ;  /* 0x00434c2301007387 */ /* 0x000fe80000100800 */
[----:B------:R-:W-:Y:S04]  /*58410*/  STL [R1+0x4348], R34 ;  /* 0x0043482201007387 */ /* 0x000fe80000100800 */
[----:B------:R-:W-:Y:S01]  /*58420*/  STL [R1+0x4344], R39 ;  /* 0x0043442701007387 */ /* 0x000fe20000100800 */
[----:B-1----:R-:W-:-:S03]  /*58430*/  IMAD.MOV.U32 R59, RZ, RZ, R80 ;  /* 0x000000ffff3b7224 */ /* 0x002fc600078e0050 */
[----:B------:R1:W-:Y:S01]  /*58440*/  STL [R1+0x4360], R22 ;  /* 0x0043601601007387 */ /* 0x0003e20000100800 */
[----:B------:R-:W-:-:S03]  /*58450*/  MOV R58, R81 ;  /* 0x00000051003a7202 */ /* 0x000fc60000000f00 */
[----:B------:R2:W-:Y:S01]  /*58460*/  STL [R1+0x435c], R31 ;  /* 0x00435c1f01007387 */ /* 0x0005e20000100800 */
[----:B------:R-:W-:-:S03]  /*58470*/  IMAD.MOV.U32 R63, RZ, RZ, R82 ;  /* 0x000000ffff3f7224 */ /* 0x000fc600078e0052 */
[----:B------:R3:W-:Y:S01]  /*58480*/  STL [R1+0x4358], R19 ;  /* 0x0043581301007387 */ /* 0x0007e20000100800 */
[----:B------:R-:W-:-:S03]  /*58490*/  IMAD.MOV.U32 R70, RZ, RZ, R83 ;  /* 0x000000ffff467224 */ /* 0x000fc600078e0053 */
[----:B------:R4:W-:Y:S01]  /*584a0*/  STL [R1+0x4354], R18 ;  /* 0x0043541201007387 */ /* 0x0009e20000100800 */
        /* <DEDUP_REMOVED lines=41> */
[----:B------:R-:W4:Y:S04]  /*58740*/  LDL.LU R108, [R1] ;  /* 0x00000000016c7983 */ /* 0x000f280000300800 */
        /* <DEDUP_REMOVED lines=14> */
[----:B-1----:R-:W4:Y:S01]  /*58830*/  LDL R22, [R1+0x500] ;  /* 0x0005000001167983 */ /* 0x002f220000100800 */
[----:B--2---:R-:W-:Y:S01]  /*58840*/  IMAD.MOV.U32 R147, RZ, RZ, R0 ;  /* 0x000000ffff937224 */ /* 0x004fe200078e0000 */
[C---:B---3--:R-:W-:Y:S11]  /*58850*/  HMMA.1688.F32.TF32 R96, R76.reuse, R52, R124 ;  /* 0x000000344c60723c */ /* 0x048ff6000008107c */
[----:B------:R-:W-:Y:S11]  /*58860*/  @!UPT UIADD3 URZ, URZ, URZ, URZ ;  /* 0x0000003f3f3ff290 */ /* 0x000ff6000fffe03f */
[----:B------:R-:W-:Y:S02]  /*58870*/  @!UPT UIADD3 URZ, URZ, URZ, URZ ;  /* 0x0000003f3f3ff290 */ /* 0x000fe4000fffe03f */
[----:B------:R-:W-:Y:S01]  /*58880*/  IMAD.MOV.U32 R23, RZ, RZ, R96 ;  /* 0x000000ffff177224 */ /* 0x000fe200078e0060 */
[----:B------:R-:W-:Y:S01]  /*58890*/  MOV R26, R97 ;  /* 0x00000061001a7202 */ /* 0x000fe20000000f00 */
[----:B------:R-:W-:Y:S02]  /*588a0*/  IMAD.MOV.U32 R27, RZ, RZ, R98 ;  /* 0x000000ffff1b7224 */ /* 0x000fe400078e0062 */
[----:B------:R-:W-:Y:S02]  /*588b0*/  IMAD.MOV.U32 R0, RZ, RZ, R99 ;  /* 0x000000ffff007224 */ /* 0x000fe400078e0063 */
[C---:B----4-:R-:W-:Y:S11]  /*588c0*/  HMMA.1688.F32.TF32 R96, R76.reuse, R56, R120 ;  /* 0x000000384c60723c */ /* 0x050ff60000081078 */
[----:B------:R-:W-:Y:S11]  /*588d0*/  @!UPT UIADD3 URZ, URZ, URZ, URZ ;  /* 0x0000003f3f3ff290 */ /* 0x000ff6000fffe03f */
[----:B------:R-:W-:Y:S02]  /*588e0*/  @!UPT UIADD3 URZ, URZ, URZ, URZ ;  /* 0x0000003f3f3ff290 */ /* 0x000fe4000fffe03f */
[----:B------:R-:W-:Y:S01]  /*588f0*/  MOV R51, R96 ;  /* 0x0000006000337202 */ /* 0x000fe20000000f00 */
[----:B------:R-:W-:Y:S01]  /*58900*/  IMAD.MOV.U32 R50, RZ, RZ, R97 ;  /* 0x000000ffff327224 */ /* 0x000fe200078e0061 */
[----:B------:R-:W-:Y:S01]  /*58910*/  MOV R54, R99 ;  /* 0x0000006300367202 */ /* 0x000fe20000000f00 */
[----:B------:R-:W-:Y:S02]  /*58920*/  IMAD.MOV.U32 R55, RZ, RZ, R98 ;  /* 0x000000ffff377224 */ /* 0x000fe400078e0062 */
[C---:B------:R-:W-:Y:S11]  /*58930*/  HMMA.1688.F32.TF32 R96, R76.reuse, R60, R116 ;  /* 0x0000003c4c60723c */ /* 0x040ff60000081074 */
[----:B------:R-:W-:Y:S11]  /*58940*/  @!UPT UIADD3 URZ, URZ, URZ, URZ ;  /* 0x0000003f3f3ff290 */ /* 0x000ff6000fffe03f */
[----:B------:R-:W-:Y:S02]  /*58950*/  @!UPT UIADD3 URZ, URZ, URZ, URZ ;  /* 0x0000003f3f3ff290 */ /* 0x000fe4000fffe03f */
[----:B------:R-:W-:Y:S01]  /*58960*/  IMAD.MOV.U32 R43, RZ, RZ, R96 ;  /* 0x000000ffff2b7224 */ /* 0x000fe200078e0060 */
[----:B------:R-:W-:Y:S01]  /*58970*/  MOV R47, R98 ;  /* 0x00000062002f7202 */ /* 0x000fe20000000f00 */
[----:B------:R-:W-:Y:S02]  /*58980*/  IMAD.MOV.U32 R42, RZ, RZ, R97 ;  /* 0x000000ffff2a7224 */ /* 0x000fe400078e0061 */
[----:B------:R-:W-:Y:S02]  /*58990*/  IMAD.MOV.U32 R46, RZ, RZ, R99 ;  /* 0x000000ffff2e7224 */ /* 0x000fe400078e0063 */
[C---:B------:R-:W-:Y:S08]  /*589a0*/  HMMA.1688.F32.TF32 R96, R76.reuse, R64, R112 ;  /* 0x000000404c60723c */ /* 0x040ff00000081070 */
[----:B------:R-:W-:Y:S11]  /*589b0*/  HMMA.1688.F32.TF32 R76, R76, R68, R108 ;  /* 0x000000444c4c723c */ /* 0x000ff6000008106c */
[----:B------:R-:W-:Y:S05]  /*589c0*/  @!UPT UIADD3 URZ, URZ, URZ, URZ ;  /* 0x0000003f3f3ff290 */ /* 0x000fea000fffe03f */
[----:B------:R-:W-:Y:S01]  /*589d0*/  IMAD.MOV.U32 R35, RZ, RZ, R96 ;  /* 0x000000ffff237224 */ /* 0x000fe200078e0060 */
[----:B------:R-:W-:Y:S01]  /*589e0*/  MOV R34, R97 ;  /* 0x0000006100227202 */ /* 0x000fe20000000f00 */
[----:B------:R-:W-:Y:S02]  /*589f0*/  IMAD.MOV.U32 R39, RZ, RZ, R98 ;  /* 0x000000ffff277224 */ /* 0x000fe400078e0062 */
[----:B------:R-:W-:Y:S02]  /*58a00*/  IMAD.MOV.U32 R38, RZ, RZ, R99 ;  /* 0x000000ffff267224 */ /* 0x000fe400078e0063 */
[----:B------:R-:W-:Y:S02]  /*58a10*/  HMMA.1688.F32.TF32 R96, R72, R8, R104 ;  /* 0x000000084860723c */ /* 0x000fe40000081068 */
[----:B------:R-:W-:Y:S01]  /*58a20*/  MOV R31, R76 ;  /* 0x0000004c001f7202 */ /* 0x000fe20000000f00 */
[----:B------:R-:W-:Y:S01]  /*58a30*/  IMAD.MOV.U32 R19, RZ, RZ, R77 ;  /* 0x000000ffff137224 */ /* 0x000fe200078e004d */
[----:B------:R-:W-:Y:S01]  /*58a40*/  MOV R30, R79 ;  /* 0x0000004f001e7202 */ /* 0x000fe20000000f00 */
[----:B------:R-:W-:-:S03]  /*58a50*/  IMAD.MOV.U32 R18, RZ, RZ, R78 ;  /* 0x000000ffff127224 */ /* 0x000fc600078e004e */
[C---:B------:R-:W-:Y:S01]  /*58a60*/  HMMA.1688.F32.TF32 R76, R72.reuse, R12, R140 ;  /* 0x0000000c484c723c */ /* 0x040fe2000008108c */
[----:B------:R-:W-:Y:S04]  /*58a70*/  LDS R169, [R22+0x8100] ;  /* 0x0081000016a97984 */ /* 0x000fe80000000800 */
[----:B------:R-:W-:Y:S03]  /*58a80*/  LDS R171, [R22+0x8900] ;  /* 0x0089000016ab7984 */ /* 0x000fe60000000800 */
[C---:B------:R-:W-:Y:S01]  /*58a90*/  HMMA.1688.F32.TF32 R100, R72.reuse, R16, R136 ;  /* 0x000000104864723c */ /* 0x040fe20000081088 */
[----:B------:R-:W-:Y:S04]  /*58aa0*/  LDS R173, [R22+0x8180] ;  /* 0x0081800016ad7984 */ /* 0x000fe80000000800 */
[----:B------:R-:W-:Y:S04]  /*58ab0*/  LDS R175, [R22+0x8980] ;  /* 0x0089800016af7984 */ /* 0x000fe80000000800 */
[----:B------:R-:W-:Y:S04]  /*58ac0*/  STL.64 [R1+0x1f0], R96 ;  /* 0x0001f06001007387 */ /* 0x000fe80000100a00 */
[----:B------:R1:W-:Y:S04]  /*58ad0*/  STL.64 [R1+0x1f8], R98 ;  /* 0x0001f86201007387 */ /* 0x0003e80000100a00 */
[----:B------:R-:W-:Y:S04]  /*58ae0*/  STL.64 [R1+0x1e0], R76 ;  /* 0x0001e04c01007387 */ /* 0x000fe80000100a00 */
[----:B------:R2:W-:Y:S01]  /*58af0*/  STL.64 [R1+0x1e8], R78 ;  /* 0x0001e84e01007387 */ /* 0x0005e20000100a00 */
[C---:B-1----:R-:W-:Y:S08]  /*58b00*/  HMMA.1688.F32.TF32 R96, R72.reuse, R20, R92 ;  /* 0x000000144860723c */ /* 0x042ff0000008105c */
[C---:B--2---:R-:W-:Y:S01]  /*58b10*/  HMMA.1688.F32.TF32 R76, R72.reuse, R24, R144 ;  /* 0x00000018484c723c */ /* 0x044fe20000081090 */
[----:B------:R-:W-:Y:S04]  /*58b20*/  STL.64 [R1+0x1d0], R100 ;  /* 0x0001d06401007387 */ /* 0x000fe80000100a00 */
[----:B------:R-:W-:Y:S03]  /*58b30*/  STL.64 [R1+0x1d8], R102 ;  /* 0x0001d86601007387 */ /* 0x000fe60000100a00 */
[C---:B------:R-:W-:Y:S07]  /*58b40*/  HMMA.1688.F32.TF32 R92, R72.reuse, R28, R88 ;  /* 0x0000001c485c723c */ /* 0x040fee0000081058 */
[----:B------:R-:W-:Y:S01]  /*58b50*/  STL.64 [R1+0x1c0], R96 ;  /* 0x0001c06001007387 */ /* 0x000fe20000100a00 */
[C---:B------:R-:W-:Y:S03]  /*58b60*/  HMMA.1688.F32.TF32 R88, R72.reuse, R32, R84 ;  /* 0x000000204858723c */ /* 0x040fe60000081054 */
[----:B------:R-:W-:Y:S04]  /*58b70*/  STL.64 [R1+0x1c8], R98 ;  /* 0x0001c86201007387 */ /* 0x000fe80000100a00 */
[----:B------:R-:W-:Y:S04]  /*58b80*/  STL.64 [R1+0x1b0], R76 ;  /* 0x0001b04c01007387 */ /* 0x000fe80000100a00 */
[----:B------:R1:W-:Y:S02]  /*58b90*/  STL.64 [R1+0x1b8], R78 ;  /* 0x0001b84e01007387 */ /* 0x0003e40000100a00 */
[C---:B-1----:R-:W-:Y:S02]  /*58ba0*/  HMMA.1688.F32.TF32 R76, R72.reuse, R36, R80 ;  /* 0x00000024484c723c */ /* 0x042fe40000081050 */
[----:B------:R-:W-:Y:S04]  /*58bb0*/  STL.64 [R1+0x1a0], R92 ;  /* 0x0001a05c01007387 */ /* 0x000fe80000100a00 */
[----:B------:R-:W-:Y:S04]  /*58bc0*/  STL.64 [R1+0x1a8], R94 ;  /* 0x0001a85e01007387 */ /* 0x000fe80000100a00 */
[----:B------:R-:W2:Y:S04]  /*58bd0*/  LDL.LU R84, [R1+0x230] ;  /* 0x0002300001547983 */ /* 0x000ea80000300800 */
[----:B------:R1:W-:Y:S04]  /*58be0*/  STL.64 [R1+0x190], R88 ;  /* 0x0001905801007387 */ /* 0x0003e80000100a00 */
[----:B------:R3:W-:Y:S05]  /*58bf0*/  STL.64 [R1+0x198], R90 ;  /* 0x0001985a01007387 */ /* 0x0007ea0000100a00 */
[----:B------:R-:W-:Y:S04]  /*58c00*/  STL.64 [R1+0x180], R76 ;  /* 0x0001804c01007387 */ /* 0x000fe80000100a00 */
[----:B------:R4:W-:Y:S04]  /*58c10*/  STL.64 [R1+0x188], R78 ;  /* 0x0001884e01007387 */ /* 0x0009e80000100a00 */
[----:B------:R-:W2:Y:S04]  /*58c20*/  LDL.LU R85, [R1+0x234] ;  /* 0x0002340001557983 */ /* 0x000ea80000300800 */
[----:B------:R-:W2:Y:S04]  /*58c30*/  LDL.LU R86, [R1+0x238] ;  /* 0x0002380001567983 */ /* 0x000ea80000300800 */
[----:B------:R-:W2:Y:S04]  /*58c40*/  LDL.LU R87, [R1+0x23c] ;  /* 0x00023c0001577983 */ /* 0x000ea80000300800 */
[----:B-1----:R-:W2:Y:S04]  /*58c50*/  LDL.LU R88, [R1+0x240] ;  /* 0x0002400001587983 */ /* 0x002ea80000300800 */
        /* <DEDUP_REMOVED lines=88> */
[C---:B----4-:R-:W-:Y:S08]  /*591e0*/  HMMA.1688.F32.TF32 R76, R72.reuse, R44, R208 ;  /* 0x0000002c484c723c */ /* 0x050ff000000810d0 */
[C---:B---3--:R-:W-:Y:S07]  /*591f0*/  HMMA.1688.F32.TF32 R148, R72.reuse, R48, R212 ;  /* 0x000000304894723c */ /* 0x048fee00000810d4 */
[----:B------:R-:W-:Y:S04]  /*59200*/  STL.64 [R1+0x170], R96 ;  /* 0x0001706001007387 */ /* 0x000fe80000100a00 */
[----:B------:R1:W-:Y:S02]  /*59210*/  STL.64 [R1+0x178], R98 ;  /* 0x0001786201007387 */ /* 0x0003e40000100a00 */
[C---:B-1----:R-:W-:Y:S02]  /*59220*/  HMMA.1688.F32.TF32 R96, R72.reuse, R52, R200 ;  /* 0x000000344860723c */ /* 0x042fe400000810c8 */
[----:B------:R-:W-:Y:S04]  /*59230*/  STL.64 [R1+0x160], R76 ;  /* 0x0001604c01007387 */ /* 0x000fe80000100a00 */
[----:B------:R-:W-:Y:S04]  /*59240*/  STL.64 [R1+0x168], R78 ;  /* 0x0001684e01007387 */ /* 0x000fe80000100a00 */
[----:B------:R-:W-:Y:S04]  /*59250*/  STL.64 [R1+0x150], R148 ;  /* 0x0001509401007387 */ /* 0x000fe80000100a00 */
[----:B------:R-:W-:Y:S04]  /*59260*/  STL.64 [R1+0x158], R150 ;  /* 0x0001589601007387 */ /* 0x000fe80000100a00 */
[----:B------:R-:W-:Y:S04]  /*59270*/  LDS R76, [R2+0x8080] ;  /* 0x00808000024c7984 */ /* 0x000fe80000000800 */
[----:B------:R-:W-:Y:S04]  /*59280*/  LDS R78, [R2+0x8880] ;  /* 0x00888000024e7984 */ /* 0x000fe80000000800 */
[----:B------:R-:W-:Y:S04]  /*59290*/  STL.64 [R1+0x140], R96 ;  /* 0x0001406001007387 */ /* 0x000fe80000100a00 */
[----:B------:R1:W-:Y:S04]  /*592a0*/  STL.64 [R1+0x148], R98 ;  /* 0x0001486201007387 */ /* 0x0003e80000100a00 */
[----:B------:R-:W-:Y:S04]  /*592b0*/  LDS R77, [R3+0x8080] ;  /* 0x00808000034d7984 */ /* 0x000fe80000000800 */
[----:B------:R-:W2:Y:S01]  /*592c0*/  LDS R79, [R3+0x8880] ;  /* 0x00888000034f7984 */ /* 0x000ea20000000800 */
[C---:B-1----:R-:W-:Y:S08]  /*592d0*/  HMMA.1688.F32.TF32 R96, R72.reuse, R56, R232 ;  /* 0x000000384860723c */ /* 0x042ff000000810e8 */
[C---:B------:R-:W-:Y:S08]  /*592e0*/  HMMA.1688.F32.TF32 R148, R72.reuse, R60, R180 ;  /* 0x0000003c4894723c */ /* 0x040ff000000810b4 */
[C---:B------:R-:W-:Y:S07]  /*592f0*/  HMMA.1688.F32.TF32 R100, R72.reuse, R64, R100 ;  /* 0x000000404864723c */ /* 0x040fee0000081064 */
[----:B------:R-:W-:Y:S04]  /*59300*/  STL.64 [R1+0x130], R96 ;  /* 0x0001306001007387 */ /* 0x000fe80000100a00 */
[----:B------:R1:W-:Y:S02]  /*59310*/  STL.64 [R1+0x138], R98 ;  /* 0x0001386201007387 */ /* 0x0003e40000100a00 */
[----:B-1----:R-:W-:Y:S02]  /*59320*/  HMMA.1688.F32.TF32 R96, R72, R68, R228 ;  /* 0x000000444860723c */ /* 0x002fe400000810e4 */
[----:B------:R-:W-:Y:S04]  /*59330*/  STL.64 [R1+0x120], R148 ;  /* 0x0001209401007387 */ /* 0x000fe80000100a00 */
[----:B------:R-:W-:Y:S02]  /*59340*/  STL.64 [R1+0x128], R150 ;  /* 0x0001289601007387 */ /* 0x000fe40000100a00 */
[C---:B--2---:R-:W-:Y:S02]  /*59350*/  HMMA.1688.F32.TF32 R132, R76.reuse, R8, R132 ;  /* 0x000000084c84723c */ /* 0x044fe40000081084 */
[----:B------:R-:W-:Y:S04]  /*59360*/  STL.64 [R1+0x110], R100 ;  /* 0x0001106401007387 */ /* 0x000fe80000100a00 */
[----:B------:R1:W-:Y:S02]  /*59370*/  STL.64 [R1+0x118], R102 ;  /* 0x0001186601007387 */ /* 0x0003e40000100a00 */
[C---:B------:R-:W-:Y:S02]  /*59380*/  HMMA.1688.F32.TF32 R120, R76.reuse, R20, R120 ;  /* 0x000000144c78723c */ /* 0x040fe40000081078 */
[----:B------:R-:W-:Y:S04]  /*59390*/  LDS R72, [R252+0x8080] ;  /* 0x00808000fc487984 */ /* 0x000fe80000000800 */
[----:B------:R-:W-:Y:S04]  /*593a0*/  LDS R74, [R252+0x8880] ;  /* 0x00888000fc4a7984 */ /* 0x000fe80000000800 */
[----:B------:R-:W-:Y:S01]  /*593b0*/  STL.64 [R1+0x100], R96 ;  /* 0x0001006001007387 */ /* 0x000fe20000100a00 */
[C---:B-1----:R-:W-:Y:S03]  /*593c0*/  HMMA.1688.F32.TF32 R100, R76.reuse, R12, R128 ;  /* 0x0000000c4c64723c */ /* 0x042fe60000081080 */
[----:B------:R1:W-:Y:S04]  /*593d0*/  STL.64 [R1+0x108], R98 ;  /* 0x0001086201007387 */ /* 0x0003e80000100a00 */
[----:B------:R-:W-:Y:S01]  /*593e0*/  LDS R73, [R22+0x8080] ;  /* 0x0080800016497984 */ /* 0x000fe20000000800 */
[C---:B------:R-:W-:Y:S03]  /*593f0*/  HMMA.1688.F32.TF32 R108, R76.reuse, R32, R108 ;  /* 0x000000204c6c723c */ /* 0x040fe6000008106c */
[----:B------:R-:W2:Y:S05]  /*59400*/  LDS R75, [R22+0x8880] ;  /* 0x00888000164b7984 */ /* 0x000eaa0000000800 */
[C---:B-1----:R-:W-:Y:S01]  /*59410*/  HMMA.1688.F32.TF32 R96, R76.reuse, R16, R124 ;  /* 0x000000104c60723c */ /* 0x042fe2000008107c */
[----:B------:R-:W-:Y:S04]  /*59420*/  STL.64 [R1+0x470], R132 ;  /* 0x0004708401007387 */ /* 0x000fe80000100a00 */
[----:B------:R-:W-:Y:S04]  /*59430*/  STL.64 [R1+0x478], R134 ;  /* 0x0004788601007387 */ /* 0x000fe80000100a00 */
[----:B------:R-:W-:Y:S04]  /*59440*/  STL.64 [R1+0x460], R100 ;  /* 0x0004606401007387 */ /* 0x000fe80000100a00 */
[----:B------:R1:W-:Y:S10]  /*59450*/  STL.64 [R1+0x468], R102 ;  /* 0x0004686601007387 */ /* 0x0003f40000100a00 */
[----:B------:R-:W-:Y:S01]  /*59460*/  STL.64 [R1+0x450], R96 ;  /* 0x0004506001007387 */ /* 0x000fe20000100a00 */
[C---:B-1----:R-:W-:Y:S03]  /*59470*/  HMMA.1688.F32.TF32 R100, R76.reuse, R24, R116 ;  /* 0x000000184c64723c */ /* 0x042fe60000081074 */
[----:B------:R1:W-:Y:S05]  /*59480*/  STL.64 [R1+0x458], R98 ;  /* 0x0004586201007387 */ /* 0x0003ea0000100a00 */
[C---:B-1----:R-:W-:Y:S01]  /*59490*/  HMMA.1688.F32.TF32 R96, R76.reuse, R28, R112 ;  /* 0x0000001c4c60723c */ /* 0x042fe20000081070 */
[----:B------:R-:W-:Y:S04]  /*594a0*/  STL.64 [R1+0x440], R120 ;  /* 0x0004407801007387 */ /* 0x000fe80000100a00 */
[----:B------:R-:W-:Y:S10]  /*594b0*/  STL.64 [R1+0x448], R122 ;  /* 0x0004487a01007387 */ /* 0x000ff40000100a00 */
[----:B------:R-:W-:Y:S04]  /*594c0*/  STL.64 [R1+0x430], R100 ;  /* 0x0004306401007387 */ /* 0x000fe80000100a00 */
[----:B------:R1:W-:Y:S04]  /*594d0*/  STL.64 [R1+0x438], R102 ;  /* 0x0004386601007387 */ /* 0x0003e80000100a00 */
[----:B------:R-:W-:Y:S01]  /*594e0*/  STL.64 [R1+0x420], R96 ;  /* 0x0004206001007387 */ /* 0x000fe20000100a00 */
[C---:B-1----:R-:W-:Y:S03]  /*594f0*/  HMMA.1688.F32.TF32 R100, R76.reuse, R36, R104 ;  /* 0x000000244c64723c */ /* 0x042fe60000081068 */
[----:B------:R1:W-:Y:S05]  /*59500*/  STL.64 [R1+0x428], R98 ;  /* 0x0004286201007387 */ /* 0x0003ea0000100a00 */
[C---:B-1----:R-:W-:Y:S01]  /*59510*/  HMMA.1688.F32.TF32 R96, R76.reuse, R40, R140 ;  /* 0x000000284c60723c */ /* 0x042fe2000008108c */
[----:B------:R-:W-:Y:S04]  /*59520*/  STL.64 [R1+0x2a0], R108 ;  /* 0x0002a06c01007387 */ /* 0x000fe80000100a00 */
[----:B------:R-:W-:Y:S03]  /*59530*/  STL.64 [R1+0x2a8], R110 ;  /* 0x0002a86e01007387 */ /* 0x000fe60000100a00 */
[C---:B------:R-:W-:Y:S07]  /*59540*/  HMMA.1688.F32.TF32 R104, R76.reuse, R44, R136 ;  /* 0x0000002c4c68723c */ /* 0x040fee0000081088 */
[----:B------:R-:W-:Y:S04]  /*59550*/  STL.64 [R1+0x290], R100 ;  /* 0x0002906401007387 */ /* 0x000fe80000100a00 */
[----:B------:R1:W-:Y:S04]  /*59560*/  STL.64 [R1+0x298], R102 ;  /* 0x0002986601007387 */ /* 0x0003e80000100a00 */
[----:B------:R-:W-:Y:S01]  /*59570*/  STL.64 [R1+0x280], R96 ;  /* 0x0002806001007387 */ /* 0x000fe20000100a00 */
[C---:B-1----:R-:W-:Y:S03]  /*59580*/  HMMA.1688.F32.TF32 R100, R76.reuse, R48, R92 ;  /* 0x000000304c64723c */ /* 0x042fe6000008105c */
[----:B------:R1:W-:Y:S05]  /*59590*/  STL.64 [R1+0x288], R98 ;  /* 0x0002886201007387 */ /* 0x0003ea0000100a00 */
[C---:B------:R-:W-:Y:S08]  /*595a0*/  HMMA.1688.F32.TF32 R92, R76.reuse, R56, R88 ;  /* 0x000000384c5c723c */ /* 0x040ff00000081058 */
[C---:B-1----:R-:W-:Y:S08]  /*595b0*/  HMMA.1688.F32.TF32 R96, R76.reuse, R52, R144 ;  /* 0x000000344c60723c */ /* 0x042ff00000081090 */
        /* <DEDUP_REMOVED lines=11> */
[----:B------:R1:W-:Y:S04]  /*59670*/  STL.64 [R1+0x230], R88 ;  /* 0x0002305801007387 */ /* 0x0003e80000100a00 */
[----:B------:R1:W-:Y:S04]  /*59680*/  STL.64 [R1+0x238], R90 ;  /* 0x0002385a01007387 */ /* 0x0003e80000100a00 */
[----:B------:R1:W-:Y:S04]  /*59690*/  STL.64 [R1+0x220], R80 ;  /* 0x0002205001007387 */ /* 0x0003e80000100a00 */
[----:B------:R1:W-:Y:S04]  /*596a0*/  STL.64 [R1+0x228], R82 ;  /* 0x0002285201007387 */ /* 0x0003e80000100a00 */
[----:B------:R-:W4:Y:S04]  /*596b0*/  LDL.LU R85, [R1+0x884] ;  /* 0x0008840001557983 */ /* 0x000f280000300800 */
[----:B------:R-:W4:Y:S04]  /*596c0*/  LDL.LU R86, [R1+0x888] ;  /* 0x0008880001567983 */ /* 0x000f280000300800 */
[----:B------:R-:W4:Y:S04]  /*596d0*/  LDL.LU R87, [R1+0x88c] ;  /* 0x00088c0001577983 */ /* 0x000f280000300800 */
[----:B-1----:R-:W2:Y:S04]  /*596e0*/  LDL.LU R92, [R1+0x620] ;  /* 0x00062000015c7983 */ /* 0x002ea80000300800 */
[----:B------:R-:W2:Y:S04]  /*596f0*/  LDL.LU R93, [R1+0x624] ;  /* 0x00062400015d7983 */ /* 0x000ea80000300800 */
[----:B---3--:R-:W3:Y:S04]  /*59700*/  LDL.LU R94, [R1+0x628] ;  /* 0x00062800015e7983 */ /* 0x008ee80000300800 */
        /* <DEDUP_REMOVED lines=77> */
[----:B--2---:R-:W-:Y:S08]  /*59be0*/  HMMA.1688.F32.TF32 R100, R72, R20, R100 ;  /* 0x000000144864723c */ /* 0x004ff00000081064 */
[----:B---3--:R-:W-:Y:S08]  /*59bf0*/  HMMA.1688.F32.TF32 R76, R76, R68, R212 ;  /* 0x000000444c4c723c */ /* 0x008ff000000810d4 */
[C---:B------:R-:W-:Y:S08]  /*59c00*/  HMMA.1688.F32.TF32 R148, R72.reuse, R8, R200 ;  /* 0x000000084894723c */ /* 0x040ff000000810c8 */
[C---:B----4-:R-:W-:Y:S07]  /*59c10*/  HMMA.1688.F32.TF32 R96, R72.reuse, R12, R232 ;  /* 0x0000000c4860723c */ /* 0x050fee00000810e8 */
[----:B------:R-:W-:Y:S04]  /*59c20*/  STL.64 [R1+0x210], R76 ;  /* 0x0002104c01007387 */ /* 0x000fe80000100a00 */
[----:B------:R1:W-:Y:S02]  /*59c30*/  STL.64 [R1+0x218], R78 ;  /* 0x0002184e01007387 */ /* 0x0003e40000100a00 */
[C---:B-1----:R-:W-:Y:S02]  /*59c40*/  HMMA.1688.F32.TF32 R76, R72.reuse, R16, R180 ;  /* 0x00000010484c723c */ /* 0x042fe400000810b4 */
[----:B------:R-:W-:Y:S04]  /*59c50*/  STL.64 [R1+0x410], R148 ;  /* 0x0004109401007387 */ /* 0x000fe80000100a00 */
[----:B------:R-:W-:Y:S04]  /*59c60*/  STL.64 [R1+0x418], R150 ;  /* 0x0004189601007387 */ /* 0x000fe80000100a00 */
        /* <DEDUP_REMOVED lines=23> */
[C---:B-1----:R-:W-:Y:S01]  /*59de0*/  HMMA.1688.F32.TF32 R76, R72.reuse, R52, R104 ;  /* 0x00000034484c723c */ /* 0x042fe20000081068 */
[----:B------:R-:W-:Y:S04]  /*59df0*/  LDS R104, [R2+0x8100] ;  /* 0x0081000002687984 */ /* 0x000fe80000000800 */
[----:B------:R-:W-:Y:S04]  /*59e00*/  LDS R106, [R2+0x8900] ;  /* 0x00890000026a7984 */ /* 0x000fe80000000800 */
[----:B------:R-:W-:Y:S04]  /*59e10*/  LDS R105, [R3+0x8100] ;  /* 0x0081000003697984 */ /* 0x000fe80000000800 */
[----:B------:R-:W1:Y:S04]  /*59e20*/  LDS R107, [R3+0x8900] ;  /* 0x00890000036b7984 */ /* 0x000e680000000800 */
[----:B------:R-:W-:Y:S04]  /*59e30*/  STL.64 [R1+0x380], R100 ;  /* 0x0003806401007387 */ /* 0x000fe80000100a00 */
[----:B------:R2:W-:Y:S04]  /*59e40*/  STL.64 [R1+0x388], R102 ;  /* 0x0003886601007387 */ /* 0x0005e80000100a00 */
[----:B------:R-:W-:Y:S04]  /*59e50*/  STL.64 [R1+0x370], R96 ;  /* 0x0003706001007387 */ /* 0x000fe80000100a00 */
[----:B------:R3:W-:Y:S01]  /*59e60*/  STL.64 [R1+0x378], R98 ;  /* 0x0003786201007387 */ /* 0x0007e20000100a00 */
[C---:B--2---:R-:W-:Y:S03]  /*59e70*/  HMMA.1688.F32.TF32 R100, R72.reuse, R56, R108 ;  /* 0x000000384864723c */ /* 0x044fe6000008106c */
[----:B------:R-:W-:Y:S04]  /*59e80*/  STL.64 [R1+0x360], R76 ;  /* 0x0003604c01007387 */ /* 0x000fe80000100a00 */
[----:B------:R2:W-:Y:S01]  /*59e90*/  STL.64 [R1+0x368], R78 ;  /* 0x0003684e01007387 */ /* 0x0005e20000100a00 */
[C---:B---3--:R-:W-:Y:S08]  /*59ea0*/  HMMA.1688.F32.TF32 R96, R72.reuse, R60, R140 ;  /* 0x0000003c4860723c */ /* 0x048ff0000008108c */
[C---:B--2---:R-:W-:Y:S08]  /*59eb0*/  HMMA.1688.F32.TF32 R76, R72.reuse, R64, R136 ;  /* 0x00000040484c723c */ /* 0x044ff00000081088 */
[----:B------:R-:W-:Y:S01]  /*59ec0*/  HMMA.1688.F32.TF32 R72, R72, R68, R92 ;  /* 0x000000444848723c */ /* 0x000fe2000008105c */
[----:B------:R-:W-:Y:S04]  /*59ed0*/  STL.64 [R1+0x350], R100 ;  /* 0x0003506401007387 */ /* 0x000fe80000100a00 */
[----:B------:R-:W-:Y:S04]  /*59ee0*/  STL.64 [R1+0x358], R102 ;  /* 0x0003586601007387 */ /* 0x000fe80000100a00 */
[----:B------:R-:W-:Y:S04]  /*59ef0*/  STL.64 [R1+0x340], R96 ;  /* 0x0003406001007387 */ /* 0x000fe80000100a00 */
[----:B------:R-:W-:Y:S01]  /*59f00*/  STL.64 [R1+0x348], R98 ;  /* 0x0003486201007387 */ /* 0x000fe20000100a00 */
[C---:B-1----:R-:W-:Y:S09]  /*59f10*/  HMMA.1688.F32.TF32 R84, R104.reuse, R16, R84 ;  /* 0x000000106854723c */ /* 0x042ff20000081054 */
[----:B------:R-:W-:Y:S04]  /*59f20*/  STL.64 [R1+0x41a0], R74 ;  /* 0x0041a04a01007387 */ /* 0x000fe80000100a00 */
[----:B------:R-:W-:Y:S04]  /*59f30*/  STL.64 [R1+0x330], R76 ;  /* 0x0003304c01007387 */ /* 0x000fe80000100a00 */
[----:B------:R1:W-:Y:S04]  /*59f40*/  STL.64 [R1+0x338], R78 ;  /* 0x0003384e01007387 */ /* 0x0003e80000100a00 */
[----:B------:R2:W-:Y:S01]  /*59f50*/  STL.64 [R1+0x4198], R72 ;  /* 0x0041984801007387 */ /* 0x0005e20000100a00 */
[C---:B-1----:R-:W-:Y:S08]  /*59f60*/  HMMA.1688.F32.TF32 R76, R104.reuse, R8, R144 ;  /* 0x00000008684c723c */ /* 0x042ff00000081090 */
[C---:B--2---:R-:W-:Y:S11]  /*59f70*/  HMMA.1688.F32.TF32 R72, R104.reuse, R12, R88 ;  /* 0x0000000c6848723c */ /* 0x044ff60000081058 */
[----:B------:R-:W-:Y:S04]  /*59f80*/  @!UPT UIADD3 URZ, URZ, URZ, URZ ;  /* 0x0000003f3f3ff290 */ /* 0x000fe8000fffe03f */
[----:B------:R-:W-:Y:S04]  /*59f90*/  STL.64 [R1+0x320], R76 ;  /* 0x0003204c01007387 */ /* 0x000fe80000100a00 */
[----:B------:R1:W-:Y:S04]  /*59fa0*/  STL.64 [R1+0x328], R78 ;  /* 0x0003284e01007387 */ /* 0x0003e80000100a00 */
        /* <DEDUP_REMOVED lines=24> */
[----:B-1----:R-:W-:Y:S03]  /*5a130*/  HMMA.1688.F32.TF32 R76, R104, R20, R80 ;  /* 0x00000014684c723c */ /* 0x002fe60000081050 */
        /* <DEDUP_REMOVED lines=23> */
[----:B------:R-:W-:-:S05]  /*5a2b0*/  IMAD.MOV.U32 R72, RZ, RZ, R79 ;  /* 0x000000ffff487224 */ /* 0x000fca00078e004f */
[----:B------:R1:W-:Y:S04]  /*5a2c0*/  STL [R1+0x4294], R72 ;  /* 0x0042944801007387 */ /* 0x0003e80000100800 */
[----:B------:R1:W-:Y:S04]  /*5a2d0*/  STL [R1+0x4290], R74 ;  /* 0x0042904a01007387 */ /* 0x0003e80000100800 */
[----:B------:R1:W-:Y:S04]  /*5a2e0*/  STL [R1+0x428c], R75 ;  /* 0x00428c4b01007387 */ /* 0x0003e80000100800 */
[----:B------:R1:W-:Y:S01]  /*5a2f0*/  STL [R1+0x4288], R73 ;  /* 0x0042884901007387 */ /* 0x0003e20000100800 */
[C---:B----4-:R-:W-:Y:S08]  /*5a300*/  HMMA.1688.F32.TF32 R76, R104.reuse, R28, R112 ;  /* 0x0000001c684c723c */ /* 0x050ff00000081070 */
[C---:B------:R-:W-:Y:S11]  /*5a310*/  HMMA.1688.F32.TF32 R96, R104.reuse, R24, R116 ;  /* 0x000000186860723c */ /* 0x040ff60000081074 */
[----:B------:R-:W-:Y:S05]  /*5a320*/  @!UPT UIADD3 URZ, URZ, URZ, URZ ;  /* 0x0000003f3f3ff290 */ /* 0x000fea000fffe03f */
[----:B-1----:R-:W-:Y:S01]  /*5a330*/  IMAD.MOV.U32 R72, RZ, RZ, R76 ;  /* 0x000000ffff487224 */ /* 0x002fe200078e004c */
[----:B------:R-:W-:Y:S01]  /*5a340*/  MOV R74, R77 ;  /* 0x0000004d004a7202 */ /* 0x000fe20000000f00 */
[----:B------:R-:W-:Y:S02]  /*5a350*/  IMAD.MOV.U32 R75, RZ, RZ, R78 ;  /* 0x000000ffff4b7224 */ /* 0x000fe400078e004e */
[----:B------:R-:W-:Y:S02]  /*5a360*/  IMAD.MOV.U32 R73, RZ, RZ, R79 ;  /* 0x000000ffff497224 */ /* 0x000fe400078e004f */
[C---:B------:R-:W-:Y:S01]  /*5a370*/  HMMA.1688.F32.TF32 R76, R104.reuse, R36, R140 ;  /* 0x00000024684c723c */ /* 0x040fe2000008108c */
[----:B------:R-:W-:Y:S04]  /*5a380*/  STL.64 [R1+0x2e0], R96 ;  /* 0x0002e06001007387 */ /* 0x000fe80000100a00 */
[----:B------:R1:W-:Y:S03]  /*5a390*/  STL.64 [R1+0x2e8], R98 ;  /* 0x0002e86201007387 */ /* 0x0003e60000100a00 */
[----:B-1----:R-:W-:Y:S01]  /*5a3a0*/  HMMA.1688.F32.TF32 R96, R104, R32, R108 ;  /* 0x000000206860723c */ /* 0x002fe2000008106c */
[----:B------:R1:W-:Y:S04]  /*5a3b0*/  STL [R1+0x429c], R75 ;  /* 0x00429c4b01007387 */ /* 0x0003e80000100800 */
[----:B------:R4:W-:Y:S11]  /*5a3c0*/  STL [R1+0x4298], R73 ;  /* 0x0042984901007387 */ /* 0x0009f60000100800 */
[----:B-1----:R-:W-:Y:S01]  /*5a3d0*/  MOV R75, R76 ;  /* 0x0000004c004b7202 */ /* 0x002fe20000000f00 */
[----:B----4-:R-:W-:-:S06]  /*5a3e0*/  IMAD.MOV.U32 R73, RZ, RZ, R77 ;  /* 0x000000ffff497224 */ /* 0x010fcc00078e004d */
[----:B------:R-:W-:Y:S04]  /*5a3f0*/  STL.64 [R1+0x2c0], R96 ;  /* 0x0002c06001007387 */ /* 0x000fe80000100a00 */
[----:B------:R-:W-:Y:S01]  /*5a400*/  STL.64 [R1+0x2c8], R98 ;  /* 0x0002c86201007387 */ /* 0x000fe20000100a00 */
[C---:B------:R-:W-:Y:S03]  /*5a410*/  HMMA.1688.F32.TF32 R80, R104.reuse, R44, R80 ;  /* 0x0000002c6850723c */ /* 0x040fe60000081050 */
[----:B------:R1:W-:Y:S05]  /*5a420*/  STL.64 [R1+0x2b8], R78 ;  /* 0x0002b84e01007387 */ /* 0x0003ea0000100a00 */
[C---:B------:R-:W-:Y:S08]  /*5a430*/  HMMA.1688.F32.TF32 R88, R104.reuse, R52, R88 ;  /* 0x000000346858723c */ /* 0x040ff00000081058 */
[C---:B-1----:R-:W-:Y:S08]  /*5a440*/  HMMA.1688.F32.TF32 R76, R104.reuse, R40, R136 ;  /* 0x00000028684c723c */ /* 0x042ff00000081088 */
[C---:B--2---:R-:W-:Y:S08]  /*5a450*/  HMMA.1688.F32.TF32 R84, R104.reuse, R48, R84 ;  /* 0x000000306854723c */ /* 0x044ff00000081054 */
[C---:B---3--:R-:W-:Y:S07]  /*5a460*/  HMMA.1688.F32.TF32 R92, R104.reuse, R56, R92 ;  /* 0x00000038685c723c */ /* 0x048fee000008105c */
        /* <DEDUP_REMOVED lines=46> */
[----:B------:R-:W4:Y:S08]  /*5a750*/  LDL.LU R147, [R1+0x5ac] ;  /* 0x0005ac0001937983 */ /* 0x000f300000300800 */
[----:B------:R-:W-:Y:S04]  /*5a760*/  STL.64 [R1+0x4190], R98 ;  /* 0x0041906201007387 */ /* 0x000fe80000100a00 */
[----:B------:R-:W-:Y:S01]  /*5a770*/  STL.64 [R1+0x4188], R96 ;  /* 0x0041886001007387 */ /* 0x000fe20000100a00 */
[----:B------:R-:W-:Y:S01]  /*5a780*/  IMAD.MOV.U32 R232, RZ, RZ, R236 ;  /* 0x000000ffffe87224 */ /* 0x000fe200078e00ec */
[----:B------:R-:W-:Y:S01]  /*5a790*/  MOV R233, R237 ;  /* 0x000000ed00e97202 */ /* 0x000fe20000000f00 */
[----:B------:R-:W-:-:S02]  /*5a7a0*/  IMAD.MOV.U32 R234, RZ, RZ, R238 ;  /* 0x000000ffffea7224 */ /* 0x000fc400078e00ee */
[----:B------:R-:W-:Y:S01]  /*5a7b0*/  IMAD.MOV.U32 R235, RZ, RZ, R239 ;  /* 0x000000ffffeb7224 */ /* 0x000fe200078e00ef */
[C---:B---3--:R-:W-:Y:S08]  /*5a7c0*/  HMMA.1688.F32.TF32 R100, R104.reuse, R64, R128 ;  /* 0x000000406864723c */ /* 0x048ff00000081080 */
[----:B--2---:R-:W-:Y:S08]  /*5a7d0*/  HMMA.1688.F32.TF32 R104, R104, R68, R108 ;  /* 0x000000446868723c */ /* 0x004ff0000008106c */
[C---:B----4-:R-:W-:Y:S07]  /*5a7e0*/  HMMA.1688.F32.TF32 R108, R168.reuse, R8, R136 ;  /* 0x00000008a86c723c */ /* 0x050fee0000081088 */
[----:B------:R-:W-:Y:S01]  /*5a7f0*/  STL.64 [R1+0x41b0], R102 ;  /* 0x0041b06601007387 */ /* 0x000fe20000100a00 */
[C---:B------:R-:W-:Y:S03]  /*5a800*/  HMMA.1688.F32.TF32 R120, R168.reuse, R20, R120 ;  /* 0x00000014a878723c */ /* 0x040fe60000081078 */
[----:B------:R-:W-:Y:S05]  /*5a810*/  STL.64 [R1+0x41a8], R100 ;  /* 0x0041a86401007387 */ /* 0x000fea0000100a00 */
[C---:B------:R-:W-:Y:S01]  /*5a820*/  HMMA.1688.F32.TF32 R112, R168.reuse, R12, R112 ;  /* 0x0000000ca870723c */ /* 0x040fe20000081070 */
[----:B------:R-:W-:Y:S07]  /*5a830*/  STL.64 [R1+0x41c0], R106 ;  /* 0x0041c06a01007387 */ /* 0x000fee0000100a00 */
[C---:B------:R-:W-:Y:S01]  /*5a840*/  HMMA.1688.F32.TF32 R116, R168.reuse, R16, R116 ;  /* 0x00000010a874723c */ /* 0x040fe20000081074 */
[----:B------:R-:W-:Y:S04]  /*5a850*/  STL.64 [R1+0x41b8], R104 ;  /* 0x0041b86801007387 */ /* 0x000fe80000100a00 */
[----:B------:R-:W2:Y:S04]  /*5a860*/  LDL.LU R136, [R1+0x590] ;  /* 0x0005900001887983 */ /* 0x000ea80000300800 */
[----:B------:R-:W2:Y:S04]  /*5a870*/  LDL.LU R137, [R1+0x594] ;  /* 0x0005940001897983 */ /* 0x000ea80000300800 */
[----:B------:R-:W2:Y:S01]  /*5a880*/  LDL.LU R138, [R1+0x598] ;  /* 0x00059800018a7983 */ /* 0x000ea20000300800 */
[C---:B------:R-:W-:Y:S03]  /*5a890*/  HMMA.1688.F32.TF32 R124, R168.reuse, R24, R124 ;  /* 0x00000018a87c723c */ /* 0x040fe6000008107c */
[----:B------:R-:W2:Y:S05]  /*5a8a0*/  LDL.LU R139, [R1+0x59c] ;  /* 0x00059c00018b7983 */ /* 0x000eaa0000300800 */
[C---:B------:R-:W-:Y:S01]  /*5a8b0*/  HMMA.1688.F32.TF32 R128, R168.reuse, R28, R140 ;  /* 0x0000001ca880723c */ /* 0x040fe2000008108c */
        /* <DEDUP_REMOVED lines=47> */
[C---:B--2---:R-:W-:Y:S11]  /*5abb0*/  HMMA.1688.F32.TF32 R136, R168.reuse, R36, R136 ;  /* 0x00000024a888723c */ /* 0x044ff60000081088 */
[----:B------:R-:W-:Y:S11]  /*5abc0*/  @!UPT UIADD3 URZ, URZ, URZ, URZ ;  /* 0x0000003f3f3ff290 */ /* 0x000ff6000fffe03f */
[----:B------:R-:W-:Y:S01]  /*5abd0*/  @!UPT UIADD3 URZ, URZ, URZ, URZ ;  /* 0x0000003f3f3ff290 */ /* 0x000fe2000fffe03f */
[----:B------:R-:W-:Y:S04]  /*5abe0*/  STL.64 [R1+0x4240], R138 ;  /* 0x0042408a01007387 */ /* 0x000fe80000100a00 */
[----:B------:R-:W-:Y:S01]  /*5abf0*/  STL.64 [R1+0x4238], R136 ;  /* 0x0042388801007387 */ /* 0x000fe20000100a00 */
[C---:B---3--:R-:W-:Y:S08]  /*5ac00*/  HMMA.1688.F32.TF32 R140, R168.reuse, R40, R140 ;  /* 0x00000028a88c723c */ /* 0x048ff0000008108c */
[C---:B----4-:R-:W-:Y:S08]  /*5ac10*/  HMMA.1688.F32.TF32 R144, R168.reuse, R44, R144 ;  /* 0x0000002ca890723c */ /* 0x050ff00000081090 */
[----:B------:R-:W-:Y:S07]  /*5ac20*/  HMMA.1688.F32.TF32 R148, R168, R48, R228 ;  /* 0x00000030a894723c */ /* 0x000fee00000810e4 */
[----:B------:R-:W-:Y:S04]  /*5ac30*/  STL.64 [R1+0x4250], R142 ;  /* 0x0042508e01007387 */ /* 0x000fe80000100a00 */
[----:B------:R-:W-:Y:S01]  /*5ac40*/  STL.64 [R1+0x4248], R140 ;  /* 0x0042488c01007387 */ /* 0x000fe20000100a00 */
[----:B------:R-:W-:-:S03]  /*5ac50*/  MOV R228, R188 ;  /* 0x000000bc00e47202 */ /* 0x000fc60000000f00 */
[----:B------:R-:W-:Y:S01]  /*5ac60*/  STL.64 [R1+0x4260], R146 ;  /* 0x0042609201007387 */ /* 0x000fe20000100a00 */
[----:B------:R-:W-:-:S03]  /*5ac70*/  IMAD.MOV.U32 R229, RZ, RZ, R189 ;  /* 0x000000ffffe57224 */ /* 0x000fc600078e00bd */
[----:B------:R-:W-:Y:S01]  /*5ac80*/  STL.64 [R1+0x4258], R144 ;  /* 0x0042589001007387 */ /* 0x000fe20000100a00 */
[----:B------:R-:W-:Y:S01]  /*5ac90*/  IMAD.MOV.U32 R230, RZ, RZ, R190 ;  /* 0x000000ffffe67224 */ /* 0x000fe200078e00be */
[----:B------:R-:W-:Y:S02]  /*5aca0*/  MOV R231, R191 ;  /* 0x000000bf00e77202 */ /* 0x000fe40000000f00 */
[----:B------:R-:W2:Y:S04]  /*5acb0*/  LDL.LU R188, [R1+0x43d8] ;  /* 0x0043d80001bc7983 */ /* 0x000ea80000300800 */
[----:B------:R-:W2:Y:S04]  /*5acc0*/  LDL.LU R189, [R1+0x43d4] ;  /* 0x0043d40001bd7983 */ /* 0x000ea80000300800 */
[----:B------:R-:W2:Y:S01]  /*5acd0*/  LDL.LU R190, [R1+0x43d0] ;  /* 0x0043d00001be7983 */ /* 0x000ea20000300800 */
[----:B------:R-:W-:Y:S03]  /*5ace0*/  HMMA.1688.F32.TF32 R164, R168, R64, R200 ;  /* 0x00000040a8a4723c */ /* 0x000fe600000810c8 */
[----:B------:R-:W2:Y:S04]  /*5acf0*/  LDL.LU R191, [R1+0x43cc] ;  /* 0x0043cc0001bf7983 */ /* 0x000ea80000300800 */
[----:B------:R-:W-:Y:S01]  /*5ad00*/  STL.64 [R1+0x4270], R150 ;  /* 0x0042709601007387 */ /* 0x000fe20000100a00 */
[----:B------:R-:W-:-:S03]  /*5ad10*/  IMAD.MOV.U32 R200, RZ, RZ, R187 ;  /* 0x000000ffffc87224 */ /* 0x000fc600078e00bb */
[----:B------:R-:W-:Y:S01]  /*5ad20*/  STL.64 [R1+0x4268], R148 ;  /* 0x0042689401007387 */ /* 0x000fe20000100a00 */
[----:B------:R-:W-:Y:S03]  /*5ad30*/  HMMA.1688.F32.TF32 R152, R168, R52, R236 ;  /* 0x00000034a898723c */ /* 0x000fe600000810ec */
[----:B------:R-:W-:Y:S04]  /*5ad40*/  LDS R236, [R2+0x8180] ;  /* 0x0081800002ec7984 */ /* 0x000fe80000000800 */
[----:B------:R-:W-:Y:S04]  /*5ad50*/  LDS R238, [R2+0x8980] ;  /* 0x0089800002ee7984 */ /* 0x000fe80000000800 */
[----:B------:R-:W-:Y:S04]  /*5ad60*/  LDS R237, [R3+0x8180] ;  /* 0x0081800003ed7984 */ /* 0x000fe80000000800 */
[----:B------:R-:W1:Y:S08]  /*5ad70*/  LDS R239, [R3+0x8980] ;  /* 0x0089800003ef7984 */ /* 0x000e700000000800 */
[----:B------:R-:W-:Y:S04]  /*5ad80*/  STL.64 [R1+0x4280], R154 ;  /* 0x0042809a01007387 */ /* 0x000fe80000100a00 */
[----:B------:R-:W-:Y:S04]  /*5ad90*/  STL.64 [R1+0x4278], R152 ;  /* 0x0042789801007387 */ /* 0x000fe80000100a00 */
[----:B------:R-:W3:Y:S04]  /*5ada0*/  LDL.LU R187, [R1+0x43c8] ;  /* 0x0043c80001bb7983 */ /* 0x000ee80000300800 */
[----:B------:R-:W4:Y:S04]  /*5adb0*/  LDL.LU R201, [R1+0x754] ;  /* 0x0007540001c97983 */ /* 0x000f280000300800 */
[----:B------:R-:W4:Y:S04]  /*5adc0*/  LDL.LU R202, [R1+0x758] ;  /* 0x0007580001ca7983 */ /* 0x000f280000300800 */
[----:B------:R-:W4:Y:S01]  /*5add0*/  LDL.LU R203, [R1+0x75c] ;  /* 0x00075c0001cb7983 */ /* 0x000f220000300800 */
[----:B-1----:R-:W-:Y:S08]  /*5ade0*/  HMMA.1688.F32.TF32 R180, R236, R12, R180 ;  /* 0x0000000cecb4723c */ /* 0x002ff000000810b4 */
[C---:B------:R-:W-:Y:S11]  /*5adf0*/  HMMA.1688.F32.TF32 R160, R168.reuse, R60, R212 ;  /* 0x0000003ca8a0723c */ /* 0x040ff600000810d4 */
[----:B------:R-:W-:Y:S04]  /*5ae00*/  @!UPT UIADD3 URZ, URZ, URZ, URZ ;  /* 0x0000003f3f3ff290 */ /* 0x000fe8000fffe03f */
[----:B------:R-:W-:Y:S04]  /*5ae10*/  STL [R1+0x4084], R180 ;  /* 0x004084b401007387 */ /* 0x000fe80000100800 */
[----:B------:R-:W-:Y:S04]  /*5ae20*/  STL [R1+0x4080], R181 ;  /* 0x004080b501007387 */ /* 0x000fe80000100800 */
[----:B------:R-:W-:Y:S04]  /*5ae30*/  STL [R1+0x407c], R182 ;  /* 0x00407cb601007387 */ /* 0x000fe80000100800 */
[----:B------:R-:W-:Y:S01]  /*5ae40*/  STL [R1+0x4078], R183 ;  /* 0x004078b701007387 */ /* 0x000fe20000100800 */
[----:B------:R-:W-:Y:S01]  /*5ae50*/  HMMA.1688.F32.TF32 R156, R168, R56, R208 ;  /* 0x00000038a89c723c */ /* 0x000fe200000810d0 */
[----:B------:R-:W-:-:S07]  /*5ae60*/  IMAD.MOV.U32 R215, RZ, RZ, R196 ;  /* 0x000000ffffd77224 */ /* 0x000fce00078e00c4 */
[----:B------:R-:W-:Y:S07]  /*5ae70*/  HMMA.1688.F32.TF32 R176, R236, R8, R232 ;  /* 0x00000008ecb0723c */ /* 0x000fee00000810e8 */
[----:B------:R-:W-:Y:S01]  /*5ae80*/  IMAD.MOV.U32 R232, RZ, RZ, R195 ;  /* 0x000000ffffe87224 */ /* 0x000fe200078e00c3 */
[----:B------:R-:W-:Y:S01]  /*5ae90*/  MOV R234, R199 ;  /* 0x000000c700ea7202 */ /* 0x000fe20000000f00 */
[----:B------:R-:W-:Y:S02]  /*5aea0*/  IMAD.MOV.U32 R233, RZ, RZ, R198 ;  /* 0x000000ffffe97224 */ /* 0x000fe400078e00c6 */
[----:B------:R-:W-:Y:S01]  /*5aeb0*/  IMAD.MOV.U32 R235, RZ, RZ, R207 ;  /* 0x000000ffffeb7224 */ /* 0x000fe200078e00cf */
[----:B--2---:R-:W-:Y:S08]  /*5aec0*/  HMMA.1688.F32.TF32 R168, R168, R68, R188 ;  /* 0x00000044a8a8723c */ /* 0x004ff000000810bc */
[C---:B------:R-:W-:Y:S07]  /*5aed0*/  HMMA.1688.F32.TF32 R188, R236.reuse, R20, R228 ;  /* 0x00000014ecbc723c */ /* 0x040fee00000810e4 */
[----:B------:R-:W-:Y:S01]  /*5aee0*/  MOV R228, R197 ;  /* 0x000000c500e47202 */ /* 0x000fe20000000f00 */
[----:B------:R-:W-:Y:S01]  /*5aef0*/  IMAD.MOV.U32 R229, RZ, RZ, R192 ;  /* 0x000000ffffe57224 */ /* 0x000fe200078e00c0 */
[----:B------:R-:W-:Y:S01]  /*5af00*/  MOV R231, R194 ;  /* 0x000000c200e77202 */ /* 0x000fe20000000f00 */
[----:B------:R-:W-:Y:S01]  /*5af10*/  IMAD.MOV.U32 R230, RZ, RZ, R193 ;  /* 0x000000ffffe67224 */ /* 0x000fe200078e00c1 */
[C---:B---3--:R-:W-:Y:S11]  /*5af20*/  HMMA.1688.F32.TF32 R184, R236.reuse, R16, R184 ;  /* 0x00000010ecb8723c */ /* 0x048ff600000810b8 */
[----:B------:R-:W-:Y:S11]  /*5af30*/  @!UPT UIADD3 URZ, URZ, URZ, URZ ;  /* 0x0000003f3f3ff290 */ /* 0x000ff6000fffe03f */
[----:B------:R-:W-:Y:S01]  /*5af40*/  @!UPT UIADD3 URZ, URZ, URZ, URZ ;  /* 0x0000003f3f3ff290 */ /* 0x000fe2000fffe03f */
[----:B------:R-:W-:Y:S04]  /*5af50*/  STL [R1+0x4094], R184 ;  /* 0x004094b801007387 */ /* 0x000fe80000100800 */
[----:B------:R-:W-:Y:S04]  /*5af60*/  STL [R1+0x4090], R185 ;  /* 0x004090b901007387 */ /* 0x000fe80000100800 */
[----:B------:R-:W-:Y:S04]  /*5af70*/  STL [R1+0x408c], R186 ;  /* 0x00408cba01007387 */ /* 0x000fe80000100800 */
[----:B------:R-:W-:Y:S04]  /*5af80*/  STL [R1+0x4088], R187 ;  /* 0x004088bb01007387 */ /* 0x000fe80000100800 */
        /* <DEDUP_REMOVED lines=12> */
[C---:B----4-:R-:W-:Y:S03]  /*5b050*/  HMMA.1688.F32.TF32 R200, R236.reuse, R32, R200 ;  /* 0x00000020ecc8723c */ /* 0x050fe600000810c8 */
[----:B------:R1:W-:Y:S04]  /*5b060*/  STL [R1+0x40a0], R188 ;  /* 0x0040a0bc01007387 */ /* 0x0003e80000100800 */
[----:B------:R4:W-:Y:S04]  /*5b070*/  STL [R1+0x409c], R189 ;  /* 0x00409cbd01007387 */ /* 0x0009e80000100800 */
[----:B------:R1:W-:Y:S04]  /*5b080*/  STL [R1+0x4098], R190 ;  /* 0x004098be01007387 */ /* 0x0003e80000100800 */
[----:B------:R-:W-:Y:S01]  /*5b090*/  STL [R1+0x4074], R191 ;  /* 0x004074bf01007387 */ /* 0x000fe20000100800 */
[C---:B------:R-:W-:Y:S08]  /*5b0a0*/  HMMA.1688.F32.TF32 R216, R236.reuse, R48, R228 ;  /* 0x00000030ecd8723c */ /* 0x040ff000000810e4 */
[C---:B--2---:R-:W-:Y:S08]  /*5b0b0*/  HMMA.1688.F32.TF32 R208, R236.reuse, R40, R212 ;  /* 0x00000028ecd0723c */ /* 0x044ff000000810d4 */
[C---:B---3--:R-:W-:Y:S08]  /*5b0c0*/  HMMA.1688.F32.TF32 R192, R236.reuse, R24, R192 ;  /* 0x00000018ecc0723c */ /* 0x048ff000000810c0 */
[C---:B------:R-:W-:Y:S08]  /*5b0d0*/  HMMA.1688.F32.TF32 R196, R236.reuse, R28, R196 ;  /* 0x0000001cecc4723c */ /* 0x040ff000000810c4 */
[C---:B------:R-:W-:Y:S07]  /*5b0e0*/  HMMA.1688.F32.TF32 R204, R236.reuse, R36, R204 ;  /* 0x00000024eccc723c */ /* 0x040fee00000810cc */
        /* <DEDUP_REMOVED lines=17> */
[----:B------:R-:W2:Y:S04]  /*5b200*/  LDL.LU R224, [R1+0x710] ;  /* 0x0007100001e07983 */ /* 0x000ea80000300800 */
[----:B------:R-:W2:Y:S04]  /*5b210*/  LDL.LU R225, [R1+0x714] ;  /* 0x0007140001e17983 */ /* 0x000ea80000300800 */
[----:B------:R-:W2:Y:S04]  /*5b220*/  LDL.LU R226, [R1+0x718] ;  /* 0x0007180001e27983 */ /* 0x000ea80000300800 */
[----:B------:R-:W2:Y:S04]  /*5b230*/  LDL.LU R227, [R1+0x71c] ;  /* 0x00071c0001e37983 */ /* 0x000ea80000300800 */
        /* <DEDUP_REMOVED lines=8> */
[----:B------:R-:W3:Y:S04]  /*5b2c0*/  LDL.LU R228, [R1+0x700] ;  /* 0x0007000001e47983 */ /* 0x000ee80000300800 */
[----:B------:R-:W3:Y:S04]  /*5b2d0*/  LDL.LU R229, [R1+0x704] ;  /* 0x0007040001e57983 */ /* 0x000ee80000300800 */
[----:B------:R-:W3:Y:S04]  /*5b2e0*/  LDL.LU R230, [R1+0x708] ;  /* 0x0007080001e67983 */ /* 0x000ee80000300800 */
[----:B------:R-:W3:Y:S01]  /*5b2f0*/  LDL.LU R231, [R1+0x70c] ;  /* 0x00070c0001e77983 */ /* 0x000ee20000300800 */
        /* <DEDUP_REMOVED lines=23> */
[----:B------:R-:W2:Y:S01]  /*5b470*/  LDL.LU R79, [R1+0x48c] ;  /* 0x00048c00014f7983 */ /* 0x000ea20000300800 */
[C---:B------:R-:W-:Y:S03]  /*5b480*/  HMMA.1688.F32.TF32 R224, R236.reuse, R56, R224 ;  /* 0x00000038ece0723c */ /* 0x040fe600000810e0 */
[----:B------:R-:W4:Y:S04]  /*5b490*/  LDL.LU R84, [R1+0x4a0] ;  /* 0x0004a00001547983 */ /* 0x000f280000300800 */
[----:B------:R-:W4:Y:S01]  /*5b4a0*/  LDL.LU R85, [R1+0x4a4] ;  /* 0x0004a40001557983 */ /* 0x000f220000300800 */
[----:B---3--:R-:W-:Y:S03]  /*5b4b0*/  HMMA.1688.F32.TF32 R228, R236, R60, R228 ;  /* 0x0000003cece4723c */ /* 0x008fe600000810e4 */
[----:B------:R-:W4:Y:S04]  /*5b4c0*/  LDL.LU R86, [R1+0x4a8] ;  /* 0x0004a80001567983 */ /* 0x000f280000300800 */
[----:B------:R-:W4:Y:S01]  /*5b4d0*/  LDL.LU R87, [R1+0x4ac] ;  /* 0x0004ac0001577983 */ /* 0x000f220000300800 */
[----:B------:R-:W-:Y:S01]  /*5b4e0*/  MOV R92, R244 ;  /* 0x000000f4005c7202 */ /* 0x000fe20000000f00 */
[----:B------:R-:W-:-:S06]  /*5b4f0*/  IMAD.MOV.U32 R93, RZ, RZ, R245 ;  /* 0x000000ffff5d7224 */ /* 0x000fcc00078e00f5 */
[----:B------:R-:W-:Y:S04]  /*5b500*/  STL [R1+0x4120], R224 ;  /* 0x004120e001007387 */ /* 0x000fe80000100800 */
[----:B------:R-:W-:Y:S01]  /*5b510*/  STL [R1+0x411c], R225 ;  /* 0x00411ce101007387 */ /* 0x000fe20000100800 */
[----:B------:R-:W-:-:S03]  /*5b520*/  IMAD.MOV.U32 R94, RZ, RZ, R246 ;  /* 0x000000ffff5e7224 */ /* 0x000fc600078e00f6 */
[----:B------:R-:W-:Y:S01]  /*5b530*/  STL [R1+0x4118], R226 ;  /* 0x004118e201007387 */ /* 0x000fe20000100800 */
[----:B------:R-:W-:-:S03]  /*5b540*/  MOV R95, R248 ;  /* 0x000000f8005f7202 */ /* 0x000fc60000000f00 */
[----:B------:R-:W-:Y:S04]  /*5b550*/  STL [R1+0x4114], R227 ;  /* 0x004114e301007387 */ /* 0x000fe80000100800 */
[----:B------:R-:W3:Y:S04]  /*5b560*/  LDL.LU R244, [R1+0x4390] ;  /* 0x0043900001f47983 */ /* 0x000ee80000300800 */
[----:B------:R-:W3:Y:S04]  /*5b570*/  LDL.LU R245, [R1+0x438c] ;  /* 0x00438c0001f57983 */ /* 0x000ee80000300800 */
[----:B------:R-:W3:Y:S04]  /*5b580*/  LDL.LU R246, [R1+0x4388] ;  /* 0x0043880001f67983 */ /* 0x000ee80000300800 */
[----:B------:R-:W3:Y:S01]  /*5b590*/  LDL.LU R248, [R1+0x4384] ;  /* 0x0043840001f87983 */ /* 0x000ee20000300800 */
[----:B------:R-:W-:-:S03]  /*5b5a0*/  IMAD.MOV.U32 R88, RZ, RZ, R249 ;  /* 0x000000ffff587224 */ /* 0x000fc600078e00f9 */
[----:B------:R-:W-:Y:S01]  /*5b5b0*/  STL [R1+0x4130], R228 ;  /* 0x004130e401007387 */ /* 0x000fe20000100800 */
[----:B------:R-:W-:-:S03]  /*5b5c0*/  IMAD.MOV.U32 R89, RZ, RZ, R250 ;  /* 0x000000ffff597224 */ /* 0x000fc600078e00fa */
[----:B------:R-:W-:Y:S01]  /*5b5d0*/  STL [R1+0x412c], R229 ;  /* 0x00412ce501007387 */ /* 0x000fe20000100800 */
[----:B------:R-:W-:-:S03]  /*5b5e0*/  MOV R90, R251 ;  /* 0x000000fb005a7202 */ /* 0x000fc60000000f00 */
[----:B------:R-:W-:Y:S01]  /*5b5f0*/  STL [R1+0x4128], R230 ;  /* 0x004128e601007387 */ /* 0x000fe20000100800 */
[----:B------:R-:W-:-:S03]  /*5b600*/  IMAD.MOV.U32 R91, RZ, RZ, R247 ;  /* 0x000000ffff5b7224 */ /* 0x000fc600078e00f7 */
        /* <DEDUP_REMOVED lines=10> */
[----:B------:R-:W2:Y:S11]  /*5b6b0*/  LDL.LU R76, [R1+0x540] ;  /* 0x00054000014c7983 */ /* 0x000eb60000300800 */
[----:B------:R-:W-:Y:S09]  /*5b6c0*/  @!UPT UIADD3 URZ, URZ, URZ, URZ ;  /* 0x0000003f3f3ff290 */ /* 0x000ff2000fffe03f */
[----:B------:R1:W-:Y:S04]  /*5b6d0*/  STL.64 [R1+0x480], R96 ;  /* 0x0004806001007387 */ /* 0x0003e80000100a00 */
[----:B------:R1:W-:Y:S04]  /*5b6e0*/  STL.64 [R1+0x488], R98 ;  /* 0x0004886201007387 */ /* 0x0003e80000100a00 */
[----:B------:R-:W2:Y:S04]  /*5b6f0*/  LDL.LU R77, [R1+0x544] ;  /* 0x00054400014d7983 */ /* 0x000ea80000300800 */
[----:B------:R-:W2:Y:S04]  /*5b700*/  LDL.LU R78, [R1+0x548] ;  /* 0x00054800014e7983 */ /* 0x000ea80000300800 */
[----:B------:R-:W2:Y:S01]  /*5b710*/  LDL.LU R79, [R1+0x54c] ;  /* 0x00054c00014f7983 */ /* 0x000ea20000300800 */
[C---:B----4-:R-:W-:Y:S11]  /*5b720*/  HMMA.1688.F32.TF32 R84, R172.reuse, R20, R84 ;  /* 0x00000014ac54723c */ /* 0x050ff60000081054 */
[----:B------:R-:W-:Y:S11]  /*5b730*/  @!UPT UIADD3 URZ, URZ, URZ, URZ ;  /* 0x0000003f3f3ff290 */ /* 0x000ff6000fffe03f */
[----:B------:R-:W-:Y:S02]  /*5b740*/  @!UPT UIADD3 URZ, URZ, URZ, URZ ;  /* 0x0000003f3f3ff290 */ /* 0x000fe4000fffe03f */
[----:B-1----:R-:W-:Y:S01]  /*5b750*/  IMAD.MOV.U32 R188, RZ, RZ, R84 ;  /* 0x000000ffffbc7224 */ /* 0x002fe200078e0054 */
[----:B------:R-:W-:Y:S01]  /*5b760*/  MOV R189, R85 ;  /* 0x0000005500bd7202 */ /* 0x000fe20000000f00 */
[----:B------:R-:W4:Y:S01]  /*5b770*/  LDL.LU R84, [R1+0x530] ;  /* 0x0005300001547983 */ /* 0x000f220000300800 */
[----:B------:R-:W-:Y:S02]  /*5b780*/  IMAD.MOV.U32 R190, RZ, RZ, R86 ;  /* 0x000000ffffbe7224 */ /* 0x000fe400078e0056 */
[----:B------:R-:W-:Y:S01]  /*5b790*/  IMAD.MOV.U32 R184, RZ, RZ, R87 ;  /* 0x000000ffffb87224 */ /* 0x000fe200078e0057 */
[----:B------:R-:W4:Y:S04]  /*5b7a0*/  LDL.LU R85, [R1+0x534] ;  /* 0x0005340001557983 */ /* 0x000f280000300800 */
[----:B------:R-:W4:Y:S04]  /*5b7b0*/  LDL.LU R86, [R1+0x538] ;  /* 0x0005380001567983 */ /* 0x000f280000300800 */
[----:B------:R-:W4:Y:S04]  /*5b7c0*/  LDL.LU R87, [R1+0x53c] ;  /* 0x00053c0001577983 */ /* 0x000f280000300800 */
[----:B------:R-:W4:Y:S04]  /*5b7d0*/  LDL.LU R96, [R1+0x520] ;  /* 0x0005200001607983 */ /* 0x000f280000300800 */
[----:B------:R-:W4:Y:S04]  /*5b7e0*/  LDL.LU R97, [R1+0x524] ;  /* 0x0005240001617983 */ /* 0x000f280000300800 */
[----:B------:R-:W4:Y:S04]  /*5b7f0*/  LDL.LU R98, [R1+0x528] ;  /* 0x0005280001627983 */ /* 0x000f280000300800 */
[----:B------:R-:W4:Y:S01]  /*5b800*/  LDL.LU R99, [R1+0x52c] ;  /* 0x00052c0001637983 */ /* 0x000f220000300800 */
        /* <DEDUP_REMOVED lines=11> */
[C---:B--2---:R-:W-:Y:S11]  /*5b8c0*/  HMMA.1688.F32.TF32 R76, R172.reuse, R36, R76 ;  /* 0x00000024ac4c723c */ /* 0x044ff6000008104c */
[----:B------:R-:W-:Y:S11]  /*5b8d0*/  @!UPT UIADD3 URZ, URZ, URZ, URZ ;  /* 0x0000003f3f3ff290 */ /* 0x000ff6000fffe03f */
[----:B------:R-:W-:Y:S02]  /*5b8e0*/  @!UPT UIADD3 URZ, URZ, URZ, URZ ;  /* 0x0000003f3f3ff290 */ /* 0x000fe4000fffe03f */
[----:B------:R-:W-:Y:S01]  /*5b8f0*/  MOV R185, R76 ;  /* 0x0000004c00b97202 */ /* 0x000fe20000000f00 */
[----:B------:R-:W-:Y:S01]  /*5b900*/  IMAD.MOV.U32 R186, RZ, RZ, R77 ;  /* 0x000000ffffba7224 */ /* 0x000fe200078e004d */
[----:B------:R-:W2:Y:S01]  /*5b910*/  LDL.LU R76, [R1+0x4f0] ;  /* 0x0004f000014c7983 */ /* 0x000ea20000300800 */
[----:B------:R-:W-:Y:S01]  /*5b920*/  IMAD.MOV.U32 R187, RZ, RZ, R78 ;  /* 0x000000ffffbb7224 */ /* 0x000fe200078e004e */
[----:B------:R-:W-:Y:S02]  /*5b930*/  MOV R180, R79 ;  /* 0x0000004f00b47202 */ /* 0x000fe40000000f00 */
[----:B------:R-:W2:Y:S04]  /*5b940*/  LDL.LU R77, [R1+0x4f4] ;  /* 0x0004f400014d7983 */ /* 0x000ea80000300800 */
[----:B------:R-:W2:Y:S04]  /*5b950*/  LDL.LU R78, [R1+0x4f8] ;  /* 0x0004f800014e7983 */ /* 0x000ea80000300800 */
[----:B------:R-:W2:Y:S01]  /*5b960*/  LDL.LU R79, [R1+0x4fc] ;  /* 0x0004fc00014f7983 */ /* 0x000ea20000300800 */
[C---:B------:R-:W-:Y:S08]  /*5b970*/  HMMA.1688.F32.TF32 R92, R172.reuse, R24, R92 ;  /* 0x00000018ac5c723c */ /* 0x040ff0000008105c */
[C---:B------:R-:W-:Y:S08]  /*5b980*/  HMMA.1688.F32.TF32 R88, R172.reuse, R28, R88 ;  /* 0x0000001cac58723c */ /* 0x040ff00000081058 */
[----:B----4-:R-:W-:Y:S08]  /*5b990*/  HMMA.1688.F32.TF32 R84, R172, R40, R84 ;  /* 0x00000028ac54723c */ /* 0x010ff00000081054 */
[----:B------:R-:W-:Y:S01]  /*5b9a0*/  MOV R197, R92 ;  /* 0x0000005c00c57202 */ /* 0x000fe20000000f00 */
[----:B------:R-:W-:Y:S01]  /*5b9b0*/  IMAD.MOV.U32 R192, RZ, RZ, R93 ;  /* 0x000000ffffc07224 */ /* 0x000fe200078e005d */
[----:B------:R-:W4:Y:S01]  /*5b9c0*/  LDL.LU R92, [R1+0x4d0] ;  /* 0x0004d000015c7983 */ /* 0x000f220000300800 */
[----:B------:R-:W-:Y:S01]  /*5b9d0*/  IMAD.MOV.U32 R193, RZ, RZ, R94 ;  /* 0x000000ffffc17224 */ /* 0x000fe200078e005e */
[----:B------:R-:W-:-:S02]  /*5b9e0*/  MOV R194, R95 ;  /* 0x0000005f00c27202 */ /* 0x000fc40000000f00 */
[----:B------:R-:W4:Y:S02]  /*5b9f0*/  LDL.LU R93, [R1+0x4d4] ;  /* 0x0004d400015d7983 */ /* 0x000f240000300800 */
[----:B------:R-:W-:Y:S02]  /*5ba00*/  IMAD.MOV.U32 R200, RZ, RZ, R88 ;  /* 0x000000ffffc87224 */ /* 0x000fe400078e0058 */
[----:B------:R-:W4:Y:S01]  /*5ba10*/  LDL.LU R94, [R1+0x4d8] ;  /* 0x0004d800015e7983 */ /* 0x000f220000300800 */
[----:B------:R-:W-:Y:S01]  /*5ba20*/  IMAD.MOV.U32 R201, RZ, RZ, R89 ;  /* 0x000000ffffc97224 */ /* 0x000fe200078e0059 */
[----:B------:R-:W-:Y:S02]  /*5ba30*/  MOV R202, R90 ;  /* 0x0000005a00ca7202 */ /* 0x000fe40000000f00 */
[----:B------:R-:W4:Y:S01]  /*5ba40*/  LDL.LU R95, [R1+0x4dc] ;  /* 0x0004dc00015f7983 */ /* 0x000f220000300800 */
[----:B------:R-:W-:-:S03]  /*5ba50*/  IMAD.MOV.U32 R196, RZ, RZ, R91 ;  /* 0x000000ffffc47224 */ /* 0x000fc600078e005b */
[----:B------:R-:W4:Y:S01]  /*5ba60*/  LDL.LU R88, [R1+0x490] ;  /* 0x0004900001587983 */ /* 0x000f220000300800 */
[----:B---3--:R-:W-:Y:S03]  /*5ba70*/  HMMA.1688.F32.TF32 R80, R172, R48, R80 ;  /* 0x00000030ac50723c */ /* 0x008fe60000081050 */
[----:B------:R-:W4:Y:S01]  /*5ba80*/  LDL.LU R89, [R1+0x494] ;  /* 0x0004940001597983 */ /* 0x000f220000300800 */
[----:B------:R-:W-:-:S03]  /*5ba90*/  IMAD.MOV.U32 R208, RZ, RZ, R84 ;  /* 0x000000ffffd07224 */ /* 0x000fc600078e0054 */
[----:B------:R-:W4:Y:S01]  /*5baa0*/  LDL.LU R90, [R1+0x498] ;  /* 0x00049800015a7983 */ /* 0x000f220000300800 */
[----:B------:R-:W-:Y:S01]  /*5bab0*/  IMAD.MOV.U32 R209, RZ, RZ, R85 ;  /* 0x000000ffffd17224 */ /* 0x000fe200078e0055 */
[----:B------:R-:W-:Y:S02]  /*5bac0*/  MOV R210, R86 ;  /* 0x0000005600d27202 */ /* 0x000fe40000000f00 */
[----:B------:R-:W4:Y:S01]  /*5bad0*/  LDL.LU R91, [R1+0x49c] ;  /* 0x00049c00015b7983 */ /* 0x000f220000300800 */
[----:B------:R-:W-:-:S03]  /*5bae0*/  IMAD.MOV.U32 R211, RZ, RZ, R87 ;  /* 0x000000ffffd37224 */ /* 0x000fc600078e0057 */
[----:B------:R-:W3:Y:S04]  /*5baf0*/  LDL.LU R84, [R1+0x200] ;  /* 0x0002000001547983 */ /* 0x000ee80000300800 */
[----:B------:R-:W3:Y:S04]  /*5bb00*/  LDL.LU R85, [R1+0x204] ;  /* 0x0002040001557983 */ /* 0x000ee80000300800 */
[----:B------:R-:W3:Y:S01]  /*5bb10*/  LDL.LU R86, [R1+0x208] ;  /* 0x0002080001567983 */ /* 0x000ee20000300800 */
[----:B------:R-:W-:-:S03]  /*5bb20*/  MOV R216, R80 ;  /* 0x0000005000d87202 */ /* 0x000fc60000000f00 */
[----:B------:R-:W3:Y:S01]  /*5bb30*/  LDL.LU R87, [R1+0x20c] ;  /* 0x00020c0001577983 */ /* 0x000ee20000300800 */
[----:B------:R-:W-:Y:S01]  /*5bb40*/  IMAD.MOV.U32 R217, RZ, RZ, R81 ;  /* 0x000000ffffd97224 */ /* 0x000fe200078e0051 */
[----:B------:R-:W-:Y:S01]  /*5bb50*/  MOV R219, R83 ;  /* 0x0000005300db7202 */ /* 0x000fe20000000f00 */
[----:B------:R-:W-:Y:S01]  /*5bb60*/  IMAD.MOV.U32 R218, RZ, RZ, R82 ;  /* 0x000000ffffda7224 */ /* 0x000fe200078e0052 */
[----:B------:R-:W3:Y:S04]  /*5bb70*/  LDL.LU R80, [R1+0xf0] ;  /* 0x0000f00001507983 */ /* 0x000ee80000300800 */
[----:B------:R-:W3:Y:S04]  /*5bb80*/  LDL.LU R81, [R1+0xf4] ;  /* 0x0000f40001517983 */ /* 0x000ee80000300800 */
[----:B------:R-:W3:Y:S04]  /*5bb90*/  LDL.LU R82, [R1+0xf8] ;  /* 0x0000f80001527983 */ /* 0x000ee80000300800 */
[----:B------:R-:W3:Y:S01]  /*5bba0*/  LDL.LU R83, [R1+0xfc] ;  /* 0x0000fc0001537983 */ /* 0x000ee20000300800 */
[----:B--2---:R-:W-:Y:S11]  /*5bbb0*/  HMMA.1688.F32.TF32 R76, R172, R52, R76 ;  /* 0x00000034ac4c723c */ /* 0x004ff6000008104c */
[----:B------:R-:W-:Y:S11]  /*5bbc0*/  @!UPT UIADD3 URZ, URZ, URZ, URZ ;  /* 0x0000003f3f3ff290 */ /* 0x000ff6000fffe03f */
[----:B------:R-:W-:Y:S02]  /*5bbd0*/  @!UPT UIADD3 URZ, URZ, URZ, URZ ;  /* 0x0000003f3f3ff290 */ /* 0x000fe4000fffe03f */
[----:B------:R-:W-:Y:S01]  /*5bbe0*/  IMAD.MOV.U32 R181, RZ, RZ, R76 ;  /* 0x000000ffffb57224 */ /* 0x000fe200078e004c */
[----:B------:R-:W-:Y:S01]  /*5bbf0*/  MOV R183, R78 ;  /* 0x0000004e00b77202 */ /* 0x000fe20000000f00 */
[----:B------:R-:W-:Y:S01]  /*5bc00*/  IMAD.MOV.U32 R182, RZ, RZ, R77 ;  /* 0x000000ffffb67224 */ /* 0x000fe200078e004d */
[----:B------:R-:W-:Y:S01]  /*5bc10*/  MOV R77, R5 ;  /* 0x00000005004d7202 */ /* 0x000fe20000000f00 */
[----:B------:R-:W-:Y:S02]  /*5bc20*/  IMAD.MOV.U32 R76, RZ, RZ, R4 ;  /* 0x000000ffff4c7224 */ /* 0x000fe400078e0004 */
[----:B------:R-:W2:Y:S01]  /*5bc30*/  LDL.LU R4, [R1+0x4370] ;  /* 0x0043700001047983 */ /* 0x000ea20000300800 */
[----:B------:R-:W-:Y:S02]  /*5bc40*/  IMAD.MOV.U32 R191, RZ, RZ, R79 ;  /* 0x000000ffffbf7224 */ /* 0x000fe400078e004f */
[----:B------:R-:W-:Y:S01]  /*5bc50*/  IMAD.MOV.U32 R78, RZ, RZ, R6 ;  /* 0x000000ffff4e7224 */ /* 0x000fe200078e0006 */
[----:B------:R-:W2:Y:S01]  /*5bc60*/  LDL.LU R5, [R1+0x436c] ;  /* 0x00436c0001057983 */ /* 0x000ea20000300800 */
[----:B------:R-:W-:-:S03]  /*5bc70*/  IMAD.MOV.U32 R79, RZ, RZ, R7 ;  /* 0x000000ffff4f7224 */ /* 0x000fc600078e0007 */
[----:B------:R-:W2:Y:S04]  /*5bc80*/  LDL.LU R6, [R1+0x4368] ;  /* 0x0043680001067983 */ /* 0x000ea80000300800 */
[----:B------:R-:W2:Y:S01]  /*5bc90*/  LDL.LU R7, [R1+0x4364] ;  /* 0x0043640001077983 */ /* 0x000ea20000300800 */
[C---:B------:R-:W-:Y:S08]  /*5bca0*/  HMMA.1688.F32.TF32 R232, R236.reuse, R64, R232 ;  /* 0x00000040ece8723c */ /* 0x040ff000000810e8 */
[----:B------:R-:W-:Y:S08]  /*5bcb0*/  HMMA.1688.F32.TF32 R236, R236, R68, R240 ;  /* 0x00000044ecec723c */ /* 0x000ff000000810f0 */
[C---:B------:R-:W-:Y:S01]  /*5bcc0*/  HMMA.1688.F32.TF32 R240, R172.reuse, R8, R248 ;  /* 0x00000008acf0723c */ /* 0x040fe200000810f8 */
[----:B------:R-:W-:Y:S04]  /*5bcd0*/  LDS R248, [R2+0x9000] ;  /* 0x0090000002f87984 */ /* 0x000fe80000000800 */
[----:B------:R-:W-:Y:S04]  /*5bce0*/  LDS R250, [R2+0x9800] ;  /* 0x0098000002fa7984 */ /* 0x000fe80000000800 */
[----:B------:R-:W-:Y:S04]  /*5bcf0*/  LDS R249, [R3+0x9000] ;  /* 0x0090000003f97984 */ /* 0x000fe80000000800 */
[----:B------:R-:W1:Y:S01]  /*5bd00*/  LDS R251, [R3+0x9800] ;  /* 0x0098000003fb7984 */ /* 0x000e620000000800 */
[C---:B----4-:R-:W-:Y:S08]  /*5bd10*/  HMMA.1688.F32.TF32 R88, R172.reuse, R60, R88 ;  /* 0x0000003cac58723c */ /* 0x050ff00000081058 */
[----:B---3--:R-:W-:Y:S08]  /*5bd20*/  HMMA.1688.F32.TF32 R84, R172, R64, R84 ;  /* 0x00000040ac54723c */ /* 0x008ff00000081054 */
[C---:B-1----:R-:W-:Y:S08]  /*5bd30*/  HMMA.1688.F32.TF32 R80, R248.reuse, R10, R80 ;  /* 0x0000000af850723c */ /* 0x042ff00000081050 */
[----:B------:R-:W-:Y:S08]  /*5bd40*/  HMMA.1688.F32.TF32 R76, R248, R14, R76 ;  /* 0x0000000ef84c723c */ /* 0x000ff0000008104c */
[----:B------:R-:W-:Y:S08]  /*5bd50*/  HMMA.1688.F32.TF32 R96, R172, R44, R96 ;  /* 0x0000002cac60723c */ /* 0x000ff00000081060 */
[----:B------:R-:W-:Y:S01]  /*5bd60*/  IMAD.MOV.U32 R24, RZ, RZ, R83 ;  /* 0x000000ffff187224 */ /* 0x000fe200078e0053 */
[----:B------:R-:W-:Y:S01]  /*5bd70*/  MOV R25, R82 ;  /* 0x0000005200197202 */ /* 0x000fe20000000f00 */
[----:B------:R-:W-:-:S02]  /*5bd80*/  IMAD.MOV.U32 R28, RZ, RZ, R81 ;  /* 0x000000ffff1c7224 */ /* 0x000fc400078e0051 */
[----:B------:R-:W-:-:S04]  /*5bd90*/  IMAD.MOV.U32 R29, RZ, RZ, R80 ;  /* 0x000000ffff1d7224 */ /* 0x000fc800078e0050 */
[----:B------:R-:W-:Y:S01]  /*5bda0*/  IMAD.MOV.U32 R37, RZ, RZ, R76 ;  /* 0x000000ffff257224 */ /* 0x000fe200078e004c */
[----:B------:R-:W-:Y:S01]  /*5bdb0*/  MOV R36, R77 ;  /* 0x0000004d00247202 */ /* 0x000fe20000000f00 */
        /* <DEDUP_REMOVED lines=33> */
[----:B------:R-:W-:Y:S01]  /*5bfd0*/  IMAD.MOV.U32 R99, RZ, RZ, R70 ;  /* 0x000000ffff637224 */ /* 0x000fe200078e0046 */
[----:B--2---:R-:W-:Y:S11]  /*5bfe0*/  HMMA.1688.F32.TF32 R4, R172, R68, R4 ;  /* 0x00000044ac04723c */ /* 0x004ff60000081004 */
[----:B------:R-:W-:Y:S11]  /*5bff0*/  @!UPT UIADD3 URZ, URZ, URZ, URZ ;  /* 0x0000003f3f3ff290 */ /* 0x000ff6000fffe03f */
[----:B------:R-:W-:Y:S02]  /*5c000*/  @!UPT UIADD3 URZ, URZ, URZ, URZ ;  /* 0x0000003f3f3ff290 */ /* 0x000fe4000fffe03f */
[----:B------:R-:W-:Y:S01]  /*5c010*/  IMAD.MOV.U32 R198, RZ, RZ, R5 ;  /* 0x000000ffffc67224 */ /* 0x000fe200078e0005 */
[----:B------:R-:W-:Y:S01]  /*5c020*/  MOV R203, R7 ;  /* 0x0000000700cb7202 */ /* 0x000fe20000000f00 */
[----:B------:R-:W-:Y:S04]  /*5c030*/  LDS R5, [R22+0x9000] ;  /* 0x0090000016057984 */ /* 0x000fe80000000800 */
[----:B------:R1:W-:Y:S04]  /*5c040*/  LDS R7, [R22+0x9800] ;  /* 0x0098000016077984 */ /* 0x0003e80000000800 */
[----:B-1----:R-:W2:Y:S04]  /*5c050*/  LDL.LU R22, [R1+0x4360] ;  /* 0x0043600001167983 */ /* 0x002ea80000300800 */
[----:B------:R1:W-:Y:S04]  /*5c060*/  STL [R1+0x4060], R24 ;  /* 0x0040601801007387 */ /* 0x0003e80000100800 */
[----:B------:R-:W-:Y:S04]  /*5c070*/  STL [R1+0x405c], R25 ;  /* 0x00405c1901007387 */ /* 0x000fe80000100800 */
[----:B------:R-:W-:Y:S04]  /*5c080*/  STL [R1+0x4058], R28 ;  /* 0x0040581c01007387 */ /* 0x000fe80000100800 */
[----:B------:R-:W-:Y:S04]  /*5c090*/  STL [R1+0x4054], R29 ;  /* 0x0040541d01007387 */ /* 0x000fe80000100800 */
[----:B------:R-:W3:Y:S04]  /*5c0a0*/  LDL.LU R31, [R1+0x435c] ;  /* 0x00435c00011f7983 */ /* 0x000ee80000300800 */
[----:B------:R-:W4:Y:S04]  /*5c0b0*/  LDL.LU R19, [R1+0x4358] ;  /* 0x0043580001137983 */ /* 0x000f280000300800 */
        /* <DEDUP_REMOVED lines=22> */
[----:B------:R-:W-:-:S03]  /*5c220*/  MOV R100, R71 ;  /* 0x0000004700647202 */ /* 0x000fc60000000f00 */
[----:B------:R-:W4:Y:S01]  /*5c230*/  LDL.LU R124, [R1+0xc0] ;  /* 0x0000c000017c7983 */ /* 0x000f220000300800 */
[----:B------:R-:W-:-:S03]  /*5c240*/  IMAD.MOV.U32 R101, RZ, RZ, R66 ;  /* 0x000000ffff657224 */ /* 0x000fc600078e0042 */
[----:B------:R-:W4:Y:S01]  /*5c250*/  LDL.LU R125, [R1+0xc4] ;  /* 0x0000c400017d7983 */ /* 0x000f220000300800 */
[----:B------:R-:W-:-:S03]  /*5c260*/  IMAD.MOV.U32 R102, RZ, RZ, R67 ;  /* 0x000000ffff667224 */ /* 0x000fc600078e0043 */
[----:B------:R-:W4:Y:S01]  /*5c270*/  LDL.LU R126, [R1+0xc8] ;  /* 0x0000c800017e7983 */ /* 0x000f220000300800 */
[----:B------:R-:W-:Y:S01]  /*5c280*/  MOV R103, R62 ;  /* 0x0000003e00677202 */ /* 0x000fe20000000f00 */
[----:B------:R-:W-:Y:S11]  /*5c290*/  HMMA.1688.F32.TF32 R92, R172, R56, R92 ;  /* 0x00000038ac5c723c */ /* 0x000ff6000008105c */
[----:B------:R-:W-:Y:S11]  /*5c2a0*/  @!UPT UIADD3 URZ, URZ, URZ, URZ ;  /* 0x0000003f3f3ff290 */ /* 0x000ff6000fffe03f */
[----:B------:R-:W-:Y:S02]  /*5c2b0*/  @!UPT UIADD3 URZ, URZ, URZ, URZ ;  /* 0x0000003f3f3ff290 */ /* 0x000fe4000fffe03f */
[----:B------:R-:W-:Y:S01]  /*5c2c0*/  MOV R220, R92 ;  /* 0x0000005c00dc7202 */ /* 0x000fe20000000f00 */
[----:B------:R-:W-:Y:S01]  /*5c2d0*/  IMAD.MOV.U32 R221, RZ, RZ, R93 ;  /* 0x000000ffffdd7224 */ /* 0x000fe200078e005d */
[----:B------:R-:W-:Y:S01]  /*5c2e0*/  MOV R92, R23 ;  /* 0x00000017005c7202 */ /* 0x000fe20000000f00 */
[----:B------:R-:W-:Y:S02]  /*5c2f0*/  IMAD.MOV.U32 R222, RZ, RZ, R94 ;  /* 0x000000ffffde7224 */ /* 0x000fe400078e005e */
[----:B------:R-:W-:Y:S02]  /*5c300*/  IMAD.MOV.U32 R93, RZ, RZ, R26 ;  /* 0x000000ffff5d7224 */ /* 0x000fe400078e001a */
[----:B------:R-:W-:Y:S02]  /*5c310*/  IMAD.MOV.U32 R94, RZ, RZ, R27 ;  /* 0x000000ffff5e7224 */ /* 0x000fe400078e001b */
[----:B--2---:R-:W-:Y:S02]  /*5c320*/  IMAD.MOV.U32 R107, RZ, RZ, R22 ;  /* 0x000000ffff6b7224 */ /* 0x004fe400078e0016 */
[----:B---3--:R-:W-:Y:S01]  /*5c330*/  IMAD.MOV.U32 R108, RZ, RZ, R39 ;  /* 0x000000ffff6c7224 */ /* 0x008fe200078e0027 */
[----:B----4-:R-:W-:Y:S01]  /*5c340*/  MOV R115, R38 ;  /* 0x0000002600737202 */ /* 0x010fe20000000f00 */
        /* <DEDUP_REMOVED lines=10> */
[----:B------:R-:W-:Y:S02]  /*5c3f0*/  IMAD.MOV.U32 R127, RZ, RZ, R70 ;  /* 0x000000ffff7f7224 */ /* 0x000fe400078e0046 */
[----:B------:R-:W2:Y:S01]  /*5c400*/  LDL.LU R70, [R1+0x430c] ;  /* 0x00430c0001467983 */ /* 0x000ea20000300800 */
[----:B------:R-:W-:-:S03]  /*5c410*/  IMAD.MOV.U32 R120, RZ, RZ, R63 ;  /* 0x000000ffff787224 */ /* 0x000fc600078e003f */
        /* <DEDUP_REMOVED lines=21> */
[----:B------:R-:W-:Y:S01]  /*5c570*/  IMAD.MOV.U32 R104, RZ, RZ, R18 ;  /* 0x000000ffff687224 */ /* 0x000fe200078e0012 */
[----:B------:R-:W-:-:S02]  /*5c580*/  MOV R105, R19 ;  /* 0x0000001300697202 */ /* 0x000fc40000000f00 */
        /* <DEDUP_REMOVED lines=10> */
[----:B------:R-:W-:-:S02]  /*5c630*/  MOV R223, R95 ;  /* 0x0000005f00df7202 */ /* 0x000fc40000000f00 */
[----:B------:R-:W-:Y:S01]  /*5c640*/  MOV R95, R0 ;  /* 0x00000000005f7202 */ /* 0x000fe20000000f00 */
[----:B-1----:R-:W4:Y:S01]  /*5c650*/  LDL R24, [R1+0x500] ;  /* 0x0005000001187983 */ /* 0x002f220000100800 */
        /* <DEDUP_REMOVED lines=25> */
[C---:B------:R-:W-:Y:S03]  /*5c7f0*/  HMMA.1688.F32.TF32 R120, R248.reuse, R26, R120 ;  /* 0x0000001af878723c */ /* 0x040fe60000081078 */
[----:B-1----:R-:W3:Y:S04]  /*5c800*/  LDL.LU R84, [R1+0x450] ;  /* 0x0004500001547983 */ /* 0x002ee80000300800 */
[----:B------:R-:W-:Y:S04]  /*5c810*/  STL.64 [R1+0x870], R80 ;  /* 0x0008705001007387 */ /* 0x000fe80000100a00 */
[----:B------:R-:W-:Y:S04]  /*5c820*/  STL.64 [R1+0x878], R82 ;  /* 0x0008785201007387 */ /* 0x000fe80000100a00 */
[----:B------:R1:W-:Y:S01]  /*5c830*/  STL.64 [R1+0x630], R76 ;  /* 0x0006304c01007387 */ /* 0x0003e20000100a00 */
[C---:B------:R-:W-:Y:S03]  /*5c840*/  HMMA.1688.F32.TF32 R124, R248.reuse, R22, R124 ;  /* 0x00000016f87c723c */ /* 0x040fe6000008107c */
[----:B------:R4:W-:Y:S04]  /*5c850*/  STL.64 [R1+0x638], R78 ;  /* 0x0006384e01007387 */ /* 0x0009e80000100a00 */
[----:B------:R-:W3:Y:S04]  /*5c860*/  LDL.LU R85, [R1+0x454] ;  /* 0x0004540001557983 */ /* 0x000ee80000300800 */
[----:B--2---:R-:W3:Y:S04]  /*5c870*/  LDL.LU R86, [R1+0x458] ;  /* 0x0004580001567983 */ /* 0x004ee80000300800 */
[----:B------:R-:W3:Y:S01]  /*5c880*/  LDL.LU R87, [R1+0x45c] ;  /* 0x00045c0001577983 */ /* 0x000ee20000300800 */
        /* <DEDUP_REMOVED lines=60> */
[----:B------:R-:W4:Y:S01]  /*5cc50*/  LDL.LU R83, [R1+0x1fc] ;  /* 0x0001fc0001537983 */ /* 0x000f220000300800 */
[----:B------:R-:W-:Y:S01]  /*5cc60*/  MOV R195, R4 ;  /* 0x0000000400c37202 */ /* 0x000fe20000000f00 */
[----:B------:R-:W-:-:S02]  /*5cc70*/  IMAD.MOV.U32 R199, RZ, RZ, R6 ;  /* 0x000000ffffc77224 */ /* 0x000fc400078e0006 */
[----:B------:R-:W-:Y:S04]  /*5cc80*/  LDS R4, [R252+0x9000] ;  /* 0x00900000fc047984 */ /* 0x000fe80000000800 */
[----:B------:R-:W2:Y:S01]  /*5cc90*/  LDS R6, [R252+0x9800] ;  /* 0x00980000fc067984 */ /* 0x000ea20000000800 */
        /* <DEDUP_REMOVED lines=19> */
[----:B------:R-:W-:Y:S01]  /*5cdd0*/  IMAD.MOV.U32 R68, RZ, RZ, R117 ;  /* 0x000000ffff447224 */ /* 0x000fe200078e0075 */
        /* <DEDUP_REMOVED lines=14> */
[----:B----4-:R-:W-:Y:S01]  /*5cec0*/  HMMA.1688.F32.TF32 R152, R4, R10, R80 ;  /* 0x0000000a0498723c */ /* 0x010fe20000081050 */
[----:B------:R-:W2:Y:S11]  /*5ced0*/  LDL.LU R80, [R1+0x440] ;  /* 0x0004400001507983 */ /* 0x000eb60000300800 */
[----:B------:R-:W-:Y:S11]  /*5cee0*/  @!UPT UIADD3 URZ, URZ, URZ, URZ ;  /* 0x0000003f3f3ff290 */ /* 0x000ff6000fffe03f */
[----:B------:R-:W-:Y:S04]  /*5cef0*/  STL.64 [R1+0x620], R152 ;  /* 0x0006209801007387 */ /* 0x000fe80000100a00 */
[----:B------:R-:W-:Y:S04]  /*5cf00*/  STL.64 [R1+0x628], R154 ;  /* 0x0006289a01007387 */ /* 0x000fe80000100a00 */
[----:B------:R1:W-:Y:S04]  /*5cf10*/  STL.64 [R1+0x610], R76 ;  /* 0x0006104c01007387 */ /* 0x0003e80000100a00 */
[----:B------:R4:W-:Y:S04]  /*5cf20*/  STL.64 [R1+0x618], R78 ;  /* 0x0006184e01007387 */ /* 0x0009e80000100a00 */
[----:B------:R-:W2:Y:S04]  /*5cf30*/  LDL.LU R81, [R1+0x444] ;  /* 0x0004440001517983 */ /* 0x000ea80000300800 */
[----:B------:R-:W2:Y:S04]  /*5cf40*/  LDL.LU R82, [R1+0x448] ;  /* 0x0004480001527983 */ /* 0x000ea80000300800 */
[----:B------:R-:W2:Y:S04]  /*5cf50*/  LDL.LU R83, [R1+0x44c] ;  /* 0x00044c0001537983 */ /* 0x000ea80000300800 */
[----:B-1----:R-:W2:Y:S04]  /*5cf60*/  LDL.LU R76, [R1+0x430] ;  /* 0x00043000014c7983 */ /* 0x002ea80000300800 */
[----:B------:R-:W2:Y:S04]  /*5cf70*/  LDL.LU R77, [R1+0x434] ;  /* 0x00043400014d7983 */ /* 0x000ea80000300800 */
[----:B----4-:R-:W4:Y:S04]  /*5cf80*/  LDL.LU R78, [R1+0x438] ;  /* 0x00043800014e7983 */ /* 0x010f280000300800 */
[----:B------:R-:W4:Y:S01]  /*5cf90*/  LDL.LU R79, [R1+0x43c] ;  /* 0x00043c00014f7983 */ /* 0x000f220000300800 */
[----:B------:R-:W-:Y:S03]  /*5cfa0*/  HMMA.1688.F32.TF32 R244, R172, R12, R244 ;  /* 0x0000000cacf4723c */ /* 0x000fe600000810f4 */
[----:B------:R-:W-:Y:S04]  /*5cfb0*/  LDS R172, [R2+0x9080] ;  /* 0x0090800002ac7984 */ /* 0x000fe80000000800 */
[----:B------:R-:W-:Y:S04]  /*5cfc0*/  LDS R174, [R2+0x9880] ;  /* 0x0098800002ae7984 */ /* 0x000fe80000000800 */
[----:B------:R-:W-:Y:S04]  /*5cfd0*/  LDS R173, [R3+0x9080] ;  /* 0x0090800003ad7984 */ /* 0x000fe80000000800 */
[----:B------:R-:W1:Y:S01]  /*5cfe0*/  LDS R175, [R3+0x9880] ;  /* 0x0098800003af7984 */ /* 0x000e620000000800 */
[C---:B---3--:R-:W-:Y:S08]  /*5cff0*/  HMMA.1688.F32.TF32 R148, R4.reuse, R18, R148 ;  /* 0x000000120494723c */ /* 0x048ff00000081094 */
[C---:B------:R-:W-:Y:S08]  /*5d000*/  HMMA.1688.F32.TF32 R144, R4.reuse, R22, R144 ;  /* 0x000000160490723c */ /* 0x040ff00000081090 */
        /* <DEDUP_REMOVED lines=18> */
[----:B------:R-:W-:Y:S01]  /*5d130*/  HMMA.1688.F32.TF32 R96, R4, R70, R96 ;  /* 0x000000460460723c */ /* 0x000fe20000081060 */
[----:B------:R-:W-:Y:S07]  /*5d140*/  STL.64 [R1+0x5d8], R138 ;  /* 0x0005d88a01007387 */ /* 0x000fee0000100a00 */
[C---:B-1----:R-:W-:Y:S01]  /*5d150*/  HMMA.1688.F32.TF32 R84, R172.reuse, R18, R84 ;  /* 0x00000012ac54723c */ /* 0x042fe20000081054 */
        /* <DEDUP_REMOVED lines=18> */
[----:B------:R-:W-:-:S03]  /*5d280*/  MOV R16, R87 ;  /* 0x0000005700107202 */ /* 0x000fc60000000f00 */
[----:B------:R-:W-:Y:S01]  /*5d290*/  STL.64 [R1+0x840], R100 ;  /* 0x0008406401007387 */ /* 0x000fe20000100a00 */
[----:B------:R-:W-:-:S03]  /*5d2a0*/  IMAD.MOV.U32 R17, RZ, RZ, R86 ;  /* 0x000000ffff117224 */ /* 0x000fc600078e0056 */
[----:B------:R-:W-:Y:S01]  /*5d2b0*/  STL.64 [R1+0x848], R102 ;  /* 0x0008486601007387 */ /* 0x000fe20000100a00 */
[----:B------:R-:W-:-:S03]  /*5d2c0*/  IMAD.MOV.U32 R20, RZ, RZ, R85 ;  /* 0x000000ffff147224 */ /* 0x000fc600078e0055 */
[----:B------:R-:W-:Y:S01]  /*5d2d0*/  STL.64 [R1+0x560], R96 ;  /* 0x0005606001007387 */ /* 0x000fe20000100a00 */
[----:B------:R-:W-:-:S03]  /*5d2e0*/  MOV R21, R84 ;  /* 0x0000005400157202 */ /* 0x000fc60000000f00 */
[----:B------:R-:W-:Y:S04]  /*5d2f0*/  STL.64 [R1+0x568], R98 ;  /* 0x0005686201007387 */ /* 0x000fe80000100a00 */
[----:B------:R-:W-:Y:S04]  /*5d300*/  STL.64 [R1+0x830], R92 ;  /* 0x0008305c01007387 */ /* 0x000fe80000100a00 */
[----:B------:R-:W-:Y:S04]  /*5d310*/  STL.64 [R1+0x838], R94 ;  /* 0x0008385e01007387 */ /* 0x000fe80000100a00 */
[----:B------:R-:W-:Y:S04]  /*5d320*/  STL.64 [R1+0x820], R88 ;  /* 0x0008205801007387 */ /* 0x000fe80000100a00 */
[----:B------:R-:W-:Y:S04]  /*5d330*/  STL.64 [R1+0x828], R90 ;  /* 0x0008285a01007387 */ /* 0x000fe80000100a00 */
[----:B------:R-:W-:Y:S04]  /*5d340*/  STL [R1+0x402c], R16 ;  /* 0x00402c1001007387 */ /* 0x000fe80000100800 */
[----:B------:R-:W-:Y:S04]  /*5d350*/  STL [R1+0x4028], R17 ;  /* 0x0040281101007387 */ /* 0x000fe80000100800 */
[----:B------:R-:W-:Y:S04]  /*5d360*/  STL [R1+0x4024], R20 ;  /* 0x0040241401007387 */ /* 0x000fe80000100800 */
[----:B------:R-:W-:Y:S01]  /*5d370*/  STL [R1+0x4020], R21 ;  /* 0x0040201501007387 */ /* 0x000fe20000100800 */
[----:B------:R-:W-:Y:S01]  /*5d380*/  IMAD.MOV.U32 R248, RZ, RZ, R75 ;  /* 0x000000fffff87224 */ /* 0x000fe200078e004b */
[----:B------:R-:W-:-:S02]  /*5d390*/  MOV R249, R73 ;  /* 0x0000004900f97202 */ /* 0x000fc40000000f00 */
[----:B------:R-:W-:Y:S04]  /*5d3a0*/  LDS R4, [R252+0x9080] ;  /* 0x00908000fc047984 */ /* 0x000fe80000000800 */
[----:B------:R-:W-:Y:S04]  /*5d3b0*/  LDS R6, [R252+0x9880] ;  /* 0x00988000fc067984 */ /* 0x000fe80000000800 */
[----:B------:R-:W-:Y:S04]  /*5d3c0*/  LDS R5, [R24+0x9080] ;  /* 0x0090800018057984 */ /* 0x000fe80000000800 */
[----:B------:R-:W1:Y:S01]  /*5d3d0*/  LDS R7, [R24+0x9880] ;  /* 0x0098800018077984 */ /* 0x000e620000000800 */
[C---:B--2---:R-:W-:Y:S11]  /*5d3e0*/  HMMA.1688.F32.TF32 R80, R172.reuse, R22, R80 ;  /* 0x00000016ac50723c */ /* 0x044ff60000081050 */
[----:B------:R-:W-:Y:S11]  /*5d3f0*/  @!UPT UIADD3 URZ, URZ, URZ, URZ ;  /* 0x0000003f3f3ff290 */ /* 0x000ff6000fffe03f */
[----:B------:R-:W-:Y:S01]  /*5d400*/  @!UPT UIADD3 URZ, URZ, URZ, URZ ;  /* 0x0000003f3f3ff290 */ /* 0x000fe2000fffe03f */
[----:B------:R2:W-:Y:S04]  /*5d410*/  STL.64 [R1+0x800], R80 ;  /* 0x0008005001007387 */ /* 0x0005e80000100a00 */
[----:B------:R3:W-:Y:S04]  /*5d420*/  STL.64 [R1+0x808], R82 ;  /* 0x0008085201007387 */ /* 0x0007e80000100a00 */
        /* <DEDUP_REMOVED lines=17> */
[----:B----4-:R-:W-:Y:S03]  /*5d540*/  HMMA.1688.F32.TF32 R76, R172, R26, R76 ;  /* 0x0000001aac4c723c */ /* 0x010fe6000008104c */
        /* <DEDUP_REMOVED lines=31> */
[----:B------:R-:W-:Y:S04]  /*5d740*/  STL [R1+0x403c], R21 ;  /* 0x00403c1501007387 */ /* 0x000fe80000100800 */
[----:B------:R-:W-:Y:S04]  /*5d750*/  STL [R1+0x4038], R20 ;  /* 0x0040381401007387 */ /* 0x000fe80000100800 */
[----:B------:R-:W-:Y:S04]  /*5d760*/  STL [R1+0x4034], R16 ;  /* 0x0040341001007387 */ /* 0x000fe80000100800 */
[----:B------:R-:W-:Y:S01]  /*5d770*/  STL [R1+0x4030], R17 ;  /* 0x0040301101007387 */ /* 0x000fe20000100800 */
[C---:B--2---:R-:W-:Y:S08]  /*5d780*/  HMMA.1688.F32.TF32 R80, R172.reuse, R66, R80 ;  /* 0x00000042ac50723c */ /* 0x044ff00000081050 */
[C---:B---3--:R-:W-:Y:S08]  /*5d790*/  HMMA.1688.F32.TF32 R112, R172.reuse, R34, R112 ;  /* 0x00000022ac70723c */ /* 0x048ff00000081070 */
[C---:B------:R-:W-:Y:S08]  /*5d7a0*/  HMMA.1688.F32.TF32 R116, R172.reuse, R30, R116 ;  /* 0x0000001eac74723c */ /* 0x040ff00000081074 */
[C---:B------:R-:W-:Y:S08]  /*5d7b0*/  HMMA.1688.F32.TF32 R84, R172.reuse, R62, R84 ;  /* 0x0000003eac54723c */ /* 0x040ff00000081054 */
[----:B----4-:R-:W-:Y:S01]  /*5d7c0*/  HMMA.1688.F32.TF32 R88, R172, R58, R88 ;  /* 0x0000003aac58723c */ /* 0x010fe20000081058 */
[----:B------:R-:W-:Y:S01]  /*5d7d0*/  IMAD.MOV.U32 R8, RZ, RZ, R115 ;  /* 0x000000ffff087224 */ /* 0x000fe200078e0073 */
[----:B------:R-:W-:Y:S01]  /*5d7e0*/  MOV R12, R113 ;  /* 0x00000071000c7202 */ /* 0x000fe20000000f00 */
[----:B------:R-:W-:-:S05]  /*5d7f0*/  IMAD.MOV.U32 R9, RZ, RZ, R114 ;  /* 0x000000ffff097224 */ /* 0x000fca00078e0072 */
[C---:B------:R-:W-:Y:S01]  /*5d800*/  HMMA.1688.F32.TF32 R96, R172.reuse, R50, R96 ;  /* 0x00000032ac60723c */ /* 0x040fe20000081060 */
[----:B------:R-:W-:Y:S01]  /*5d810*/  IMAD.MOV.U32 R13, RZ, RZ, R112 ;  /* 0x000000ffff0d7224 */ /* 0x000fe200078e0070 */
[----:B------:R-:W-:Y:S04]  /*5d820*/  STL.64 [R1+0x7e0], R116 ;  /* 0x0007e07401007387 */ /* 0x000fe80000100a00 */
[----:B------:R-:W-:Y:S04]  /*5d830*/  STL.64 [R1+0x7e8], R118 ;  /* 0x0007e87601007387 */ /* 0x000fe80000100a00 */
[----:B------:R-:W-:Y:S04]  /*5d840*/  STL [R1+0x404c], R8 ;  /* 0x00404c0801007387 */ /* 0x000fe80000100800 */
[----:B------:R-:W-:Y:S04]  /*5d850*/  STL [R1+0x4048], R9 ;  /* 0x0040480901007387 */ /* 0x000fe80000100800 */
[----:B------:R-:W-:Y:S04]  /*5d860*/  STL [R1+0x4044], R12 ;  /* 0x0040440c01007387 */ /* 0x000fe80000100800 */
[----:B------:R-:W-:Y:S01]  /*5d870*/  STL [R1+0x4040], R13 ;  /* 0x0040400d01007387 */ /* 0x000fe20000100800 */
[C---:B------:R-:W-:Y:S08]  /*5d880*/  HMMA.1688.F32.TF32 R100, R172.reuse, R46, R100 ;  /* 0x0000002eac64723c */ /* 0x040ff00000081064 */
        /* <DEDUP_REMOVED lines=15> */
[----:B------:R3:W-:Y:S04]  /*5d980*/  STL.64 [R1+0x210], R76 ;  /* 0x0002104c01007387 */ /* 0x0007e80000100a00 */
[----:B------:R2:W-:Y:S04]  /*5d990*/  STL.64 [R1+0x218], R78 ;  /* 0x0002184e01007387 */ /* 0x0005e80000100a00 */
[----:B------:R-:W4:Y:S04]  /*5d9a0*/  LDL.LU R73, [R1+0x4298] ;  /* 0x0042980001497983 */ /* 0x000f280000300800 */
[----:B------:R-:W4:Y:S01]  /*5d9b0*/  LDL.LU R250, [R1+0x2b8] ;  /* 0x0002b80001fa7983 */ /* 0x000f220000300800 */
[----:B---3--:R-:W-:-:S02]  /*5d9c0*/  IMAD.MOV.U32 R76, RZ, RZ, R72 ;  /* 0x000000ffff4c7224 */ /* 0x008fc400078e0048 */
[----:B------:R-:W-:Y:S01]  /*5d9d0*/  IMAD.MOV.U32 R77, RZ, RZ, R74 ;  /* 0x000000ffff4d7224 */ /* 0x000fe200078e004a */
[----:B------:R-:W3:Y:S04]  /*5d9e0*/  LDL.LU R251, [R1+0x2bc] ;  /* 0x0002bc0001fb7983 */ /* 0x000ee80000300800 */
[----:B------:R-:W3:Y:S04]  /*5d9f0*/  LDL.LU R72, [R1+0x4294] ;  /* 0x0042940001487983 */ /* 0x000ee80000300800 */
[----:B------:R-:W3:Y:S01]  /*5da00*/  LDL.LU R74, [R1+0x4290] ;  /* 0x00429000014a7983 */ /* 0x000ee20000300800 */
[C---:B------:R-:W-:Y:S08]  /*5da10*/  HMMA.1688.F32.TF32 R104, R172.reuse, R42, R104 ;  /* 0x0000002aac68723c */ /* 0x040ff00000081068 */
[----:B------:R-:W-:Y:S01]  /*5da20*/  HMMA.1688.F32.TF32 R108, R172, R38, R108 ;  /* 0x00000026ac6c723c */ /* 0x000fe2000008106c */
[----:B------:R-:W-:Y:S04]  /*5da30*/  LDS R172, [R2+0x9100] ;  /* 0x0091000002ac7984 */ /* 0x000fe80000000800 */
[----:B------:R-:W-:Y:S04]  /*5da40*/  LDS R174, [R2+0x9900] ;  /* 0x0099000002ae7984 */ /* 0x000fe80000000800 */
[----:B------:R-:W-:Y:S04]  /*5da50*/  LDS R173, [R3+0x9100] ;  /* 0x0091000003ad7984 */ /* 0x000fe80000000800 */
[----:B------:R-:W1:Y:S03]  /*5da60*/  LDS R175, [R3+0x9900] ;  /* 0x0099000003af7984 */ /* 0x000e660000000800 */
[----:B------:R-:W-:Y:S01]  /*5da70*/  IMAD.MOV.U32 R8, RZ, RZ, R104 ;  /* 0x000000ffff087224 */ /* 0x000fe200078e0068 */
[----:B------:R-:W-:Y:S01]  /*5da80*/  MOV R12, R106 ;  /* 0x0000006a000c7202 */ /* 0x000fe20000000f00 */
[----:B------:R-:W-:-:S02]  /*5da90*/  IMAD.MOV.U32 R9, RZ, RZ, R105 ;  /* 0x000000ffff097224 */ /* 0x000fc400078e0069 */
[----:B------:R-:W-:-:S04]  /*5daa0*/  IMAD.MOV.U32 R13, RZ, RZ, R107 ;  /* 0x000000ffff0d7224 */ /* 0x000fc800078e006b */
[----:B------:R-:W-:Y:S01]  /*5dab0*/  MOV R21, R108 ;  /* 0x0000006c00157202 */ /* 0x000fe20000000f00 */
[----:B------:R-:W-:Y:S01]  /*5dac0*/  IMAD.MOV.U32 R20, RZ, RZ, R109 ;  /* 0x000000ffff147224 */ /* 0x000fe200078e006d */
[----:B------:R-:W-:Y:S01]  /*5dad0*/  MOV R17, R111 ;  /* 0x0000006f00117202 */ /* 0x000fe20000000f00 */
[----:B------:R-:W-:Y:S01]  /*5dae0*/  IMAD.MOV.U32 R16, RZ, RZ, R110 ;  /* 0x000000ffff107224 */ /* 0x000fe200078e006e */
[----:B--2---:R-:W-:Y:S02]  /*5daf0*/  MOV R78, R75 ;  /* 0x0000004b004e7202 */ /* 0x004fe40000000f00 */
[----:B------:R-:W2:Y:S01]  /*5db00*/  LDL.LU R75, [R1+0x428c] ;  /* 0x00428c00014b7983 */ /* 0x000ea20000300800 */
[----:B----4-:R-:W-:-:S03]  /*5db10*/  IMAD.MOV.U32 R79, RZ, RZ, R73 ;  /* 0x000000ffff4f7224 */ /* 0x010fc600078e0049 */
        /* <DEDUP_REMOVED lines=61> */
[----:B---3--:R-:W-:Y:S01]  /*5def0*/  IMAD.MOV.U32 R87, RZ, RZ, R72 ;  /* 0x000000ffff577224 */ /* 0x008fe200078e0048 */
[----:B------:R-:W-:-:S02]  /*5df00*/  MOV R85, R74 ;  /* 0x0000004a00557202 */ /* 0x000fc40000000f00 */
[----:B------:R-:W3:Y:S01]  /*5df10*/  LDL.LU R72, [R1+0x330] ;  /* 0x0003300001487983 */ /* 0x000ee20000300800 */
[----:B--2---:R-:W-:Y:S02]  /*5df20*/  IMAD.MOV.U32 R84, RZ, RZ, R75 ;  /* 0x000000ffff547224 */ /* 0x004fe400078e004b */
[----:B----4-:R-:W-:Y:S02]  /*5df30*/  IMAD.MOV.U32 R86, RZ, RZ, R73 ;  /* 0x000000ffff567224 */ /* 0x010fe400078e0049 */
[----:B------:R-:W3:Y:S04]  /*5df40*/  LDL.LU R73, [R1+0x334] ;  /* 0x0003340001497983 */ /* 0x000ee80000300800 */
[----:B------:R-:W3:Y:S04]  /*5df50*/  LDL.LU R74, [R1+0x338] ;  /* 0x00033800014a7983 */ /* 0x000ee80000300800 */
[----:B------:R-:W3:Y:S04]  /*5df60*/  LDL.LU R75, [R1+0x33c] ;  /* 0x00033c00014b7983 */ /* 0x000ee80000300800 */
        /* <DEDUP_REMOVED lines=12> */
[C---:B-1----:R-:W-:Y:S08]  /*5e030*/  HMMA.1688.F32.TF32 R104, R4.reuse, R58, R104 ;  /* 0x0000003a0468723c */ /* 0x042ff00000081068 */
        /* <DEDUP_REMOVED lines=36> */
[----:B---3--:R-:W-:Y:S03]  /*5e280*/  HMMA.1688.F32.TF32 R72, R4, R66, R72 ;  /* 0x000000420448723c */ /* 0x008fe60000081048 */
        /* <DEDUP_REMOVED lines=37> */
[----:B------:R-:W3:Y:S01]  /*5e4e0*/  LDL.LU.64 R72, [R1+0x4198] ;  /* 0x0041980001487983 */ /* 0x000ee20000300a00 */
[C---:B----4-:R-:W-:Y:S08]  /*5e4f0*/  HMMA.1688.F32.TF32 R96, R172.reuse, R10, R96 ;  /* 0x0000000aac60723c */ /* 0x050ff00000081060 */
[C---:B--2---:R-:W-:Y:S08]  /*5e500*/  HMMA.1688.F32.TF32 R92, R172.reuse, R14, R92 ;  /* 0x0000000eac5c723c */ /* 0x044ff0000008105c */
[C---:B------:R-:W-:Y:S08]  /*5e510*/  HMMA.1688.F32.TF32 R88, R172.reuse, R18, R88 ;  /* 0x00000012ac58723c */ /* 0x040ff00000081058 */
[C---:B------:R-:W-:Y:S08]  /*5e520*/  HMMA.1688.F32.TF32 R84, R172.reuse, R22, R84 ;  /* 0x00000016ac54723c */ /* 0x040ff00000081054 */
[C---:B------:R-:W-:Y:S08]  /*5e530*/  HMMA.1688.F32.TF32 R80, R172.reuse, R26, R80 ;  /* 0x0000001aac50723c */ /* 0x040ff00000081050 */
[----:B------:R-:W-:Y:S08]  /*5e540*/  HMMA.1688.F32.TF32 R76, R172, R30, R76 ;  /* 0x0000001eac4c723c */ /* 0x000ff0000008104c */
[----:B---3--:R-:W-:Y:S01]  /*5e550*/  HMMA.1688.F32.TF32 R4, R4, R70, R72 ;  /* 0x000000460404723c */ /* 0x008fe20000081048 */
[----:B------:R-:W2:Y:S11]  /*5e560*/  LDL.LU R72, [R1+0x2c0] ;  /* 0x0002c00001487983 */ /* 0x000eb60000300800 */
[----:B------:R-:W-:Y:S11]  /*5e570*/  @!UPT UIADD3 URZ, URZ, URZ, URZ ;  /* 0x0000003f3f3ff290 */ /* 0x000ff6000fffe03f */
[----:B------:R-:W-:Y:S04]  /*5e580*/  STL.64 [R1+0x150], R4 ;  /* 0x0001500401007387 */ /* 0x000fe80000100a00 */
[----:B------:R-:W-:Y:S04]  /*5e590*/  STL.64 [R1+0x158], R6 ;  /* 0x0001580601007387 */ /* 0x000fe80000100a00 */
[----:B------:R-:W2:Y:S04]  /*5e5a0*/  LDL.LU R73, [R1+0x2c4] ;  /* 0x0002c40001497983 */ /* 0x000ea80000300800 */
[----:B------:R-:W2:Y:S04]  /*5e5b0*/  LDL.LU R74, [R1+0x2c8] ;  /* 0x0002c800014a7983 */ /* 0x000ea80000300800 */
[----:B------:R-:W2:Y:S04]  /*5e5c0*/  LDL.LU R75, [R1+0x2cc] ;  /* 0x0002cc00014b7983 */ /* 0x000ea80000300800 */
[----:B------:R-:W-:Y:S04]  /*5e5d0*/  STL.64 [R1+0x720], R96 ;  /* 0x0007206001007387 */ /* 0x000fe80000100a00 */
[----:B------:R1:W-:Y:S04]  /*5e5e0*/  STL.64 [R1+0x728], R98 ;  /* 0x0007286201007387 */ /* 0x0003e80000100a00 */
[----:B------:R-:W-:Y:S04]  /*5e5f0*/  LDS R4, [R252+0x9100] ;  /* 0x00910000fc047984 */ /* 0x000fe80000000800 */
[----:B------:R-:W-:Y:S04]  /*5e600*/  LDS R6, [R252+0x9900] ;  /* 0x00990000fc067984 */ /* 0x000fe80000000800 */
[----:B-1----:R-:W3:Y:S04]  /*5e610*/  LDL.LU.64 R98, [R1+0x4190] ;  /* 0x0041900001627983 */ /* 0x002ee80000300a00 */
[----:B------:R-:W3:Y:S04]  /*5e620*/  LDL.LU.64 R96, [R1+0x4188] ;  /* 0x0041880001607983 */ /* 0x000ee80000300a00 */
[----:B------:R-:W-:Y:S04]  /*5e630*/  STL.64 [R1+0x460], R92 ;  /* 0x0004605c01007387 */ /* 0x000fe80000100a00 */
[----:B------:R1:W-:Y:S04]  /*5e640*/  STL.64 [R1+0x468], R94 ;  /* 0x0004685e01007387 */ /* 0x0003e80000100a00 */
[----:B------:R-:W-:Y:S04]  /*5e650*/  LDS R5, [R24+0x9100] ;  /* 0x0091000018057984 */ /* 0x000fe80000000800 */
[----:B------:R-:W4:Y:S04]  /*5e660*/  LDS R7, [R24+0x9900] ;  /* 0x0099000018077984 */ /* 0x000f280000000800 */
        /* <DEDUP_REMOVED lines=18> */
[C---:B--2---:R-:W-:Y:S11]  /*5e790*/  HMMA.1688.F32.TF32 R72, R172.reuse, R34, R72 ;  /* 0x00000022ac48723c */ /* 0x044ff60000081048 */
[----:B------:R-:W-:Y:S11]  /*5e7a0*/  @!UPT UIADD3 URZ, URZ, URZ, URZ ;  /* 0x0000003f3f3ff290 */ /* 0x000ff6000fffe03f */
[----:B------:R-:W-:Y:S01]  /*5e7b0*/  @!UPT UIADD3 URZ, URZ, URZ, URZ ;  /* 0x0000003f3f3ff290 */ /* 0x000fe2000fffe03f */
[----:B------:R-:W-:Y:S04]  /*5e7c0*/  STL.64 [R1+0x450], R72 ;  /* 0x0004504801007387 */ /* 0x000fe80000100a00 */
[----:B------:R1:W-:Y:S02]  /*5e7d0*/  STL.64 [R1+0x458], R74 ;  /* 0x0004584a01007387 */ /* 0x0003e40000100a00 */
[C---:B-1----:R-:W-:Y:S11]  /*5e7e0*/  HMMA.1688.F32.TF32 R72, R172.reuse, R38, R248 ;  /* 0x00000026ac48723c */ /* 0x042ff600000810f8 */
[----:B------:R-:W-:Y:S11]  /*5e7f0*/  @!UPT UIADD3 URZ, URZ, URZ, URZ ;  /* 0x0000003f3f3ff290 */ /* 0x000ff6000fffe03f */
[----:B------:R-:W-:Y:S01]  /*5e800*/  @!UPT UIADD3 URZ, URZ, URZ, URZ ;  /* 0x0000003f3f3ff290 */ /* 0x000fe2000fffe03f */
[----:B------:R-:W-:Y:S04]  /*5e810*/  STL.64 [R1+0x2c0], R72 ;  /* 0x0002c04801007387 */ /* 0x000fe80000100a00 */
[----:B------:R3:W-:Y:S02]  /*5e820*/  STL.64 [R1+0x2c8], R74 ;  /* 0x0002c84a01007387 */ /* 0x0007e40000100a00 */
[C---:B---3--:R-:W-:Y:S08]  /*5e830*/  HMMA.1688.F32.TF32 R72, R172.reuse, R50, R84 ;  /* 0x00000032ac48723c */ /* 0x048ff00000081054 */
[C---:B----4-:R-:W-:Y:S08]  /*5e840*/  HMMA.1688.F32.TF32 R248, R172.reuse, R42, R76 ;  /* 0x0000002aacf8723c */ /* 0x050ff0000008104c */
[C---:B------:R-:W-:Y:S08]  /*5e850*/  HMMA.1688.F32.TF32 R76, R172.reuse, R46, R80 ;  /* 0x0000002eac4c723c */ /* 0x040ff00000081050 */
[----:B------:R-:W-:Y:S07]  /*5e860*/  HMMA.1688.F32.TF32 R80, R172, R54, R88 ;  /* 0x00000036ac50723c */ /* 0x000fee0000081058 */
[----:B------:R-:W-:Y:S04]  /*5e870*/  STL.64 [R1+0x2d0], R248 ;  /* 0x0002d0f801007387 */ /* 0x000fe80000100a00 */
[----:B------:R-:W-:Y:S04]  /*5e880*/  STL.64 [R1+0x2d8], R250 ;  /* 0x0002d8fa01007387 */ /* 0x000fe80000100a00 */
[----:B------:R-:W-:Y:S04]  /*5e890*/  STL.64 [R1+0x2f0], R76 ;  /* 0x0002f04c01007387 */ /* 0x000fe80000100a00 */
[----:B------:R1:W-:Y:S01]  /*5e8a0*/  STL.64 [R1+0x2f8], R78 ;  /* 0x0002f84e01007387 */ /* 0x0003e20000100a00 */
[----:B------:R-:W-:Y:S01]  /*5e8b0*/  HMMA.1688.F32.TF32 R84, R4, R14, R112 ;  /* 0x0000000e0454723c */ /* 0x000fe20000081070 */
[----:B------:R-:W-:Y:S01]  /*5e8c0*/  IMAD.MOV.U32 R88, RZ, RZ, R220 ;  /* 0x000000ffff587224 */ /* 0x000fe200078e00dc */
[----:B------:R-:W-:Y:S01]  /*5e8d0*/  MOV R89, R221 ;  /* 0x000000dd00597202 */ /* 0x000fe20000000f00 */
[----:B------:R-:W-:Y:S01]  /*5e8e0*/  IMAD.MOV.U32 R90, RZ, RZ, R222 ;  /* 0x000000ffff5a7224 */ /* 0x000fe200078e00de */
[----:B------:R-:W-:Y:S01]  /*5e8f0*/  LDS R248, [R252+0x9180] ;  /* 0x00918000fcf87984 */ /* 0x000fe20000000800 */
[----:B------:R-:W-:-:S03]  /*5e900*/  IMAD.MOV.U32 R91, RZ, RZ, R223 ;  /* 0x000000ffff5b7224 */ /* 0x000fc600078e00df */
[----:B------:R-:W-:Y:S01]  /*5e910*/  LDS R250, [R252+0x9980] ;  /* 0x00998000fcfa7984 */ /* 0x000fe20000000800 */
[C---:B-1----:R-:W-:Y:S03]  /*5e920*/  HMMA.1688.F32.TF32 R76, R172.reuse, R58, R92 ;  /* 0x0000003aac4c723c */ /* 0x042fe6000008105c */
        /* <DEDUP_REMOVED lines=8> */
[----:B------:R-:W-:Y:S04]  /*5e9b0*/  STL.64 [R1+0x330], R76 ;  /* 0x0003304c01007387 */ /* 0x000fe80000100a00 */
[----:B------:R1:W-:Y:S02]  /*5e9c0*/  STL.64 [R1+0x338], R78 ;  /* 0x0003384e01007387 */ /* 0x0003e40000100a00 */
[----:B-1----:R-:W-:Y:S06]  /*5e9d0*/  HMMA.1688.F32.TF32 R76, R172, R70, R104 ;  /* 0x00000046ac4c723c */ /* 0x002fec0000081068 */
        /* <DEDUP_REMOVED lines=11> */
[C---:B------:R-:W-:Y:S11]  /*5ea90*/  HMMA.1688.F32.TF32 R80, R4.reuse, R18, R116 ;  /* 0x000000120450723c */ /* 0x040ff60000081074 */
[----:B------:R-:W-:Y:S04]  /*5eaa0*/  @!UPT UIADD3 URZ, URZ, URZ, URZ ;  /* 0x0000003f3f3ff290 */ /* 0x000fe8000fffe03f */
        /* <DEDUP_REMOVED lines=9> */
[C---:B---3--:R-:W-:Y:S03]  /*5eb40*/  HMMA.1688.F32.TF32 R80, R4.reuse, R30, R128 ;  /* 0x0000001e0450723c */ /* 0x048fe60000081080 */
[----:B------:R1:W-:Y:S05]  /*5eb50*/  STL.64 [R1+0x388], R78 ;  /* 0x0003884e01007387 */ /* 0x0003ea0000100a00 */
[C---:B-1----:R-:W-:Y:S06]  /*5eb60*/  HMMA.1688.F32.TF32 R76, R4.reuse, R34, R132 ;  /* 0x00000022044c723c */ /* 0x042fec0000081084 */
[----:B------:R-:W-:Y:S04]  /*5eb70*/  STL.64 [R1+0x390], R84 ;  /* 0x0003905401007387 */ /* 0x000fe80000100a00 */
[----:B------:R1:W-:Y:S05]  /*5eb80*/  STL.64 [R1+0x398], R86 ;  /* 0x0003985601007387 */ /* 0x0003ea0000100a00 */
[----:B------:R-:W-:Y:S04]  /*5eb90*/  STL.64 [R1+0x3a0], R80 ;  /* 0x0003a05001007387 */ /* 0x000fe80000100a00 */
[----:B------:R3:W-:Y:S01]  /*5eba0*/  STL.64 [R1+0x3a8], R82 ;  /* 0x0003a85201007387 */ /* 0x0007e20000100a00 */
[C---:B-1----:R-:W-:Y:S03]  /*5ebb0*/  HMMA.1688.F32.TF32 R84, R4.reuse, R38, R136 ;  /* 0x000000260454723c */ /* 0x042fe60000081088 */
[----:B------:R-:W-:Y:S05]  /*5ebc0*/  STL.64 [R1+0x3b0], R76 ;  /* 0x0003b04c01007387 */ /* 0x000fea0000100a00 */
[C---:B---3--:R-:W-:Y:S01]  /*5ebd0*/  HMMA.1688.F32.TF32 R80, R4.reuse, R42, R140 ;  /* 0x0000002a0450723c */ /* 0x048fe2000008108c */
[----:B------:R1:W-:Y:S07]  /*5ebe0*/  STL.64 [R1+0x3b8], R78 ;  /* 0x0003b84e01007387 */ /* 0x0003ee0000100a00 */
[C---:B-1----:R-:W-:Y:S07]  /*5ebf0*/  HMMA.1688.F32.TF32 R76, R4.reuse, R46, R144 ;  /* 0x0000002e044c723c */ /* 0x042fee0000081090 */
[----:B------:R-:W-:Y:S04]  /*5ec00*/  STL.64 [R1+0x3c0], R84 ;  /* 0x0003c05401007387 */ /* 0x000fe80000100a00 */
[----:B------:R1:W-:Y:S04]  /*5ec10*/  STL.64 [R1+0x3c8], R86 ;  /* 0x0003c85601007387 */ /* 0x0003e80000100a00 */
[----:B------:R-:W-:Y:S04]  /*5ec20*/  STL.64 [R1+0x3d0], R80 ;  /* 0x0003d05001007387 */ /* 0x000fe80000100a00 */
[----:B------:R3:W-:Y:S01]  /*5ec30*/  STL.64 [R1+0x3d8], R82 ;  /* 0x0003d85201007387 */ /* 0x0007e20000100a00 */
[----:B-1----:R-:W-:Y:S01]  /*5ec40*/  HMMA.1688.F32.TF32 R84, R4, R50, R148 ;  /* 0x000000320454723c */ /* 0x002fe20000081094 */
[----:B------:R-:W-:Y:S01]  /*5ec50*/  MOV R96, R216 ;  /* 0x000000d800607202 */ /* 0x000fe20000000f00 */
[----:B------:R-:W-:Y:S01]  /*5ec60*/  IMAD.MOV.U32 R97, RZ, RZ, R217 ;  /* 0x000000ffff617224 */ /* 0x000fe200078e00d9 */
[----:B------:R-:W-:Y:S01]  /*5ec70*/  MOV R99, R219 ;  /* 0x000000db00637202 */ /* 0x000fe20000000f00 */
[----:B------:R-:W-:-:S02]  /*5ec80*/  IMAD.MOV.U32 R98, RZ, RZ, R218 ;  /* 0x000000ffff627224 */ /* 0x000fc400078e00da */
[----:B------:R-:W-:Y:S01]  /*5ec90*/  IMAD.MOV.U32 R100, RZ, RZ, R212 ;  /* 0x000000ffff647224 */ /* 0x000fe200078e00d4 */
[----:B------:R-:W-:Y:S01]  /*5eca0*/  STL.64 [R1+0x400], R76 ;  /* 0x0004004c01007387 */ /* 0x000fe20000100a00 */
[----:B---3--:R-:W-:Y:S03]  /*5ecb0*/  HMMA.1688.F32.TF32 R80, R4, R54, R152 ;  /* 0x000000360450723c */ /* 0x008fe60000081098 */
[----:B------:R1:W-:Y:S01]  /*5ecc0*/  STL.64 [R1+0x408], R78 ;  /* 0x0004084e01007387 */ /* 0x0003e20000100a00 */
        /* <DEDUP_REMOVED lines=8> */
[----:B------:R-:W-:Y:S01]  /*5ed50*/  IMAD.MOV.U32 R109, RZ, RZ, R205 ;  /* 0x000000ffff6d7224 */ /* 0x000fe200078e00cd */
[C---:B-1----:R-:W-:Y:S01]  /*5ed60*/  HMMA.1688.F32.TF32 R76, R4.reuse, R58, R156 ;  /* 0x0000003a044c723c */ /* 0x042fe2000008109c */
[----:B------:R-:W-:Y:S04]  /*5ed70*/  STL.64 [R1+0x410], R84 ;  /* 0x0004105401007387 */ /* 0x000fe80000100a00 */
[----:B------:R1:W-:Y:S04]  /*5ed80*/  STL.64 [R1+0x418], R86 ;  /* 0x0004185601007387 */ /* 0x0003e80000100a00 */
[----:B------:R-:W-:Y:S04]  /*5ed90*/  STL.64 [R1+0x3f0], R80 ;  /* 0x0003f05001007387 */ /* 0x000fe80000100a00 */
[----:B------:R3:W-:Y:S01]  /*5eda0*/  STL.64 [R1+0x3f8], R82 ;  /* 0x0003f85201007387 */ /* 0x0007e20000100a00 */
[----:B-1----:R-:W-:Y:S01]  /*5edb0*/  HMMA.1688.F32.TF32 R84, R4, R62, R160 ;  /* 0x0000003e0454723c */ /* 0x002fe200000810a0 */
[----:B------:R-:W-:Y:S01]  /*5edc0*/  IMAD.MOV.U32 R110, RZ, RZ, R206 ;  /* 0x000000ffff6e7224 */ /* 0x000fe200078e00ce */
[----:B------:R-:W-:Y:S01]  /*5edd0*/  MOV R111, R207 ;  /* 0x000000cf006f7202 */ /* 0x000fe20000000f00 */
[----:B------:R-:W-:Y:S01]  /*5ede0*/  IMAD.MOV.U32 R112, RZ, RZ, R200 ;  /* 0x000000ffff707224 */ /* 0x000fe200078e00c8 */
[----:B------:R-:W-:Y:S01]  /*5edf0*/  MOV R114, R202 ;  /* 0x000000ca00727202 */ /* 0x000fe20000000f00 */
[----:B------:R-:W-:-:S04]  /*5ee00*/  IMAD.MOV.U32 R113, RZ, RZ, R201 ;  /* 0x000000ffff717224 */ /* 0x000fc800078e00c9 */
[----:B------:R-:W-:Y:S01]  /*5ee10*/  STL.64 [R1+0x440], R76 ;  /* 0x0004404c01007387 */ /* 0x000fe20000100a00 */
[C---:B---3--:R-:W-:Y:S03]  /*5ee20*/  HMMA.1688.F32.TF32 R80, R4.reuse, R66, R164 ;  /* 0x000000420450723c */ /* 0x048fe600000810a4 */
[----:B------:R1:W-:Y:S01]  /*5ee30*/  STL.64 [R1+0x448], R78 ;  /* 0x0004484e01007387 */ /* 0x0003e20000100a00 */
[----:B------:R-:W-:Y:S01]  /*5ee40*/  IMAD.MOV.U32 R115, RZ, RZ, R196 ;  /* 0x000000ffff737224 */ /* 0x000fe200078e00c4 */
[----:B------:R-:W-:Y:S01]  /*5ee50*/  MOV R117, R192 ;  /* 0x000000c000757202 */ /* 0x000fe20000000f00 */
[----:B------:R-:W-:Y:S02]  /*5ee60*/  IMAD.MOV.U32 R116, RZ, RZ, R197 ;  /* 0x000000ffff747224 */ /* 0x000fe400078e00c5 */
[----:B------:R-:W-:Y:S02]  /*5ee70*/  IMAD.MOV.U32 R118, RZ, RZ, R193 ;  /* 0x000000ffff767224 */ /* 0x000fe400078e00c1 */
[----:B------:R-:W-:Y:S01]  /*5ee80*/  IMAD.MOV.U32 R119, RZ, RZ, R194 ;  /* 0x000000ffff777224 */ /* 0x000fe200078e00c2 */
[----:B------:R-:W-:Y:S01]  /*5ee90*/  MOV R120, R188 ;  /* 0x000000bc00787202 */ /* 0x000fe20000000f00 */
[----:B------:R-:W-:Y:S01]  /*5eea0*/  IMAD.MOV.U32 R121, RZ, RZ, R189 ;  /* 0x000000ffff797224 */ /* 0x000fe200078e00bd */
[----:B------:R-:W-:Y:S01]  /*5eeb0*/  MOV R123, R184 ;  /* 0x000000b8007b7202 */ /* 0x000fe20000000f00 */
[----:B------:R-:W-:Y:S01]  /*5eec0*/  IMAD.MOV.U32 R122, RZ, RZ, R190 ;  /* 0x000000ffff7a7224 */ /* 0x000fe200078e00be */
[----:B-1----:R-:W-:Y:S01]  /*5eed0*/  HMMA.1688.F32.TF32 R76, R4, R70, R168 ;  /* 0x00000046044c723c */ /* 0x002fe200000810a8 */
[----:B------:R-:W-:Y:S01]  /*5eee0*/  IMAD.MOV.U32 R172, RZ, RZ, R185 ;  /* 0x000000ffffac7224 */ /* 0x000fe200078e00b9 */
[----:B------:R-:W-:Y:S01]  /*5eef0*/  MOV R174, R187 ;  /* 0x000000bb00ae7202 */ /* 0x000fe20000000f00 */
[----:B------:R-:W-:Y:S01]  /*5ef00*/  IMAD.MOV.U32 R173, RZ, RZ, R186 ;  /* 0x000000ffffad7224 */ /* 0x000fe200078e00ba */
[----:B------:R-:W-:Y:S01]  /*5ef10*/  MOV R93, R182 ;  /* 0x000000b6005d7202 */ /* 0x000fe20000000f00 */
[----:B------:R-:W-:Y:S01]  /*5ef20*/  IMAD.MOV.U32 R175, RZ, RZ, R180 ;  /* 0x000000ffffaf7224 */ /* 0x000fe200078e00b4 */
[----:B------:R-:W-:Y:S02]  /*5ef30*/  LDS R144, [R2+0xa080] ;  /* 0x00a0800002907984 */ /* 0x000fe40000000800 */
[----:B--2---:R-:W-:Y:S02]  /*5ef40*/  HMMA.1688.F32.TF32 R4, R72, R10, R176 ;  /* 0x0000000a4804723c */ /* 0x004fe400000810b0 */
[----:B------:R-:W-:Y:S04]  /*5ef50*/  STL.64 [R1+0x430], R84 ;  /* 0x0004305401007387 */ /* 0x000fe80000100a00 */
[----:B------:R-:W-:Y:S04]  /*5ef60*/  STL.64 [R1+0x438], R86 ;  /* 0x0004385601007387 */ /* 0x000fe80000100a00 */
[----:B------:R1:W-:Y:S04]  /*5ef70*/  STL.64 [R1+0x420], R80 ;  /* 0x0004205001007387 */ /* 0x0003e80000100a00 */
[----:B------:R2:W-:Y:S04]  /*5ef80*/  STL.64 [R1+0x428], R82 ;  /* 0x0004285201007387 */ /* 0x0005e80000100a00 */
[----:B------:R3:W-:Y:S01]  /*5ef90*/  STL.64 [R1+0x3e0], R76 ;  /* 0x0003e04c01007387 */ /* 0x0007e20000100a00 */
[----:B-1----:R-:W-:-:S03]  /*5efa0*/  MOV R80, R228 ;  /* 0x000000e400507202 */ /* 0x002fc60000000f00 */
[----:B------:R1:W-:Y:S01]  /*5efb0*/  STL.64 [R1+0x3e8], R78 ;  /* 0x0003e84e01007387 */ /* 0x0003e20000100a00 */
[----:B------:R-:W-:-:S03]  /*5efc0*/  IMAD.MOV.U32 R81, RZ, RZ, R229 ;  /* 0x000000ffff517224 */ /* 0x000fc600078e00e5 */
[----:B------:R-:W4:Y:S01]  /*5efd0*/  LDL.LU R228, [R1+0x4130] ;  /* 0x0041300001e47983 */ /* 0x000f220000300800 */
[----:B--2---:R-:W-:-:S03]  /*5efe0*/  IMAD.MOV.U32 R82, RZ, RZ, R230 ;  /* 0x000000ffff527224 */ /* 0x004fc600078e00e6 */
[----:B------:R-:W-:Y:S01]  /*5eff0*/  STL.64 [R1+0x710], R4 ;  /* 0x0007100401007387 */ /* 0x000fe20000100a00 */
[----:B------:R-:W-:-:S03]  /*5f000*/  MOV R83, R231 ;  /* 0x000000e700537202 */ /* 0x000fc60000000f00 */
[----:B------:R2:W-:Y:S01]  /*5f010*/  STL.64 [R1+0x718], R6 ;  /* 0x0007180601007387 */ /* 0x0005e20000100a00 */
[----:B------:R-:W-:-:S03]  /*5f020*/  IMAD.MOV.U32 R84, RZ, RZ, R224 ;  /* 0x000000ffff547224 */ /* 0x000fc600078e00e0 */
[----:B------:R-:W4:Y:S01]  /*5f030*/  LDL.LU R229, [R1+0x412c] ;  /* 0x00412c0001e57983 */ /* 0x000f220000300800 */
[----:B------:R-:W-:-:S03]  /*5f040*/  IMAD.MOV.U32 R85, RZ, RZ, R225 ;  /* 0x000000ffff557224 */ /* 0x000fc600078e00e1 */
[----:B------:R-:W4:Y:S01]  /*5f050*/  LDL.LU R230, [R1+0x4128] ;  /* 0x0041280001e67983 */ /* 0x000f220000300800 */
[----:B------:R-:W-:-:S03]  /*5f060*/  MOV R86, R226 ;  /* 0x000000e200567202 */ /* 0x000fc60000000f00 */
[----:B------:R-:W4:Y:S01]  /*5f070*/  LDL.LU R231, [R1+0x4124] ;  /* 0x0041240001e77983 */ /* 0x000f220000300800 */
        /* <DEDUP_REMOVED lines=42> */
[----:B------:R-:W2:Y:S04]  /*5f320*/  LDL.LU R185, [R1+0x4090] ;  /* 0x0040900001b97983 */ /* 0x000ea80000300800 */
[----:B------:R-:W2:Y:S01]  /*5f330*/  LDL.LU R186, [R1+0x408c] ;  /* 0x00408c0001ba7983 */ /* 0x000ea20000300800 */
[----:B------:R-:W-:-:S03]  /*5f340*/  IMAD.MOV.U32 R94, RZ, RZ, R183 ;  /* 0x000000ffff5e7224 */ /* 0x000fc600078e00b7 */
[----:B------:R-:W2:Y:S04]  /*5f350*/  LDL.LU R187, [R1+0x4088] ;  /* 0x0040880001bb7983 */ /* 0x000ea80000300800 */
[----:B------:R-:W4:Y:S04]  /*5f360*/  LDL.LU R180, [R1+0x4084] ;  /* 0x0040840001b47983 */ /* 0x000f280000300800 */
[----:B------:R-:W4:Y:S04]  /*5f370*/  LDL.LU R181, [R1+0x4080] ;  /* 0x0040800001b57983 */ /* 0x000f280000300800 */
[----:B------:R-:W4:Y:S01]  /*5f380*/  LDL.LU R182, [R1+0x407c] ;  /* 0x00407c0001b67983 */ /* 0x000f220000300800 */
[----:B------:R-:W-:-:S03]  /*5f390*/  IMAD.MOV.U32 R95, RZ, RZ, R191 ;  /* 0x000000ffff5f7224 */ /* 0x000fc600078e00bf */
[----:B------:R-:W4:Y:S04]  /*5f3a0*/  LDL.LU R183, [R1+0x4078] ;  /* 0x0040780001b77983 */ /* 0x000f280000300800 */
[----:B------:R-:W4:Y:S01]  /*5f3b0*/  LDL.LU R191, [R1+0x4074] ;  /* 0x0040740001bf7983 */ /* 0x000f220000300800 */
[----:B---3--:R-:W-:Y:S01]  /*5f3c0*/  MOV R76, R195 ;  /* 0x000000c3004c7202 */ /* 0x008fe20000000f00 */
[----:B------:R-:W-:Y:S02]  /*5f3d0*/  IMAD.MOV.U32 R77, RZ, RZ, R198 ;  /* 0x000000ffff4d7224 */ /* 0x000fe400078e00c6 */
[----:B------:R-:W3:Y:S01]  /*5f3e0*/  LDL.LU R195, [R1+0x4070] ;  /* 0x0040700001c37983 */ /* 0x000ee20000300800 */
[----:B-1----:R-:W-:Y:S01]  /*5f3f0*/  IMAD.MOV.U32 R78, RZ, RZ, R199 ;  /* 0x000000ffff4e7224 */ /* 0x002fe200078e00c7 */
[----:B------:R-:W-:-:S02]  /*5f400*/  MOV R79, R203 ;  /* 0x000000cb004f7202 */ /* 0x000fc40000000f00 */
[----:B------:R-:W3:Y:S04]  /*5f410*/  LDL.LU R198, [R1+0x406c] ;  /* 0x00406c0001c67983 */ /* 0x000ee80000300800 */
[----:B------:R-:W3:Y:S04]  /*5f420*/  LDL.LU R199, [R1+0x4068] ;  /* 0x0040680001c77983 */ /* 0x000ee80000300800 */
[----:B------:R-:W3:Y:S01]  /*5f430*/  LDL.LU R203, [R1+0x4064] ;  /* 0x0040640001cb7983 */ /* 0x000ee20000300800 */
[C---:B------:R-:W-:Y:S03]  /*5f440*/  HMMA.1688.F32.TF32 R120, R248.reuse, R22, R120 ;  /* 0x00000016f878723c */ /* 0x040fe60000081078 */
[----:B------:R-:W-:Y:S04]  /*5f450*/  LDS R146, [R2+0xa880] ;  /* 0x00a8800002927984 */ /* 0x000fe80000000800 */
[----:B------:R-:W-:Y:S01]  /*5f460*/  LDS R145, [R3+0xa080] ;  /* 0x00a0800003917984 */ /* 0x000fe20000000800 */
[C---:B------:R-:W-:Y:S03]  /*5f470*/  HMMA.1688.F32.TF32 R108, R248.reuse, R34, R108 ;  /* 0x00000022f86c723c */ /* 0x040fe6000008106c */
[----:B------:R-:W-:Y:S05]  /*5f480*/  LDS R147, [R3+0xa880] ;  /* 0x00a8800003937984 */ /* 0x000fea0000000800 */
[C---:B------:R-:W-:Y:S08]  /*5f490*/  HMMA.1688.F32.TF32 R100, R248.reuse, R46, R100 ;  /* 0x0000002ef864723c */ /* 0x040ff00000081064 */
[----:B------:R-:W-:Y:S08]  /*5f4a0*/  HMMA.1688.F32.TF32 R88, R248, R58, R88 ;  /* 0x0000003af858723c */ /* 0x000ff00000081058 */
[C---:B--2---:R-:W-:Y:S08]  /*5f4b0*/  HMMA.1688.F32.TF32 R132, R72.reuse, R18, R184 ;  /* 0x000000124884723c */ /* 0x044ff000000810b8 */
[C---:B----4-:R-:W-:Y:S08]  /*5f4c0*/  HMMA.1688.F32.TF32 R128, R72.reuse, R14, R180 ;  /* 0x0000000e4880723c */ /* 0x050ff000000810b4 */
[C---:B------:R-:W-:Y:S11]  /*5f4d0*/  HMMA.1688.F32.TF32 R4, R72.reuse, R22, R188 ;  /* 0x000000164804723c */ /* 0x040ff600000810bc */
[----:B------:R-:W-:Y:S04]  /*5f4e0*/  @!UPT UIADD3 URZ, URZ, URZ, URZ ;  /* 0x0000003f3f3ff290 */ /* 0x000fe8000fffe03f */
[----:B------:R-:W-:Y:S04]  /*5f4f0*/  STL.64 [R1+0x700], R128 ;  /* 0x0007008001007387 */ /* 0x000fe80000100a00 */
[----:B------:R3:W-:Y:S04]  /*5f500*/  STL.64 [R1+0x708], R130 ;  /* 0x0007088201007387 */ /* 0x0007e80000100a00 */
[----:B------:R-:W-:Y:S04]  /*5f510*/  STL.64 [R1+0x470], R132 ;  /* 0x0004708401007387 */ /* 0x000fe80000100a00 */
[----:B------:R1:W-:Y:S01]  /*5f520*/  STL.64 [R1+0x478], R134 ;  /* 0x0004788601007387 */ /* 0x0003e20000100a00 */
[C---:B---3--:R-:W-:Y:S03]  /*5f530*/  HMMA.1688.F32.TF32 R128, R72.reuse, R26, R192 ;  /* 0x0000001a4880723c */ /* 0x048fe600000810c0 */
[----:B------:R-:W-:Y:S04]  /*5f540*/  STL.64 [R1+0x6f0], R4 ;  /* 0x0006f00401007387 */ /* 0x000fe80000100a00 */
[----:B------:R2:W-:Y:S01]  /*5f550*/  STL.64 [R1+0x6f8], R6 ;  /* 0x0006f80601007387 */ /* 0x0005e20000100a00 */
[C---:B-1----:R-:W-:Y:S08]  /*5f560*/  HMMA.1688.F32.TF32 R132, R72.reuse, R30, R196 ;  /* 0x0000001e4884723c */ /* 0x042ff000000810c4 */
[C---:B--2---:R-:W-:Y:S07]  /*5f570*/  HMMA.1688.F32.TF32 R4, R72.reuse, R34, R200 ;  /* 0x000000224804723c */ /* 0x044fee00000810c8 */
        /* <DEDUP_REMOVED lines=8> */
[C---:B-1----:R-:W-:Y:S07]  /*5f600*/  HMMA.1688.F32.TF32 R4, R72.reuse, R46, R212 ;  /* 0x0000002e4804723c */ /* 0x042fee00000810d4 */
        /* <DEDUP_REMOVED lines=19> */
[----:B------:R1:W-:Y:S01]  /*5f740*/  STL.64 [R1+0x658], R130 ;  /* 0x0006588201007387 */ /* 0x0003e20000100a00 */
[C---:B------:R-:W-:Y:S03]  /*5f750*/  HMMA.1688.F32.TF32 R72, R248.reuse, R14, R244 ;  /* 0x0000000ef848723c */ /* 0x040fe600000810f4 */
[----:B------:R-:W-:Y:S04]  /*5f760*/  STL.64 [R1+0x640], R132 ;  /* 0x0006408401007387 */ /* 0x000fe80000100a00 */
[----:B------:R-:W-:Y:S01]  /*5f770*/  STL.64 [R1+0x648], R134 ;  /* 0x0006488601007387 */ /* 0x000fe20000100a00 */
[C---:B-1----:R-:W-:Y:S03]  /*5f780*/  HMMA.1688.F32.TF32 R128, R248.reuse, R10, R240 ;  /* 0x0000000af880723c */ /* 0x042fe600000810f0 */
[----:B------:R-:W-:Y:S04]  /*5f790*/  STL.64 [R1+0x280], R4 ;  /* 0x0002800401007387 */ /* 0x000fe80000100a00 */
[----:B------:R1:W-:Y:S04]  /*5f7a0*/  STL.64 [R1+0x288], R6 ;  /* 0x0002880601007387 */ /* 0x0003e80000100a00 */
[----:B------:R-:W-:Y:S04]  /*5f7b0*/  LDS R240, [R252+0xa080] ;  /* 0x00a08000fcf07984 */ /* 0x000fe80000000800 */
[----:B------:R-:W-:Y:S01]  /*5f7c0*/  LDS R242, [R252+0xa880] ;  /* 0x00a88000fcf27984 */ /* 0x000fe20000000800 */
[C---:B-1----:R-:W-:Y:S07]  /*5f7d0*/  HMMA.1688.F32.TF32 R4, R248.reuse, R18, R124 ;  /* 0x00000012f804723c */ /* 0x042fee000008107c */
[----:B------:R-:W-:Y:S04]  /*5f7e0*/  STL.64 [R1+0x260], R128 ;  /* 0x0002608001007387 */ /* 0x000fe80000100a00 */
[----:B------:R-:W-:Y:S04]  /*5f7f0*/  STL.64 [R1+0x268], R130 ;  /* 0x0002688201007387 */ /* 0x000fe80000100a00 */
[----:B------:R-:W-:Y:S04]  /*5f800*/  STL.64 [R1+0x240], R72 ;  /* 0x0002404801007387 */ /* 0x000fe80000100a00 */
[----:B------:R1:W-:Y:S04]  /*5f810*/  STL.64 [R1+0x248], R74 ;  /* 0x0002484a01007387 */ /* 0x0003e80000100a00 */
[----:B------:R-:W-:Y:S04]  /*5f820*/  STL.64 [R1+0x230], R4 ;  /* 0x0002300401007387 */ /* 0x000fe80000100a00 */
[----:B------:R2:W-:Y:S01]  /*5f830*/  STL.64 [R1+0x238], R6 ;  /* 0x0002380601007387 */ /* 0x0005e20000100a00 */
[C---:B-1----:R-:W-:Y:S08]  /*5f840*/  HMMA.1688.F32.TF32 R72, R248.reuse, R26, R116 ;  /* 0x0000001af848723c */ /* 0x042ff00000081074 */
[C---:B--2---:R-:W-:Y:S01]  /*5f850*/  HMMA.1688.F32.TF32 R4, R248.reuse, R30, R112 ;  /* 0x0000001ef804723c */ /* 0x044fe20000081070 */
[----:B------:R-:W-:Y:S04]  /*5f860*/  STL.64 [R1+0x1e0], R120 ;  /* 0x0001e07801007387 */ /* 0x000fe80000100a00 */
[----:B------:R-:W-:Y:S04]  /*5f870*/  STL.64 [R1+0x1e8], R122 ;  /* 0x0001e87a01007387 */ /* 0x000fe80000100a00 */
        /* <DEDUP_REMOVED lines=11> */
[----:B------:R-:W-:Y:S08]  /*5f930*/  STL.64 [R1+0x148], R110 ;  /* 0x0001486e01007387 */ /* 0x000ff00000100a00 */
        /* <DEDUP_REMOVED lines=17> */
[C---:B--2---:R-:W-:Y:S08]  /*5fa50*/  HMMA.1688.F32.TF32 R4, R248.reuse, R66, R80 ;  /* 0x00000042f804723c */ /* 0x044ff00000081050 */
[----:B------:R-:W-:Y:S01]  /*5fa60*/  HMMA.1688.F32.TF32 R248, R248, R70, R76 ;  /* 0x00000046f8f8723c */ /* 0x000fe2000008104c */
[----:B------:R1:W-:Y:S04]  /*5fa70*/  STL.64 [R1+0xb0], R88 ;  /* 0x0000b05801007387 */ /* 0x0003e80000100a00 */
[----:B------:R2:W-:Y:S04]  /*5fa80*/  STL.64 [R1+0xb8], R90 ;  /* 0x0000b85a01007387 */ /* 0x0005e80000100a00 */
[----:B------:R-:W-:Y:S04]  /*5fa90*/  STL.64 [R1+0x90], R72 ;  /* 0x0000904801007387 */ /* 0x000fe80000100a00 */
[----:B------:R-:W-:Y:S01]  /*5faa0*/  STL.64 [R1+0x98], R74 ;  /* 0x0000984a01007387 */ /* 0x000fe20000100a00 */
[----:B------:R-:W-:Y:S01]  /*5fab0*/  IMAD.MOV.U32 R76, RZ, RZ, R25 ;  /* 0x000000ffff4c7224 */ /* 0x000fe200078e0019 */
[----:B------:R-:W-:Y:S01]  /*5fac0*/  MOV R78, R29 ;  /* 0x0000001d004e7202 */ /* 0x000fe20000000f00 */
[----:B------:R-:W-:-:S07]  /*5fad0*/  IMAD.MOV.U32 R77, RZ, RZ, R28 ;  /* 0x000000ffff4d7224 */ /* 0x000fce00078e001c */
[----:B------:R-:W-:Y:S04]  /*5fae0*/  STL.64 [R1+0x3e80], R250 ;  /* 0x003e80fa01007387 */ /* 0x000fe80000100a00 */
[----:B------:R-:W-:Y:S04]  /*5faf0*/  STL.64 [R1+0x70], R4 ;  /* 0x0000700401007387 */ /* 0x000fe80000100a00 */
[----:B------:R-:W-:Y:S04]  /*5fb00*/  STL.64 [R1+0x78], R6 ;  /* 0x0000780601007387 */ /* 0x000fe80000100a00 */
[----:B------:R-:W-:Y:S01]  /*5fb10*/  STL.64 [R1+0x3e78], R248 ;  /* 0x003e78f801007387 */ /* 0x000fe20000100a00 */
[----:B------:R-:W-:-:S03]  /*5fb20*/  IMAD.MOV.U32 R79, RZ, RZ, R0 ;  /* 0x000000ffff4f7224 */ /* 0x000fc600078e0000 */
[----:B------:R-:W3:Y:S04]  /*5fb30*/  LDL.LU R24, [R1+0x4060] ;  /* 0x0040600001187983 */ /* 0x000ee80000300800 */
[----:B------:R-:W4:Y:S04]  /*5fb40*/  LDL.LU R25, [R1+0x405c] ;  /* 0x00405c0001197983 */ /* 0x000f280000300800 */
        /* <DEDUP_REMOVED lines=16> */
[----:B------:R-:W-:-:S02]  /*5fc50*/  IMAD.MOV.U32 R96, RZ, RZ, R45 ;  /* 0x000000ffff607224 */ /* 0x000fc400078e002d */
[----:B------:R-:W-:Y:S02]  /*5fc60*/  IMAD.MOV.U32 R98, RZ, RZ, R41 ;  /* 0x000000ffff627224 */ /* 0x000fe400078e0029 */
[----:B------:R-:W-:Y:S02]  /*5fc70*/  IMAD.MOV.U32 R99, RZ, RZ, R40 ;  /* 0x000000ffff637224 */ /* 0x000fe400078e0028 */
[----:B-1----:R-:W-:Y:S02]  /*5fc80*/  IMAD.MOV.U32 R88, RZ, RZ, R53 ;  /* 0x000000ffff587224 */ /* 0x002fe400078e0035 */
[----:B------:R-:W-:Y:S01]  /*5fc90*/  IMAD.MOV.U32 R89, RZ, RZ, R52 ;  /* 0x000000ffff597224 */ /* 0x000fe200078e0034 */
[----:B--2---:R-:W-:Y:S01]  /*5fca0*/  MOV R90, R49 ;  /* 0x00000031005a7202 */ /* 0x004fe20000000f00 */
[----:B------:R-:W-:Y:S01]  /*5fcb0*/  IMAD.MOV.U32 R91, RZ, RZ, R48 ;  /* 0x000000ffff5b7224 */ /* 0x000fe200078e0030 */
[----:B---3--:R-:W1:Y:S04]  /*5fcc0*/  LDSM.16.M88.4 R232, [R0+0x21100] ;  /* 0x0211000000e8783b */ /* 0x008e680000000200 */
        /* <DEDUP_REMOVED lines=8> */
[----:B------:R-:W3:Y:S01]  /*5fd50*/  LDSM.16.M88.4 R48, [R0+0x29100] ;  /* 0x029100000030783b */ /* 0x000ee20000000200 */
[----:B-1----:R-:W-:Y:S01]  /*5fd60*/  HMMA.1688.F32.TF32 R4, R92, R232, R100 ;  /* 0x000000e85c04723c */ /* 0x002fe20000081064 */
[----:B------:R-:W-:Y:S01]  /*5fd70*/  IMAD.MOV.U32 R104, RZ, RZ, R29 ;  /* 0x000000ffff687224 */ /* 0x000fe200078e001d */
[----:B----4-:R-:W-:Y:S01]  /*5fd80*/  MOV R106, R25 ;  /* 0x00000019006a7202 */ /* 0x010fe20000000f00 */
[----:B------:R-:W-:Y:S01]  /*5fd90*/  IMAD.MOV.U32 R105, RZ, RZ, R28 ;  /* 0x000000ffff697224 */ /* 0x000fe200078e001c */
[----:B--2---:R-:W-:Y:S04]  /*5fda0*/  STL [R1+0x3e8c], R238 ;  /* 0x003e8cee01007387 */ /* 0x004fe80000100800 */
[----:B------:R-:W-:Y:S04]  /*5fdb0*/  STL [R1+0x3e88], R239 ;  /* 0x003e88ef01007387 */ /* 0x000fe80000100800 */
[----:B------:R-:W-:Y:S04]  /*5fdc0*/  STL [R1+0x3e6c], R234 ;  /* 0x003e6cea01007387 */ /* 0x000fe80000100800 */
[----:B------:R-:W-:Y:S04]  /*5fdd0*/  STL [R1+0x3e68], R235 ;  /* 0x003e68eb01007387 */ /* 0x000fe80000100800 */
[----:B---3--:R-:W-:Y:S04]  /*5fde0*/  STL [R1+0x3e90], R166 ;  /* 0x003e90a601007387 */ /* 0x008fe80000100800 */
[----:B------:R-:W-:Y:S04]  /*5fdf0*/  STL [R1+0x3e70], R167 ;  /* 0x003e70a701007387 */ /* 0x000fe80000100800 */
[----:B------:R1:W-:Y:S04]  /*5fe00*/  STL [R1+0x3e98], R162 ;  /* 0x003e98a201007387 */ /* 0x0003e80000100800 */
[----:B------:R-:W-:Y:S04]  /*5fe10*/  STL [R1+0x3e94], R163 ;  /* 0x003e94a301007387 */ /* 0x000fe80000100800 */
[----:B------:R2:W-:Y:S04]  /*5fe20*/  STL [R1+0x3ea0], R70 ;  /* 0x003ea04601007387 */ /* 0x0005e80000100800 */
[----:B------:R3:W-:Y:S01]  /*5fe30*/  STL [R1+0x3e9c], R71 ;  /* 0x003e9c4701007387 */ /* 0x0007e20000100800 */
[----:B-1----:R-:W-:-:S03]  /*5fe40*/  IMAD.MOV.U32 R162, RZ, RZ, R7 ;  /* 0x000000ffffa27224 */ /* 0x002fc600078e0007 */
[----:B------:R-:W-:Y:S01]  /*5fe50*/  STL [R1+0x3ea8], R66 ;  /* 0x003ea84201007387 */ /* 0x000fe20000100800 */
[----:B--2---:R-:W-:-:S03]  /*5fe60*/  MOV R70, R5 ;  /* 0x0000000500467202 */ /* 0x004fc60000000f00 */
[----:B------:R1:W-:Y:S01]  /*5fe70*/  STL [R1+0x3ea4], R67 ;  /* 0x003ea44301007387 */ /* 0x0003e20000100800 */
[----:B---3--:R-:W-:Y:S02]  /*5fe80*/  IMAD.MOV.U32 R71, RZ, RZ, R6 ;  /* 0x000000ffff477224 */ /* 0x008fe400078e0006 */
[----:B------:R-:W-:Y:S01]  /*5fe90*/  IMAD.MOV.U32 R107, RZ, RZ, R24 ;  /* 0x000000ffff6b7224 */ /* 0x000fe200078e0018 */
[----:B------:R-:W-:Y:S04]  /*5fea0*/  LDSM.16.M88.4 R44, [R0+0x2a100] ;  /* 0x02a10000002c783b */ /* 0x000fe80000000200 */
[----:B------:R-:W-:Y:S01]  /*5feb0*/  LDSM.16.M88.4 R40, [R0+0x2b100] ;  /* 0x02b100000028783b */ /* 0x000fe20000000200 */
[----:B-1----:R-:W-:Y:S02]  /*5fec0*/  IMAD.MOV.U32 R67, RZ, RZ, R4 ;  /* 0x000000ffff437224 */ /* 0x002fe400078e0004 */
[C---:B------:R-:W-:Y:S01]  /*5fed0*/  HMMA.1688.F32.TF32 R4, R92.reuse, R164, R96 ;  /* 0x000000a45c04723c */ /* 0x040fe20000081060 */
[----:B------:R-:W-:Y:S04]  /*5fee0*/  STL [R1+0x3eb0], R62 ;  /* 0x003eb03e01007387 */ /* 0x000fe80000100800 */
[----:B------:R-:W-:Y:S04]  /*5fef0*/  STL [R1+0x3eac], R63 ;  /* 0x003eac3f01007387 */ /* 0x000fe80000100800 */
[----:B------:R-:W-:Y:S04]  /*5ff00*/  STL [R1+0x3eb8], R58 ;  /* 0x003eb83a01007387 */ /* 0x000fe80000100800 */
[----:B------:R1:W-:Y:S04]  /*5ff10*/  STL [R1+0x3eb4], R59 ;  /* 0x003eb43b01007387 */ /* 0x0003e80000100800 */
[----:B------:R-:W-:Y:S04]  /*5ff20*/  LDSM.16.M88.4 R36, [R0+0x2c100] ;  /* 0x02c100000024783b */ /* 0x000fe80000000200 */
[----:B------:R-:W-:Y:S03]  /*5ff30*/  LDSM.16.M88.4 R32, [R0+0x2d100] ;  /* 0x02d100000020783b */ /* 0x000fe60000000200 */
[----:B-1----:R-:W-:Y:S01]  /*5ff40*/  MOV R59, R4 ;  /* 0x00000004003b7202 */ /* 0x002fe20000000f00 */
[----:B------:R-:W-:Y:S01]  /*5ff50*/  IMAD.MOV.U32 R62, RZ, RZ, R5 ;  /* 0x000000ffff3e7224 */ /* 0x000fe200078e0005 */
[----:B------:R-:W-:Y:S01]  /*5ff60*/  MOV R66, R7 ;  /* 0x0000000700427202 */ /* 0x000fe20000000f00 */
[----:B------:R-:W-:Y:S01]  /*5ff70*/  IMAD.MOV.U32 R63, RZ, RZ, R6 ;  /* 0x000000ffff3f7224 */ /* 0x000fe200078e0006 */
[----:B------:R-:W1:Y:S01]  /*5ff80*/  LDSM.16.M88.4 R28, [R0+0x2e100] ;  /* 0x02e10000001c783b */ /* 0x000e620000000200 */
[C---:B------:R-:W-:Y:S03]  /*5ff90*/  HMMA.1688.F32.TF32 R4, R92.reuse, R160, R88 ;  /* 0x000000a05c04723c */ /* 0x040fe60000081058 */
[----:B------:R2:W-:Y:S04]  /*5ffa0*/  STL [R1+0x3ec0], R54 ;  /* 0x003ec03601007387 */ /* 0x0005e80000100800 */
[----:B------:R3:W-:Y:S04]  /*5ffb0*/  STL [R1+0x3ebc], R55 ;  /* 0x003ebc3701007387 */ /* 0x0007e80000100800 */
[----:B------:R-:W-:Y:S04]  /*5ffc0*/  STL [R1+0x3f68], R50 ;  /* 0x003f683201007387 */ /* 0x000fe80000100800 */
[----:B------:R4:W-:Y:S01]  /*5ffd0*/  STL [R1+0x3ec4], R51 ;  /* 0x003ec43301007387 */ /* 0x0009e20000100800 */
[----:B------:R-:W-:Y:S03]  /*5ffe0*/  HMMA.1688.F32.TF32 R72, R92, R236, R104 ;  /* 0x000000ec5c48723c */ /* 0x000fe60000081068 */
[----:B------:R-:W1:Y:S05]  /*5fff0*/  LDSM.16.M88.4 R24, [R0+0x2f100] ;  /* 0x02f100000018783b */ /* 0x000e6a0000000200 */
[----:B--2---:R-:W-:Y:S01]  /*60000*/  IMAD.MOV.U32 R54, RZ, RZ, R5 ;  /* 0x000000ffff367224 */ /* 0x004fe200078e0005 */
[----:B---3--:R-:W-:Y:S01]  /*60010*/  MOV R55, R6 ;  /* 0x0000000600377202 */ /* 0x008fe20000000f00 */
[----:B----4-:R-:W-:-:S02]  /*60020*/  IMAD.MOV.U32 R51, RZ, RZ, R4 ;  /* 0x000000ffff337224 */ /* 0x010fc400078e0004 */
[----:B------:R-:W-:Y:S02]  /*60030*/  IMAD.MOV.U32 R58, RZ, RZ, R7 ;  /* 0x000000ffff3a7224 */ /* 0x000fe400078e0007 */
[----:B------:R-:W-:Y:S09]  /*60040*/  HMMA.1688.F32.TF32 R4, R92, R68, R84 ;  /* 0x000000445c04723c */ /* 0x000ff20000081054 */
[----:B------:R-:W-:Y:S04]  /*60050*/  STL.64 [R1+0x60], R72 ;  /* 0x0000604801007387 */ /* 0x000fe80000100a00 */
[----:B------:R2:W-:Y:S11]  /*60060*/  STL.64 [R1+0x68], R74 ;  /* 0x0000684a01007387 */ /* 0x0005f60000100a00 */
[----:B------:R-:W-:Y:S01]  /*60070*/  IMAD.MOV.U32 R251, RZ, RZ, R4 ;  /* 0x000000fffffb7224 */ /* 0x000fe200078e0004 */
[----:B------:R-:W-:Y:S01]  /*60080*/  MOV R250, R5 ;  /* 0x0000000500fa7202 */ /* 0x000fe20000000f00 */
[----:B------:R-:W-:-:S02]  /*60090*/  IMAD.MOV.U32 R249, RZ, RZ, R6 ;  /* 0x000000fffff97224 */ /* 0x000fc400078e0006 */
[----:B------:R-:W-:Y:S02]  /*600a0*/  IMAD.MOV.U32 R248, RZ, RZ, R7 ;  /* 0x000000fffff87224 */ /* 0x000fe400078e0007 */
[----:B------:R-:W-:Y:S04]  /*600b0*/  STL.64 [R1+0x3ed0], R250 ;  /* 0x003ed0fa01007387 */ /* 0x000fe80000100a00 */
[----:B------:R-:W-:Y:S04]  /*600c0*/  STL.64 [R1+0x3ec8], R248 ;  /* 0x003ec8f801007387 */ /* 0x000fe80000100a00 */
        /* <DEDUP_REMOVED lines=41> */
[----:B------:R-:W-:Y:S01]  /*60360*/  MOV R163, R4 ;  /* 0x0000000400a37202 */ /* 0x000fe20000000f00 */
[----:B------:R-:W-:Y:S01]  /*60370*/  IMAD.MOV.U32 R166, RZ, RZ, R5 ;  /* 0x000000ffffa67224 */ /* 0x000fe200078e0005 */
[----:B------:R-:W-:Y:S01]  /*60380*/  MOV R239, R7 ;  /* 0x0000000700ef7202 */ /* 0x000fe20000000f00 */
[----:B------:R-:W-:-:S02]  /*60390*/  IMAD.MOV.U32 R238, RZ, RZ, R6 ;  /* 0x000000ffffee7224 */ /* 0x000fc400078e0006 */
[C---:B------:R-:W-:Y:S01]  /*603a0*/  HMMA.1688.F32.TF32 R4, R92.reuse, R60, R76 ;  /* 0x0000003c5c04723c */ /* 0x040fe2000008104c */
[----:B------:R-:W2:Y:S04]  /*603b0*/  LDL.LU R76, [R1+0x610] ;  /* 0x00061000014c7983 */ /* 0x000ea80000300800 */
[----:B------:R-:W2:Y:S04]  /*603c0*/  LDL.LU R77, [R1+0x614] ;  /* 0x00061400014d7983 */ /* 0x000ea80000300800 */
[----:B------:R-:W2:Y:S04]  /*603d0*/  LDL.LU R78, [R1+0x618] ;  /* 0x00061800014e7983 */ /* 0x000ea80000300800 */
[----:B------:R-:W2:Y:S01]  /*603e0*/  LDL.LU R79, [R1+0x61c] ;  /* 0x00061c00014f7983 */ /* 0x000ea20000300800 */
[C---:B-1----:R-:W-:Y:S08]  /*603f0*/  HMMA.1688.F32.TF32 R88, R92.reuse, R28, R88 ;  /* 0x0000001c5c58723c */ /* 0x042ff00000081058 */
        /* <DEDUP_REMOVED lines=10> */
[----:B------:R1:W-:Y:S04]  /*604a0*/  STL.64 [R1+0x3e18], R172 ;  /* 0x003e18ac01007387 */ /* 0x0003e80000100a00 */
[----:B------:R-:W-:Y:S03]  /*604b0*/  STL.64 [R1+0x3e30], R178 ;  /* 0x003e30b201007387 */ /* 0x000fe60000100a00 */
[----:B------:R-:W-:Y:S01]  /*604c0*/  HMMA.1688.F32.TF32 R92, R92, R24, R84 ;  /* 0x000000185c5c723c */ /* 0x000fe20000081054 */
[----:B------:R2:W-:Y:S04]  /*604d0*/  STL.64 [R1+0x3e28], R176 ;  /* 0x003e28b001007387 */ /* 0x0005e80000100a00 */
[----:B------:R-:W-:Y:S03]  /*604e0*/  STL.64 [R1+0x3e40], R182 ;  /* 0x003e40b601007387 */ /* 0x000fe60000100a00 */
[C---:B------:R-:W-:Y:S01]  /*604f0*/  HMMA.1688.F32.TF32 R124, R120.reuse, R236, R80 ;  /* 0x000000ec787c723c */ /* 0x040fe20000081050 */
[----:B------:R-:W-:Y:S04]  /*60500*/  STL.64 [R1+0x3e38], R180 ;  /* 0x003e38b401007387 */ /* 0x000fe80000100a00 */
[----:B------:R-:W-:Y:S04]  /*60510*/  STL.64 [R1+0x3e50], R170 ;  /* 0x003e50aa01007387 */ /* 0x000fe80000100a00 */
[----:B------:R3:W-:Y:S04]  /*60520*/  STL.64 [R1+0x3e48], R168 ;  /* 0x003e48a801007387 */ /* 0x0007e80000100a00 */
[----:B------:R-:W-:Y:S04]  /*60530*/  STL.64 [R1+0x3e60], R218 ;  /* 0x003e60da01007387 */ /* 0x000fe80000100a00 */
[----:B------:R4:W-:Y:S04]  /*60540*/  STL.64 [R1+0x3e58], R216 ;  /* 0x003e58d801007387 */ /* 0x0009e80000100a00 */
[----:B------:R-:W-:Y:S04]  /*60550*/  STL.64 [R1+0x3ee0], R194 ;  /* 0x003ee0c201007387 */ /* 0x000fe80000100a00 */
[----:B------:R1:W-:Y:S04]  /*60560*/  STL.64 [R1+0x3ed8], R192 ;  /* 0x003ed8c001007387 */ /* 0x0003e80000100a00 */
[----:B------:R-:W-:Y:S04]  /*60570*/  STL.64 [R1+0x3ef0], R90 ;  /* 0x003ef05a01007387 */ /* 0x000fe80000100a00 */
[----:B------:R-:W-:Y:S04]  /*60580*/  STL.64 [R1+0x3ee8], R88 ;  /* 0x003ee85801007387 */ /* 0x000fe80000100a00 */
        /* <DEDUP_REMOVED lines=45> */
[----:B------:R-:W4:Y:S04]  /*60860*/  LDL R50, [R1+0x500] ;  /* 0x0005000001327983 */ /* 0x000f280000100800 */
[----:B------:R-:W-:Y:S04]  /*60870*/  STL.64 [R1+0x3f20], R102 ;  /* 0x003f206601007387 */ /* 0x000fe80000100a00 */
[----:B------:R1:W-:Y:S01]  /*60880*/  STL.64 [R1+0x3f18], R100 ;  /* 0x003f186401007387 */ /* 0x0003e20000100a00 */
[C---:B--2---:R-:W-:Y:S08]  /*60890*/  HMMA.1688.F32.TF32 R224, R120.reuse, R52, R96 ;  /* 0x0000003478e0723c */ /* 0x044ff00000081060 */
[C---:B---3--:R-:W-:Y:S08]  /*608a0*/  HMMA.1688.F32.TF32 R228, R120.reuse, R68, R116 ;  /* 0x0000004478e4723c */ /* 0x048ff00000081074 */
[C---:B----4-:R-:W-:Y:S08]  /*608b0*/  HMMA.1688.F32.TF32 R220, R120.reuse, R164, R132 ;  /* 0x000000a478dc723c */ /* 0x050ff00000081084 */
[C---:B------:R-:W-:Y:S08]  /*608c0*/  HMMA.1688.F32.TF32 R184, R120.reuse, R160, R128 ;  /* 0x000000a078b8723c */ /* 0x040ff00000081080 */
        /* <DEDUP_REMOVED lines=9> */
[C---:B------:R-:W-:Y:S01]  /*60960*/  HMMA.1688.F32.TF32 R212, R120.reuse, R44, R80 ;  /* 0x0000002c78d4723c */ /* 0x040fe20000081050 */
[----:B------:R3:W-:Y:S04]  /*60970*/  STL.64 [R1+0x3f48], R228 ;  /* 0x003f48e401007387 */ /* 0x0007e80000100a00 */
[----:B------:R-:W-:Y:S04]  /*60980*/  STL.64 [R1+0x3f60], R198 ;  /* 0x003f60c601007387 */ /* 0x000fe80000100a00 */
[----:B------:R-:W-:Y:S04]  /*60990*/  STL.64 [R1+0x3f58], R196 ;  /* 0x003f58c401007387 */ /* 0x000fe80000100a00 */
[----:B------:R-:W-:Y:S04]  /*609a0*/  STL.64 [R1+0x3f78], R202 ;  /* 0x003f78ca01007387 */ /* 0x000fe80000100a00 */
[----:B------:R-:W-:Y:S04]  /*609b0*/  STL.64 [R1+0x3f70], R200 ;  /* 0x003f70c801007387 */ /* 0x000fe80000100a00 */
[----:B------:R-:W-:Y:S04]  /*609c0*/  STL.64 [R1+0x3f88], R206 ;  /* 0x003f88ce01007387 */ /* 0x000fe80000100a00 */
[----:B------:R-:W-:Y:S04]  /*609d0*/  STL.64 [R1+0x3f80], R204 ;  /* 0x003f80cc01007387 */ /* 0x000fe80000100a00 */
[----:B------:R-:W-:Y:S01]  /*609e0*/  STL.64 [R1+0x3f98], R226 ;  /* 0x003f98e201007387 */ /* 0x000fe20000100a00 */
[----:B------:R-:W-:Y:S03]  /*609f0*/  HMMA.1688.F32.TF32 R96, R120, R40, R76 ;  /* 0x000000287860723c */ /* 0x000fe6000008104c */
[----:B------:R-:W-:Y:S04]  /*60a00*/  STL.64 [R1+0x3f90], R224 ;  /* 0x003f90e001007387 */ /* 0x000fe80000100a00 */
[----:B------:R-:W-:Y:S01]  /*60a10*/  STL.64 [R1+0x3fa8], R210 ;  /* 0x003fa8d201007387 */ /* 0x000fe20000100a00 */
[----:B------:R-:W-:-:S03]  /*60a20*/  IMAD.MOV.U32 R76, RZ, RZ, R8 ;  /* 0x000000ffff4c7224 */ /* 0x000fc600078e0008 */
[----:B------:R-:W-:Y:S01]  /*60a30*/  STL.64 [R1+0x3fa0], R208 ;  /* 0x003fa0d001007387 */ /* 0x000fe20000100a00 */
[----:B------:R-:W-:-:S03]  /*60a40*/  MOV R77, R9 ;  /* 0x00000009004d7202 */ /* 0x000fc60000000f00 */
[----:B------:R-:W-:Y:S01]  /*60a50*/  STL.64 [R1+0x3fb8], R214 ;  /* 0x003fb8d601007387 */ /* 0x000fe20000100a00 */
[----:B------:R-:W-:-:S03]  /*60a60*/  IMAD.MOV.U32 R78, RZ, RZ, R12 ;  /* 0x000000ffff4e7224 */ /* 0x000fc600078e000c */
[----:B------:R-:W-:Y:S01]  /*60a70*/  STL.64 [R1+0x3fb0], R212 ;  /* 0x003fb0d401007387 */ /* 0x000fe20000100a00 */
[----:B------:R-:W-:-:S03]  /*60a80*/  IMAD.MOV.U32 R79, RZ, RZ, R13 ;  /* 0x000000ffff4f7224 */ /* 0x000fc600078e000d */
[----:B------:R-:W4:Y:S01]  /*60a90*/  LDL.LU R8, [R1+0x404c] ;  /* 0x00404c0001087983 */ /* 0x000f220000300800 */
[----:B------:R-:W-:-:S03]  /*60aa0*/  MOV R80, R21 ;  /* 0x0000001500507202 */ /* 0x000fc60000000f00 */
[----:B------:R-:W2:Y:S01]  /*60ab0*/  LDL.LU R9, [R1+0x4048] ;  /* 0x0040480001097983 */ /* 0x000ea20000300800 */
[----:B------:R-:W-:-:S03]  /*60ac0*/  IMAD.MOV.U32 R81, RZ, RZ, R20 ;  /* 0x000000ffff517224 */ /* 0x000fc600078e0014 */
[----:B------:R-:W2:Y:S01]  /*60ad0*/  LDL.LU R12, [R1+0x4044] ;  /* 0x00404400010c7983 */ /* 0x000ea20000300800 */
[----:B------:R-:W-:-:S03]  /*60ae0*/  IMAD.MOV.U32 R82, RZ, RZ, R16 ;  /* 0x000000ffff527224 */ /* 0x000fc600078e0010 */
[----:B------:R-:W2:Y:S01]  /*60af0*/  LDL.LU R13, [R1+0x4040] ;  /* 0x00404000010d7983 */ /* 0x000ea20000300800 */
[----:B------:R-:W-:-:S03]  /*60b00*/  MOV R83, R17 ;  /* 0x0000001100537202 */ /* 0x000fc60000000f00 */
[----:B------:R-:W2:Y:S04]  /*60b10*/  LDL.LU R21, [R1+0x403c] ;  /* 0x00403c0001157983 */ /* 0x000ea80000300800 */
[----:B------:R-:W3:Y:S04]  /*60b20*/  LDL.LU R20, [R1+0x4038] ;  /* 0x0040380001147983 */ /* 0x000ee80000300800 */
        /* <DEDUP_REMOVED lines=9> */
[----:B------:R-:W-:Y:S01]  /*60bc0*/  LDS R241, [R50+0xa080] ;  /* 0x00a0800032f17984 */ /* 0x000fe20000000800 */
[----:B------:R-:W-:-:S03]  /*60bd0*/  IMAD.MOV.U32 R0, RZ, RZ, R7 ;  /* 0x000000ffff007224 */ /* 0x000fc600078e0007 */
[----:B------:R-:W1:Y:S01]  /*60be0*/  LDS R243, [R50+0xa880] ;  /* 0x00a8800032f37984 */ /* 0x000e620000000800 */
[----:B--2---:R-:W-:Y:S01]  /*60bf0*/  IMAD.MOV.U32 R139, RZ, RZ, R21 ;  /* 0x000000ffff8b7224 */ /* 0x004fe200078e0015 */
[----:B---3--:R-:W-:Y:S01]  /*60c00*/  MOV R138, R20 ;  /* 0x00000014008a7202 */ /* 0x008fe20000000f00 */
[----:B----4-:R-:W-:Y:S02]  /*60c10*/  IMAD.MOV.U32 R136, RZ, RZ, R16 ;  /* 0x000000ffff887224 */ /* 0x010fe400078e0010 */
[----:B------:R-:W2:Y:S01]  /*60c20*/  LDL.LU R16, [R1+0x402c] ;  /* 0x00402c0001107983 */ /* 0x000ea20000300800 */
[----:B------:R-:W-:-:S03]  /*60c30*/  IMAD.MOV.U32 R137, RZ, RZ, R17 ;  /* 0x000000ffff897224 */ /* 0x000fc600078e0011 */
        /* <DEDUP_REMOVED lines=33> */
[----:B------:R-:W-:Y:S01]  /*60e50*/  MOV R112, R13 ;  /* 0x0000000d00707202 */ /* 0x000fe20000000f00 */
[----:B------:R-:W-:Y:S01]  /*60e60*/  IMAD.MOV.U32 R113, RZ, RZ, R12 ;  /* 0x000000ffff717224 */ /* 0x000fe200078e000c */
[----:B------:R-:W-:Y:S01]  /*60e70*/  MOV R115, R8 ;  /* 0x0000000800737202 */ /* 0x000fe20000000f00 */
[----:B------:R-:W-:-:S02]  /*60e80*/  IMAD.MOV.U32 R114, RZ, RZ, R9 ;  /* 0x000000ffff727224 */ /* 0x000fc400078e0009 */
[C---:B------:R-:W-:Y:S08]  /*60e90*/  HMMA.1688.F32.TF32 R8, R144.reuse, R68, R136 ;  /* 0x000000449008723c */ /* 0x040ff00000081088 */
[C---:B------:R-:W-:Y:S08]  /*60ea0*/  HMMA.1688.F32.TF32 R72, R144.reuse, R52, R76 ;  /* 0x000000349048723c */ /* 0x040ff0000008104c */
[----:B------:R-:W-:Y:S08]  /*60eb0*/  HMMA.1688.F32.TF32 R12, R144, R64, R128 ;  /* 0x00000040900c723c */ /* 0x000ff00000081080 */
[C---:B--2---:R-:W-:Y:S08]  /*60ec0*/  HMMA.1688.F32.TF32 R104, R120.reuse, R32, R104 ;  /* 0x000000207868723c */ /* 0x044ff00000081068 */
[C---:B---3--:R-:W-:Y:S08]  /*60ed0*/  HMMA.1688.F32.TF32 R84, R120.reuse, R36, R84 ;  /* 0x000000247854723c */ /* 0x048ff00000081054 */
[C---:B----4-:R-:W-:Y:S08]  /*60ee0*/  HMMA.1688.F32.TF32 R116, R120.reuse, R28, R116 ;  /* 0x0000001c7874723c */ /* 0x050ff00000081074 */
[----:B------:R-:W-:Y:S07]  /*60ef0*/  HMMA.1688.F32.TF32 R120, R120, R24, R152 ;  /* 0x000000187878723c */ /* 0x000fee0000081098 */
[----:B------:R-:W-:Y:S04]  /*60f00*/  STL.64 [R1+0x3fd8], R86 ;  /* 0x003fd85601007387 */ /* 0x000fe80000100a00 */
[----:B------:R2:W-:Y:S04]  /*60f10*/  STL.64 [R1+0x3fd0], R84 ;  /* 0x003fd05401007387 */ /* 0x0005e80000100a00 */
[----:B------:R-:W-:Y:S04]  /*60f20*/  STL.64 [R1+0x3fe8], R106 ;  /* 0x003fe86a01007387 */ /* 0x000fe80000100a00 */
[----:B------:R-:W-:Y:S01]  /*60f30*/  STL.64 [R1+0x3fe0], R104 ;  /* 0x003fe06801007387 */ /* 0x000fe20000100a00 */
[C---:B------:R-:W-:Y:S03]  /*60f40*/  HMMA.1688.F32.TF32 R148, R144.reuse, R236, R148 ;  /* 0x000000ec9094723c */ /* 0x040fe60000081094 */
[----:B------:R-:W-:Y:S04]  /*60f50*/  STL.64 [R1+0x3ff8], R118 ;  /* 0x003ff87601007387 */ /* 0x000fe80000100a00 */
[----:B------:R-:W-:Y:S04]  /*60f60*/  STL.64 [R1+0x3ff0], R116 ;  /* 0x003ff07401007387 */ /* 0x000fe80000100a00 */
[----:B------:R-:W-:Y:S04]  /*60f70*/  STL.64 [R1+0x4008], R122 ;  /* 0x0040087a01007387 */ /* 0x000fe80000100a00 */
[----:B------:R-:W-:Y:S08]  /*60f80*/  STL.64 [R1+0x4000], R120 ;  /* 0x0040007801007387 */ /* 0x000ff00000100a00 */
[----:B------:R-:W-:Y:S04]  /*60f90*/  STL.64 [R1+0x4018], R150 ;  /* 0x0040189601007387 */ /* 0x000fe80000100a00 */
[----:B------:R-:W-:Y:S04]  /*60fa0*/  STL.64 [R1+0x4010], R148 ;  /* 0x0040109401007387 */ /* 0x000fe80000100a00 */
[----:B-1----:R-:W3:Y:S04]  /*60fb0*/  LDL.LU R172, [R1+0x730] ;  /* 0x0007300001ac7983 */ /* 0x002ee80000300800 */
        /* <DEDUP_REMOVED lines=51> */
[----:B------:R-:W-:Y:S03]  /*612f0*/  HMMA.1688.F32.TF32 R16, R144, R60, R112 ;  /* 0x0000003c9010723c */ /* 0x000fe60000081070 */
        /* <DEDUP_REMOVED lines=8> */
[----:B------:R-:W-:-:S03]  /*61380*/  MOV R109, R20 ;  /* 0x00000014006d7202 */ /* 0x000fc60000000f00 */
        /* <DEDUP_REMOVED lines=43> */
[C---:B------:R-:W-:Y:S11]  /*61640*/  HMMA.1688.F32.TF32 R96, R240.reuse, R68, R100 ;  /* 0x00000044f060723c */ /* 0x040ff60000081064 */
[----:B------:R-:W-:Y:S04]  /*61650*/  @!UPT UIADD3 URZ, URZ, URZ, URZ ;  /* 0x0000003f3f3ff290 */ /* 0x000fe8000fffe03f */
[----:B------:R-:W-:Y:S04]  /*61660*/  STL.64 [R1+0x80], R84 ;  /* 0x0000805401007387 */ /* 0x000fe80000100a00 */
[----:B------:R1:W-:Y:S02]  /*61670*/  STL.64 [R1+0x88], R86 ;  /* 0x0000885601007387 */ /* 0x0003e40000100a00 */
[C---:B-1----:R-:W-:Y:S08]  /*61680*/  HMMA.1688.F32.TF32 R84, R240.reuse, R64, R124 ;  /* 0x00000040f054723c */ /* 0x042ff0000008107c */
[C---:B----4-:R-:W-:Y:S08]  /*61690*/  HMMA.1688.F32.TF32 R104, R240.reuse, R160, R220 ;  /* 0x000000a0f068723c */ /* 0x050ff000000810dc */
[C---:B------:R-:W-:Y:S11]  /*616a0*/  HMMA.1688.F32.TF32 R88, R240.reuse, R56, R88 ;  /* 0x00000038f058723c */ /* 0x040ff60000081058 */
[----:B------:R-:W-:Y:S04]  /*616b0*/  @!UPT UIADD3 URZ, URZ, URZ, URZ ;  /* 0x0000003f3f3ff290 */ /* 0x000fe8000fffe03f */
[----:B------:R-:W-:Y:S04]  /*616c0*/  STL.64 [R1+0xa0], R104 ;  /* 0x0000a06801007387 */ /* 0x000fe80000100a00 */
[----:B------:R-:W-:Y:S04]  /*616d0*/  STL.64 [R1+0xa8], R106 ;  /* 0x0000a86a01007387 */ /* 0x000fe80000100a00 */
[----:B------:R-:W-:Y:S04]  /*616e0*/  STL.64 [R1+0xc0], R96 ;  /* 0x0000c06001007387 */ /* 0x000fe80000100a00 */
[----:B------:R-:W-:Y:S04]  /*616f0*/  STL.64 [R1+0xc8], R98 ;  /* 0x0000c86201007387 */ /* 0x000fe80000100a00 */
        /* <DEDUP_REMOVED lines=9> */
[C---:B--2---:R-:W-:Y:S03]  /*61790*/  HMMA.1688.F32.TF32 R88, R240.reuse, R44, R168 ;  /* 0x0000002cf058723c */ /* 0x044fe600000810a8 */
[----:B------:R1:W-:Y:S05]  /*617a0*/  STL.64 [R1+0x228], R86 ;  /* 0x0002285601007387 */ /* 0x0003ea0000100a00 */
[C---:B-1----:R-:W-:Y:S06]  /*617b0*/  HMMA.1688.F32.TF32 R84, R240.reuse, R40, R244 ;  /* 0x00000028f054723c */ /* 0x042fec00000810f4 */
[----:B------:R-:W-:Y:S04]  /*617c0*/  STL.64 [R1+0x210], R92 ;  /* 0x0002105c01007387 */ /* 0x000fe80000100a00 */
[----:B------:R-:W-:Y:S05]  /*617d0*/  STL.64 [R1+0x218], R94 ;  /* 0x0002185e01007387 */ /* 0x000fea0000100a00 */
        /* <DEDUP_REMOVED lines=15> */
[----:B------:R-:W-:Y:S04]  /*618d0*/  STL.64 [R1+0x1c8], R94 ;  /* 0x0001c85e01007387 */ /* 0x000fe80000100a00 */
[----:B------:R-:W-:Y:S04]  /*618e0*/  STL.64 [R1+0x1b0], R88 ;  /* 0x0001b05801007387 */ /* 0x000fe80000100a00 */
[----:B------:R-:W-:Y:S09]  /*618f0*/  STL.64 [R1+0x1b8], R90 ;  /* 0x0001b85a01007387 */ /* 0x000ff20000100a00 */
[----:B------:R-:W-:Y:S04]  /*61900*/  STL.64 [R1+0x170], R84 ;  /* 0x0001705401007387 */ /* 0x000fe80000100a00 */
[----:B------:R2:W-:Y:S04]  /*61910*/  STL.64 [R1+0x178], R86 ;  /* 0x0001785601007387 */ /* 0x0005e80000100a00 */
[----:B------:R-:W3:Y:S01]  /*61920*/  LDL.LU R172, [R1+0x410] ;  /* 0x0004100001ac7983 */ /* 0x000ee20000300800 */
[----:B--2---:R-:W-:Y:S11]  /*61930*/  HMMA.1688.F32.TF32 R84, R244, R236, R248 ;  /* 0x000000ecf454723c */ /* 0x004ff600000810f8 */
        /* <DEDUP_REMOVED lines=37> */
[C---:B------:R-:W-:Y:S03]  /*61b90*/  HMMA.1688.F32.TF32 R108, R144.reuse, R164, R108 ;  /* 0x000000a4906c723c */ /* 0x040fe6000008106c */
[----:B------:R-:W3:Y:S04]  /*61ba0*/  LDL.LU R221, [R1+0x304] ;  /* 0x0003040001dd7983 */ /* 0x000ee80000300800 */
[----:B------:R-:W3:Y:S01]  /*61bb0*/  LDL.LU R222, [R1+0x308] ;  /* 0x0003080001de7983 */ /* 0x000ee20000300800 */
[C---:B------:R-:W-:Y:S03]  /*61bc0*/  HMMA.1688.F32.TF32 R76, R144.reuse, R48, R76 ;  /* 0x00000030904c723c */ /* 0x040fe6000008104c */
[----:B------:R-:W3:Y:S05]  /*61bd0*/  LDL.LU R223, [R1+0x30c] ;  /* 0x00030c0001df7983 */ /* 0x000eea0000300800 */
[C---:B------:R-:W-:Y:S08]  /*61be0*/  HMMA.1688.F32.TF32 R80, R144.reuse, R44, R80 ;  /* 0x0000002c9050723c */ /* 0x040ff00000081050 */
[C---:B------:R-:W-:Y:S08]  /*61bf0*/  HMMA.1688.F32.TF32 R128, R144.reuse, R40, R128 ;  /* 0x000000289080723c */ /* 0x040ff00000081080 */
[C---:B------:R-:W-:Y:S08]  /*61c00*/  HMMA.1688.F32.TF32 R112, R144.reuse, R36, R112 ;  /* 0x000000249070723c */ /* 0x040ff00000081070 */
[C---:B------:R-:W-:Y:S08]  /*61c10*/  HMMA.1688.F32.TF32 R136, R144.reuse, R32, R136 ;  /* 0x000000209088723c */ /* 0x040ff00000081088 */
[C---:B------:R-:W-:Y:S08]  /*61c20*/  HMMA.1688.F32.TF32 R140, R144.reuse, R28, R140 ;  /* 0x0000001c908c723c */ /* 0x040ff0000008108c */
        /* <DEDUP_REMOVED lines=73> */
[C---:B--2---:R-:W-:Y:S11]  /*620c0*/  HMMA.1688.F32.TF32 R248, R244.reuse, R232, R248 ;  /* 0x000000e8f4f8723c */ /* 0x044ff600000810f8 */
[----:B------:R-:W-:Y:S11]  /*620d0*/  @!UPT UIADD3 URZ, URZ, URZ, URZ ;  /* 0x0000003f3f3ff290 */ /* 0x000ff6000fffe03f */
[----:B------:R-:W-:Y:S01]  /*620e0*/  @!UPT UIADD3 URZ, URZ, URZ, URZ ;  /* 0x0000003f3f3ff290 */ /* 0x000fe2000fffe03f */
[----:B------:R1:W-:Y:S04]  /*620f0*/  STL.64 [R1+0x1a0], R248 ;  /* 0x0001a0f801007387 */ /* 0x0003e80000100a00 */
[----:B------:R2:W-:Y:S04]  /*62100*/  STL.64 [R1+0x1a8], R250 ;  /* 0x0001a8fa01007387 */ /* 0x0005e80000100a00 */
[----:B-1----:R-:W4:Y:S04]  /*62110*/  LDL.LU R248, [R1+0x440] ;  /* 0x0004400001f87983 */ /* 0x002f280000300800 */
[----:B------:R-:W4:Y:S04]  /*62120*/  LDL.LU R249, [R1+0x444] ;  /* 0x0004440001f97983 */ /* 0x000f280000300800 */
[----:B--2---:R-:W4:Y:S04]  /*62130*/  LDL.LU R250, [R1+0x448] ;  /* 0x0004480001fa7983 */ /* 0x004f280000300800 */
[----:B------:R-:W4:Y:S01]  /*62140*/  LDL.LU R251, [R1+0x44c] ;  /* 0x00044c0001fb7983 */ /* 0x000f220000300800 */
[C---:B---3--:R-:W-:Y:S08]  /*62150*/  HMMA.1688.F32.TF32 R148, R244.reuse, R164, R148 ;  /* 0x000000a4f494723c */ /* 0x048ff00000081094 */
[C---:B------:R-:W-:Y:S08]  /*62160*/  HMMA.1688.F32.TF32 R120, R244.reuse, R160, R120 ;  /* 0x000000a0f478723c */ /* 0x040ff00000081078 */
[C---:B------:R-:W-:Y:S08]  /*62170*/  HMMA.1688.F32.TF32 R116, R244.reuse, R68, R116 ;  /* 0x00000044f474723c */ /* 0x040ff00000081074 */
[C---:B------:R-:W-:Y:S01]  /*62180*/  HMMA.1688.F32.TF32 R104, R244.reuse, R64, R104 ;  /* 0x00000040f468723c */ /* 0x040fe20000081068 */
[----:B------:R-:W-:Y:S07]  /*62190*/  STL.64 [R1+0x250], R148 ;  /* 0x0002509401007387 */ /* 0x000fee0000100a00 */
[C---:B------:R-:W-:Y:S01]  /*621a0*/  HMMA.1688.F32.TF32 R84, R244.reuse, R60, R84 ;  /* 0x0000003cf454723c */ /* 0x040fe20000081054 */
[----:B------:R1:W-:Y:S07]  /*621b0*/  STL.64 [R1+0x258], R150 ;  /* 0x0002589601007387 */ /* 0x0003ee0000100a00 */
[----:B------:R-:W-:Y:S01]  /*621c0*/  HMMA.1688.F32.TF32 R96, R244, R56, R96 ;  /* 0x00000038f460723c */ /* 0x000fe20000081060 */
[----:B-1----:R-:W2:Y:S07]  /*621d0*/  LDL.LU.64 R150, [R1+0x4018] ;  /* 0x0040180001967983 */ /* 0x002eae0000300a00 */
[C---:B------:R-:W-:Y:S01]  /*621e0*/  HMMA.1688.F32.TF32 R156, R240.reuse, R236, R156 ;  /* 0x000000ecf09c723c */ /* 0x040fe2000008109c */
[----:B------:R-:W2:Y:S07]  /*621f0*/  LDL.LU.64 R148, [R1+0x4010] ;  /* 0x0040100001947983 */ /* 0x000eae0000300a00 */
[----:B------:R-:W-:Y:S01]  /*62200*/  HMMA.1688.F32.TF32 R152, R240, R232, R152 ;  /* 0x000000e8f098723c */ /* 0x000fe20000081098 */
[----:B------:R-:W-:Y:S04]  /*62210*/  LDS R240, [R252+0xa100] ;  /* 0x00a10000fcf07984 */ /* 0x000fe80000000800 */
[----:B------:R-:W-:Y:S03]  /*62220*/  LDS R242, [R252+0xa900] ;  /* 0x00a90000fcf27984 */ /* 0x000fe60000000800 */
[C---:B------:R-:W-:Y:S01]  /*62230*/  HMMA.1688.F32.TF32 R212, R244.reuse, R52, R212 ;  /* 0x00000034f4d4723c */ /* 0x040fe200000810d4 */
[----:B------:R-:W-:Y:S04]  /*62240*/  LDS R241, [R50+0xa100] ;  /* 0x00a1000032f17984 */ /* 0x000fe80000000800 */
[----:B------:R-:W1:Y:S03]  /*62250*/  LDS R243, [R50+0xa900] ;  /* 0x00a9000032f37984 */ /* 0x000e660000000800 */
[C---:B------:R-:W-:Y:S01]  /*62260*/  HMMA.1688.F32.TF32 R208, R244.reuse, R48, R208 ;  /* 0x00000030f4d0723c */ /* 0x040fe200000810d0 */
[----:B------:R-:W-:Y:S04]  /*62270*/  STL.64 [R1+0x270], R120 ;  /* 0x0002707801007387 */ /* 0x000fe80000100a00 */
[----:B------:R3:W-:Y:S03]  /*62280*/  STL.64 [R1+0x278], R122 ;  /* 0x0002787a01007387 */ /* 0x0007e60000100a00 */
[C---:B------:R-:W-:Y:S01]  /*62290*/  HMMA.1688.F32.TF32 R224, R244.reuse, R44, R224 ;  /* 0x0000002cf4e0723c */ /* 0x040fe200000810e0 */
[----:B---3--:R-:W3:Y:S04]  /*622a0*/  LDL.LU.64 R122, [R1+0x4008] ;  /* 0x00400800017a7983 */ /* 0x008ee80000300a00 */
[----:B------:R-:W3:Y:S03]  /*622b0*/  LDL.LU.64 R120, [R1+0x4000] ;  /* 0x0040000001787983 */ /* 0x000ee60000300a00 */
[C---:B------:R-:W-:Y:S01]  /*622c0*/  HMMA.1688.F32.TF32 R204, R244.reuse, R40, R204 ;  /* 0x00000028f4cc723c */ /* 0x040fe200000810cc */
[----:B------:R-:W-:Y:S04]  /*622d0*/  STL.64 [R1+0x290], R116 ;  /* 0x0002907401007387 */ /* 0x000fe80000100a00 */
[----:B------:R1:W-:Y:S03]  /*622e0*/  STL.64 [R1+0x298], R118 ;  /* 0x0002987601007387 */ /* 0x0003e60000100a00 */
[C---:B------:R-:W-:Y:S01]  /*622f0*/  HMMA.1688.F32.TF32 R200, R244.reuse, R36, R200 ;  /* 0x00000024f4c8723c */ /* 0x040fe200000810c8 */
[----:B-1----:R-:W2:Y:S04]  /*62300*/  LDL.LU.64 R118, [R1+0x3ff8] ;  /* 0x003ff80001767983 */ /* 0x002ea80000300a00 */
[----:B------:R-:W2:Y:S03]  /*62310*/  LDL.LU.64 R116, [R1+0x3ff0] ;  /* 0x003ff00001747983 */ /* 0x000ea60000300a00 */
[C---:B------:R-:W-:Y:S01]  /*62320*/  HMMA.1688.F32.TF32 R196, R244.reuse, R32, R196 ;  /* 0x00000020f4c4723c */ /* 0x040fe200000810c4 */
        /* <DEDUP_REMOVED lines=21> */
[----:B------:R-:W-:Y:S04]  /*62480*/  STL.64 [R1+0x358], R226 ;  /* 0x000358e201007387 */ /* 0x000fe80000100a00 */
[----:B------:R-:W-:Y:S04]  /*62490*/  STL.64 [R1+0x340], R204 ;  /* 0x000340cc01007387 */ /* 0x000fe80000100a00 */
[----:B------:R1:W-:Y:S04]  /*624a0*/  STL.64 [R1+0x348], R206 ;  /* 0x000348ce01007387 */ /* 0x0003e80000100a00 */
[----:B------:R-:W-:Y:S04]  /*624b0*/  STL.64 [R1+0x330], R200 ;  /* 0x000330c801007387 */ /* 0x000fe80000100a00 */
[----:B------:R1:W-:Y:S02]  /*624c0*/  STL.64 [R1+0x338], R202 ;  /* 0x000338ca01007387 */ /* 0x0003e40000100a00 */
[C---:B-1----:R-:W-:Y:S02]  /*624d0*/  HMMA.1688.F32.TF32 R204, R244.reuse, R28, R228 ;  /* 0x0000001cf4cc723c */ /* 0x042fe400000810e4 */
[----:B------:R-:W-:Y:S04]  /*624e0*/  STL.64 [R1+0x320], R196 ;  /* 0x000320c401007387 */ /* 0x000fe80000100a00 */
[----:B------:R1:W-:Y:S02]  /*624f0*/  STL.64 [R1+0x328], R198 ;  /* 0x000328c601007387 */ /* 0x0003e40000100a00 */
[----:B------:R-:W-:Y:S02]  /*62500*/  HMMA.1688.F32.TF32 R200, R244, R24, R184 ;  /* 0x00000018f4c8723c */ /* 0x000fe400000810b8 */
[----:B------:R-:W-:Y:S04]  /*62510*/  LDS R244, [R2+0xa180] ;  /* 0x00a1800002f47984 */ /* 0x000fe80000000800 */
[----:B------:R-:W-:Y:S02]  /*62520*/  LDS R246, [R2+0xa980] ;  /* 0x00a9800002f67984 */ /* 0x000fe40000000800 */
[C---:B-1----:R-:W-:Y:S02]  /*62530*/  HMMA.1688.F32.TF32 R196, R240.reuse, R236, R220 ;  /* 0x000000ecf0c4723c */ /* 0x042fe400000810dc */
[----:B------:R-:W-:Y:S04]  /*62540*/  LDS R245, [R3+0xa180] ;  /* 0x00a1800003f57984 */ /* 0x000fe80000000800 */
[----:B------:R-:W1:Y:S02]  /*62550*/  LDS R247, [R3+0xa980] ;  /* 0x00a9800003f77984 */ /* 0x000e640000000800 */
        /* <DEDUP_REMOVED lines=34> */
[----:B------:R-:W-:Y:S04]  /*62780*/  STL.64 [R1+0x408], R102 ;  /* 0x0004086601007387 */ /* 0x000fe80000100a00 */
[----:B------:R-:W-:Y:S04]  /*62790*/  STL.64 [R1+0x460], R92 ;  /* 0x0004605c01007387 */ /* 0x000fe80000100a00 */
[----:B------:R-:W-:Y:S04]  /*627a0*/  STL.64 [R1+0x468], R94 ;  /* 0x0004685e01007387 */ /* 0x000fe80000100a00 */
[----:B------:R-:W-:Y:S04]  /*627b0*/  STL.64 [R1+0x450], R88 ;  /* 0x0004505801007387 */ /* 0x000fe80000100a00 */
[----:B------:R1:W-:Y:S04]  /*627c0*/  STL.64 [R1+0x458], R90 ;  /* 0x0004585a01007387 */ /* 0x0003e80000100a00 */
[----:B------:R-:W4:Y:S01]  /*627d0*/  LDL.LU R180, [R1+0x640] ;  /* 0x0006400001b47983 */ /* 0x000f220000300800 */
[----:B-1----:R-:W-:Y:S11]  /*627e0*/  HMMA.1688.F32.TF32 R88, R240, R36, R248 ;  /* 0x00000024f058723c */ /* 0x002ff600000810f8 */
[----:B------:R-:W-:Y:S11]  /*627f0*/  @!UPT UIADD3 URZ, URZ, URZ, URZ ;  /* 0x0000003f3f3ff290 */ /* 0x000ff6000fffe03f */
[----:B------:R-:W-:Y:S01]  /*62800*/  @!UPT UIADD3 URZ, URZ, URZ, URZ ;  /* 0x0000003f3f3ff290 */ /* 0x000fe2000fffe03f */
[----:B------:R1:W-:Y:S04]  /*62810*/  STL.64 [R1+0x440], R88 ;  /* 0x0004405801007387 */ /* 0x0003e80000100a00 */
[----:B------:R1:W-:Y:S04]  /*62820*/  STL.64 [R1+0x448], R90 ;  /* 0x0004485a01007387 */ /* 0x0003e80000100a00 */
        /* <DEDUP_REMOVED lines=76> */
[C---:B---3--:R-:W-:Y:S08]  /*62cf0*/  HMMA.1688.F32.TF32 R204, R240.reuse, R28, R204 ;  /* 0x0000001cf0cc723c */ /* 0x048ff000000810cc */
[C---:B----4-:R-:W-:Y:S08]  /*62d00*/  HMMA.1688.F32.TF32 R224, R240.reuse, R32, R224 ;  /* 0x00000020f0e0723c */ /* 0x050ff000000810e0 */
[----:B------:R-:W-:Y:S11]  /*62d10*/  HMMA.1688.F32.TF32 R240, R240, R24, R200 ;  /* 0x00000018f0f0723c */ /* 0x000ff600000810c8 */
[----:B------:R-:W-:Y:S04]  /*62d20*/  @!UPT UIADD3 URZ, URZ, URZ, URZ ;  /* 0x0000003f3f3ff290 */ /* 0x000fe8000fffe03f */
[----:B------:R-:W-:Y:S01]  /*62d30*/  STL.64 [R1+0x430], R224 ;  /* 0x000430e001007387 */ /* 0x000fe20000100a00 */
[C---:B------:R-:W-:Y:S03]  /*62d40*/  HMMA.1688.F32.TF32 R196, R244.reuse, R236, R196 ;  /* 0x000000ecf4c4723c */ /* 0x040fe600000810c4 */
[----:B------:R1:W-:Y:S04]  /*62d50*/  STL.64 [R1+0x438], R226 ;  /* 0x000438e201007387 */ /* 0x0003e80000100a00 */
[----:B-1----:R-:W2:Y:S04]  /*62d60*/  LDL.LU.64 R226, [R1+0x3f98] ;  /* 0x003f980001e27983 */ /* 0x002ea80000300a00 */
[----:B------:R-:W2:Y:S04]  /*62d70*/  LDL.LU.64 R224, [R1+0x3f90] ;  /* 0x003f900001e07983 */ /* 0x000ea80000300a00 */
[----:B------:R-:W-:Y:S04]  /*62d80*/  STL.64 [R1+0x420], R204 ;  /* 0x000420cc01007387 */ /* 0x000fe80000100a00 */
[----:B------:R1:W-:Y:S04]  /*62d90*/  STL.64 [R1+0x428], R206 ;  /* 0x000428ce01007387 */ /* 0x0003e80000100a00 */
[----:B-1----:R-:W3:Y:S04]  /*62da0*/  LDL.LU.64 R206, [R1+0x3f88] ;  /* 0x003f880001ce7983 */ /* 0x002ee80000300a00 */
[----:B------:R-:W3:Y:S04]  /*62db0*/  LDL.LU.64 R204, [R1+0x3f80] ;  /* 0x003f800001cc7983 */ /* 0x000ee80000300a00 */
[----:B------:R-:W4:Y:S04]  /*62dc0*/  LDL.LU.64 R202, [R1+0x3f78] ;  /* 0x003f780001ca7983 */ /* 0x000f280000300a00 */
[----:B------:R-:W4:Y:S04]  /*62dd0*/  LDL.LU.64 R200, [R1+0x3f70] ;  /* 0x003f700001c87983 */ /* 0x000f280000300a00 */
[----:B------:R-:W-:Y:S04]  /*62de0*/  STL.64 [R1+0x3f0], R240 ;  /* 0x0003f0f001007387 */ /* 0x000fe80000100a00 */
[----:B------:R-:W-:Y:S04]  /*62df0*/  STL.64 [R1+0x3f8], R242 ;  /* 0x0003f8f201007387 */ /* 0x000fe80000100a00 */
[----:B------:R-:W-:Y:S04]  /*62e00*/  LDS R241, [R50+0xa180] ;  /* 0x00a1800032f17984 */ /* 0x000fe80000000800 */
[----:B------:R1:W-:Y:S01]  /*62e10*/  LDS R243, [R50+0xa980] ;  /* 0x00a9800032f37984 */ /* 0x0003e20000000800 */
[C---:B------:R-:W-:Y:S03]  /*62e20*/  HMMA.1688.F32.TF32 R188, R244.reuse, R164, R188 ;  /* 0x000000a4f4bc723c */ /* 0x040fe600000810bc */
[----:B------:R-:W-:Y:S04]  /*62e30*/  LDS R240, [R252+0xa180] ;  /* 0x00a18000fcf07984 */ /* 0x000fe80000000800 */
[----:B-1----:R-:W2:Y:S04]  /*62e40*/  LDL.LU R50, [R1+0x3f68] ;  /* 0x003f680001327983 */ /* 0x002ea80000300800 */
[----:B------:R-:W-:Y:S04]  /*62e50*/  STL.64 [R1+0x3e0], R196 ;  /* 0x0003e0c401007387 */ /* 0x000fe80000100a00 */
[----:B------:R1:W-:Y:S01]  /*62e60*/  STL.64 [R1+0x3e8], R198 ;  /* 0x0003e8c601007387 */ /* 0x0003e20000100a00 */
[C---:B------:R-:W-:Y:S03]  /*62e70*/  HMMA.1688.F32.TF32 R228, R244.reuse, R160, R228 ;  /* 0x000000a0f4e4723c */ /* 0x040fe600000810e4 */
[----:B------:R-:W2:Y:S04]  /*62e80*/  LDS R242, [R252+0xa980] ;  /* 0x00a98000fcf27984 */ /* 0x000ea80000000800 */
[----:B-1----:R-:W2:Y:S04]  /*62e90*/  LDL.LU.64 R198, [R1+0x3f60] ;  /* 0x003f600001c67983 */ /* 0x002ea80000300a00 */
[----:B------:R-:W2:Y:S04]  /*62ea0*/  LDL.LU.64 R196, [R1+0x3f58] ;  /* 0x003f580001c47983 */ /* 0x000ea80000300a00 */
[----:B------:R1:W-:Y:S04]  /*62eb0*/  STL.64 [R1+0x410], R172 ;  /* 0x000410ac01007387 */ /* 0x0003e80000100a00 */
[----:B------:R1:W-:Y:S04]  /*62ec0*/  STL.64 [R1+0x418], R174 ;  /* 0x000418ae01007387 */ /* 0x0003e80000100a00 */
[----:B-1----:R-:W2:Y:S04]  /*62ed0*/  LDL.LU R172, [R1+0x260] ;  /* 0x0002600001ac7983 */ /* 0x002ea80000300800 */
[----:B------:R-:W2:Y:S04]  /*62ee0*/  LDL.LU R173, [R1+0x264] ;  /* 0x0002640001ad7983 */ /* 0x000ea80000300800 */
[----:B------:R-:W2:Y:S04]  /*62ef0*/  LDL.LU R174, [R1+0x268] ;  /* 0x0002680001ae7983 */ /* 0x000ea80000300800 */
[----:B------:R-:W2:Y:S04]  /*62f00*/  LDL.LU R175, [R1+0x26c] ;  /* 0x00026c0001af7983 */ /* 0x000ea80000300800 */
[----:B------:R1:W-:Y:S04]  /*62f10*/  STL.64 [R1+0x470], R188 ;  /* 0x000470bc01007387 */ /* 0x0003e80000100a00 */
[----:B------:R1:W-:Y:S04]  /*62f20*/  STL.64 [R1+0x478], R190 ;  /* 0x000478be01007387 */ /* 0x0003e80000100a00 */
[----:B-1----:R-:W2:Y:S04]  /*62f30*/  LDL.LU R188, [R1+0x240] ;  /* 0x0002400001bc7983 */ /* 0x002ea80000300800 */
[----:B------:R-:W2:Y:S04]  /*62f40*/  LDL.LU R189, [R1+0x244] ;  /* 0x0002440001bd7983 */ /* 0x000ea80000300800 */
[----:B------:R-:W2:Y:S04]  /*62f50*/  LDL.LU R190, [R1+0x248] ;  /* 0x0002480001be7983 */ /* 0x000ea80000300800 */
[----:B------:R-:W2:Y:S01]  /*62f60*/  LDL.LU R191, [R1+0x24c] ;  /* 0x00024c0001bf7983 */ /* 0x000ea20000300800 */
[C---:B------:R-:W-:Y:S08]  /*62f70*/  HMMA.1688.F32.TF32 R184, R244.reuse, R68, R184 ;  /* 0x00000044f4b8723c */ /* 0x040ff000000810b8 */
[C---:B------:R-:W-:Y:S08]  /*62f80*/  HMMA.1688.F32.TF32 R220, R244.reuse, R64, R220 ;  /* 0x00000040f4dc723c */ /* 0x040ff000000810dc */
[C---:B------:R-:W-:Y:S01]  /*62f90*/  HMMA.1688.F32.TF32 R100, R244.reuse, R60, R100 ;  /* 0x0000003cf464723c */ /* 0x040fe20000081064 */
[----:B------:R-:W-:Y:S07]  /*62fa0*/  STL.64 [R1+0x480], R228 ;  /* 0x000480e401007387 */ /* 0x000fee0000100a00 */
[C---:B------:R-:W-:Y:S01]  /*62fb0*/  HMMA.1688.F32.TF32 R124, R244.reuse, R56, R124 ;  /* 0x00000038f47c723c */ /* 0x040fe2000008107c */
[----:B------:R1:W-:Y:S07]  /*62fc0*/  STL.64 [R1+0x488], R230 ;  /* 0x000488e601007387 */ /* 0x0003ee0000100a00 */
[C---:B------:R-:W-:Y:S01]  /*62fd0*/  HMMA.1688.F32.TF32 R92, R244.reuse, R52, R92 ;  /* 0x00000034f45c723c */ /* 0x040fe2000008105c */
[----:B-1----:R-:W3:Y:S07]  /*62fe0*/  LDL.LU.64 R230, [R1+0x3f50] ;  /* 0x003f500001e67983 */ /* 0x002eee0000300a00 */
[C---:B------:R-:W-:Y:S01]  /*62ff0*/  HMMA.1688.F32.TF32 R88, R244.reuse, R48, R88 ;  /* 0x00000030f458723c */ /* 0x040fe20000081058 */
[----:B------:R-:W3:Y:S04]  /*63000*/  LDL.LU.64 R228, [R1+0x3f48] ;  /* 0x003f480001e47983 */ /* 0x000ee80000300a00 */
[----:B------:R-:W-:Y:S03]  /*63010*/  STL.64 [R1+0x490], R184 ;  /* 0x000490b801007387 */ /* 0x000fe60000100a00 */
[C---:B------:R-:W-:Y:S01]  /*63020*/  HMMA.1688.F32.TF32 R192, R244.reuse, R44, R192 ;  /* 0x0000002cf4c0723c */ /* 0x040fe200000810c0 */
[----:B------:R1:W-:Y:S07]  /*63030*/  STL.64 [R1+0x498], R186 ;  /* 0x000498ba01007387 */ /* 0x0003ee0000100a00 */
[C---:B------:R-:W-:Y:S01]  /*63040*/  HMMA.1688.F32.TF32 R248, R244.reuse, R40, R248 ;  /* 0x00000028f4f8723c */ /* 0x040fe200000810f8 */
[----:B-1----:R-:W3:Y:S04]  /*63050*/  LDL.LU.64 R186, [R1+0x3f40] ;  /* 0x003f400001ba7983 */ /* 0x002ee80000300a00 */
[----:B------:R-:W3:Y:S04]  /*63060*/  LDL.LU.64 R184, [R1+0x3f38] ;  /* 0x003f380001b87983 */ /* 0x000ee80000300a00 */
[----:B------:R-:W-:Y:S04]  /*63070*/  STL.64 [R1+0x4a0], R220 ;  /* 0x0004a0dc01007387 */ /* 0x000fe80000100a00 */
[----:B------:R1:W-:Y:S01]  /*63080*/  STL.64 [R1+0x4a8], R222 ;  /* 0x0004a8de01007387 */ /* 0x0003e20000100a00 */
[C---:B------:R-:W-:Y:S03]  /*63090*/  HMMA.1688.F32.TF32 R216, R244.reuse, R36, R216 ;  /* 0x00000024f4d8723c */ /* 0x040fe600000810d8 */
[----:B-1----:R-:W3:Y:S04]  /*630a0*/  LDL.LU.64 R222, [R1+0x3f30] ;  /* 0x003f300001de7983 */ /* 0x002ee80000300a00 */
[----:B------:R-:W3:Y:S01]  /*630b0*/  LDL.LU.64 R220, [R1+0x3f28] ;  /* 0x003f280001dc7983 */ /* 0x000ee20000300a00 */
[C---:B------:R-:W-:Y:S03]  /*630c0*/  HMMA.1688.F32.TF32 R168, R244.reuse, R32, R168 ;  /* 0x00000020f4a8723c */ /* 0x040fe600000810a8 */
[----:B------:R-:W-:Y:S04]  /*630d0*/  STL.64 [R1+0x4b0], R100 ;  /* 0x0004b06401007387 */ /* 0x000fe80000100a00 */
[----:B------:R1:W-:Y:S01]  /*630e0*/  STL.64 [R1+0x4b8], R102 ;  /* 0x0004b86601007387 */ /* 0x0003e20000100a00 */
[C---:B------:R-:W-:Y:S03]  /*630f0*/  HMMA.1688.F32.TF32 R180, R244.reuse, R28, R180 ;  /* 0x0000001cf4b4723c */ /* 0x040fe600000810b4 */
[----:B-1----:R-:W3:Y:S04]  /*63100*/  LDL.LU.64 R102, [R1+0x3f20] ;  /* 0x003f200001667983 */ /* 0x002ee80000300a00 */
[----:B------:R-:W3:Y:S04]  /*63110*/  LDL.LU.64 R100, [R1+0x3f18] ;  /* 0x003f180001647983 */ /* 0x000ee80000300a00 */
[----:B------:R-:W-:Y:S01]  /*63120*/  STL.64 [R1+0x4c0], R124 ;  /* 0x0004c07c01007387 */ /* 0x000fe20000100a00 */
[----:B------:R-:W-:Y:S03]  /*63130*/  HMMA.1688.F32.TF32 R176, R244, R24, R176 ;  /* 0x00000018f4b0723c */ /* 0x000fe600000810b0 */
        /* <DEDUP_REMOVED lines=8> */
[----:B------:R-:W2:Y:S04]  /*631c0*/  LDS R247, [R3+0xb800] ;  /* 0x00b8000003f77984 */ /* 0x000ea80000000800 */
        /* <DEDUP_REMOVED lines=24> */
[----:B----4-:R-:W3:Y:S04]  /*63350*/  LDL.LU R170, [R1+0x238] ;  /* 0x0002380001aa7983 */ /* 0x010ee80000300800 */
[----:B------:R-:W3:Y:S04]  /*63360*/  LDL.LU R171, [R1+0x23c] ;  /* 0x00023c0001ab7983 */ /* 0x000ee80000300800 */
[----:B-1----:R-:W4:Y:S04]  /*63370*/  LDL.LU R180, [R1+0x1e0] ;  /* 0x0001e00001b47983 */ /* 0x002f280000300800 */
[----:B------:R-:W4:Y:S04]  /*63380*/  LDL.LU R181, [R1+0x1e4] ;  /* 0x0001e40001b57983 */ /* 0x000f280000300800 */
[----:B------:R-:W4:Y:S04]  /*63390*/  LDL.LU R182, [R1+0x1e8] ;  /* 0x0001e80001b67983 */ /* 0x000f280000300800 */
[----:B------:R-:W4:Y:S01]  /*633a0*/  LDL.LU R183, [R1+0x1ec] ;  /* 0x0001ec0001b77983 */ /* 0x000f220000300800 */
[----:B--2---:R-:W-:Y:S03]  /*633b0*/  HMMA.1688.F32.TF32 R172, R240, R236, R172 ;  /* 0x000000ecf0ac723c */ /* 0x004fe600000810ac */
[----:B------:R-:W2:Y:S04]  /*633c0*/  LDL.LU R176, [R1+0x190] ;  /* 0x0001900001b07983 */ /* 0x000ea80000300800 */
[----:B------:R-:W2:Y:S04]  /*633d0*/  LDL.LU R177, [R1+0x194] ;  /* 0x0001940001b17983 */ /* 0x000ea80000300800 */
[----:B------:R-:W2:Y:S04]  /*633e0*/  LDL.LU R178, [R1+0x198] ;  /* 0x0001980001b27983 */ /* 0x000ea80000300800 */
[----:B------:R-:W2:Y:S08]  /*633f0*/  LDL.LU R179, [R1+0x19c] ;  /* 0x00019c0001b37983 */ /* 0x000eb00000300800 */
[----:B------:R1:W-:Y:S01]  /*63400*/  STL.64 [R1+0x260], R172 ;  /* 0x000260ac01007387 */ /* 0x0003e20000100a00 */
[----:B------:R-:W-:-:S02]  /*63410*/  IMAD.MOV.U32 R237, RZ, RZ, R174 ;  /* 0x000000ffffed7224 */ /* 0x000fc400078e00ae */
[----:B------:R-:W-:Y:S02]  /*63420*/  IMAD.MOV.U32 R236, RZ, RZ, R175 ;  /* 0x000000ffffec7224 */ /* 0x000fe400078e00af */
[----:B-1----:R-:W-:Y:S03]  /*63430*/  HMMA.1688.F32.TF32 R172, R240, R232, R188 ;  /* 0x000000e8f0ac723c */ /* 0x002fe600000810bc */
[----:B------:R-:W-:Y:S04]  /*63440*/  STL [R1+0x3e04], R236 ;  /* 0x003e04ec01007387 */ /* 0x000fe80000100800 */
[----:B------:R-:W-:Y:S11]  /*63450*/  STL [R1+0x3e00], R237 ;  /* 0x003e00ed01007387 */ /* 0x000ff60000100800 */
[----:B------:R-:W-:Y:S05]  /*63460*/  @!UPT UIADD3 URZ, URZ, URZ, URZ ;  /* 0x0000003f3f3ff290 */ /* 0x000fea000fffe03f */
[----:B------:R1:W-:Y:S04]  /*63470*/  STL.64 [R1+0x240], R172 ;  /* 0x000240ac01007387 */ /* 0x0003e80000100a00 */
[----:B------:R-:W2:Y:S04]  /*63480*/  LDL.LU R188, [R1+0x160] ;  /* 0x0001600001bc7983 */ /* 0x000ea80000300800 */
[----:B------:R-:W2:Y:S04]  /*63490*/  LDL.LU R189, [R1+0x164] ;  /* 0x0001640001bd7983 */ /* 0x000ea80000300800 */
[----:B------:R-:W2:Y:S04]  /*634a0*/  LDL.LU R190, [R1+0x168] ;  /* 0x0001680001be7983 */ /* 0x000ea80000300800 */
[----:B------:R-:W2:Y:S01]  /*634b0*/  LDL.LU R191, [R1+0x16c] ;  /* 0x00016c0001bf7983 */ /* 0x000ea20000300800 */
[----:B------:R-:W-:Y:S01]  /*634c0*/  MOV R233, R174 ;  /* 0x000000ae00e97202 */ /* 0x000fe20000000f00 */
[----:B------:R-:W-:-:S02]  /*634d0*/  IMAD.MOV.U32 R232, RZ, RZ, R175 ;  /* 0x000000ffffe87224 */ /* 0x000fc400078e00af */
[----:B-1----:R-:W2:Y:S04]  /*634e0*/  LDL.LU R172, [R1+0x130] ;  /* 0x0001300001ac7983 */ /* 0x002ea80000300800 */
        /* <DEDUP_REMOVED lines=9> */
[----:B------:R-:W-:Y:S01]  /*63580*/  @!UPT UIADD3 URZ, URZ, URZ, URZ ;  /* 0x0000003f3f3ff290 */ /* 0x000fe2000fffe03f */
[----:B------:R4:W-:Y:S01]  /*63590*/  STL.64 [R1+0x230], R168 ;  /* 0x000230a801007387 */ /* 0x0009e20000100a00 */
[----:B------:R-:W-:Y:S01]  /*635a0*/  IMAD.MOV.U32 R236, RZ, RZ, R170 ;  /* 0x000000ffffec7224 */ /* 0x000fe200078e00aa */
[----:B------:R-:W-:Y:S02]  /*635b0*/  MOV R237, R171 ;  /* 0x000000ab00ed7202 */ /* 0x000fe40000000f00 */
[C---:B----4-:R-:W-:Y:S11]  /*635c0*/  HMMA.1688.F32.TF32 R168, R240.reuse, R160, R180 ;  /* 0x000000a0f0a8723c */ /* 0x050ff600000810b4 */
[----:B------:R-:W-:Y:S11]  /*635d0*/  @!UPT UIADD3 URZ, URZ, URZ, URZ ;  /* 0x0000003f3f3ff290 */ /* 0x000ff6000fffe03f */
[----:B------:R-:W-:Y:S02]  /*635e0*/  @!UPT UIADD3 URZ, URZ, URZ, URZ ;  /* 0x0000003f3f3ff290 */ /* 0x000fe4000fffe03f */
[----:B------:R-:W-:Y:S01]  /*635f0*/  IMAD.MOV.U32 R165, RZ, RZ, R168 ;  /* 0x000000ffffa57224 */ /* 0x000fe200078e00a8 */
[----:B------:R-:W-:Y:S01]  /*63600*/  MOV R161, R170 ;  /* 0x000000aa00a17202 */ /* 0x000fe20000000f00 */
[----:B------:R-:W-:Y:S02]  /*63610*/  IMAD.MOV.U32 R164, RZ, RZ, R169 ;  /* 0x000000ffffa47224 */ /* 0x000fe400078e00a9 */
[----:B------:R-:W-:Y:S02]  /*63620*/  IMAD.MOV.U32 R160, RZ, RZ, R171 ;  /* 0x000000ffffa07224 */ /* 0x000fe400078e00ab */
[----:B--2---:R-:W-:Y:S11]  /*63630*/  HMMA.1688.F32.TF32 R168, R240, R68, R176 ;  /* 0x00000044f0a8723c */ /* 0x004ff600000810b0 */
[----:B------:R-:W-:Y:S11]  /*63640*/  @!UPT UIADD3 URZ, URZ, URZ, URZ ;  /* 0x0000003f3f3ff290 */ /* 0x000ff6000fffe03f */
[----:B------:R-:W-:Y:S01]  /*63650*/  @!UPT UIADD3 URZ, URZ, URZ, URZ ;  /* 0x0000003f3f3ff290 */ /* 0x000fe2000fffe03f */
[----:B------:R1:W-:Y:S01]  /*63660*/  STL.64 [R1+0x5e0], R168 ;  /* 0x0005e0a801007387 */ /* 0x0003e20000100a00 */
[----:B------:R-:W-:-:S03]  /*63670*/  IMAD.MOV.U32 R69, RZ, RZ, R171 ;  /* 0x000000ffff457224 */ /* 0x000fc600078e00ab */
[----:B------:R2:W-:Y:S04]  /*63680*/  STL [R1+0x5e8], R170 ;  /* 0x0005e8aa01007387 */ /* 0x0005e80000100800 */
[----:B-1----:R-:W3:Y:S04]  /*63690*/  LDL.LU R168, [R1+0x120] ;  /* 0x0001200001a87983 */ /* 0x002ee80000300800 */
[----:B------:R-:W3:Y:S04]  /*636a0*/  LDL.LU R169, [R1+0x124] ;  /* 0x0001240001a97983 */ /* 0x000ee80000300800 */
[----:B--2---:R-:W3:Y:S04]  /*636b0*/  LDL.LU R170, [R1+0x128] ;  /* 0x0001280001aa7983 */ /* 0x004ee80000300800 */
[----:B------:R-:W3:Y:S01]  /*636c0*/  LDL.LU R171, [R1+0x12c] ;  /* 0x00012c0001ab7983 */ /* 0x000ee20000300800 */
[C---:B------:R-:W-:Y:S03]  /*636d0*/  HMMA.1688.F32.TF32 R188, R240.reuse, R64, R188 ;  /* 0x00000040f0bc723c */ /* 0x040fe600000810bc */
[----:B------:R-:W2:Y:S04]  /*636e0*/  LDL.LU R180, [R1+0x110] ;  /* 0x0001100001b47983 */ /* 0x000ea80000300800 */
[----:B------:R-:W2:Y:S04]  /*636f0*/  LDL.LU R181, [R1+0x114] ;  /* 0x0001140001b57983 */ /* 0x000ea80000300800 */
[----:B------:R-:W2:Y:S04]  /*63700*/  LDL.LU R182, [R1+0x118] ;  /* 0x0001180001b67983 */ /* 0x000ea80000300800 */
[----:B------:R-:W2:Y:S04]  /*63710*/  LDL.LU R183, [R1+0x11c] ;  /* 0x00011c0001b77983 */ /* 0x000ea80000300800 */
[----:B------:R-:W-:Y:S04]  /*63720*/  STL [R1+0x3da8], R69 ;  /* 0x003da84501007387 */ /* 0x000fe80000100800 */
[----:B------:R-:W4:Y:S04]  /*63730*/  LDL R68, [R1+0x500] ;  /* 0x0005000001447983 */ /* 0x000f280000100800 */
[----:B------:R-:W2:Y:S04]  /*63740*/  LDL.LU R176, [R1+0xf0] ;  /* 0x0000f00001b07983 */ /* 0x000ea80000300800 */
[----:B------:R1:W-:Y:S04]  /*63750*/  STL.64 [R1+0x5d0], R188 ;  /* 0x0005d0bc01007387 */ /* 0x0003e80000100a00 */
[----:B------:R1:W-:Y:S04]  /*63760*/  STL.64 [R1+0x5d8], R190 ;  /* 0x0005d8be01007387 */ /* 0x0003e80000100a00 */
[----:B------:R-:W4:Y:S04]  /*63770*/  LDL.LU R177, [R1+0xf4] ;  /* 0x0000f40001b17983 */ /* 0x000f280000300800 */
[----:B------:R-:W4:Y:S04]  /*63780*/  LDL.LU R178, [R1+0xf8] ;  /* 0x0000f80001b27983 */ /* 0x000f280000300800 */
[----:B------:R-:W4:Y:S01]  /*63790*/  LDL.LU R179, [R1+0xfc] ;  /* 0x0000fc0001b37983 */ /* 0x000f220000300800 */
[C---:B------:R-:W-:Y:S03]  /*637a0*/  HMMA.1688.F32.TF32 R216, R240.reuse, R60, R216 ;  /* 0x0000003cf0d8723c */ /* 0x040fe600000810d8 */
[----:B-1----:R-:W4:Y:S04]  /*637b0*/  LDL.LU R188, [R1+0xd0] ;  /* 0x0000d00001bc7983 */ /* 0x002f280000300800 */
[----:B------:R-:W4:Y:S01]  /*637c0*/  LDL.LU R189, [R1+0xd4] ;  /* 0x0000d40001bd7983 */ /* 0x000f220000300800 */
[----:B------:R-:W-:Y:S03]  /*637d0*/  HMMA.1688.F32.TF32 R172, R240, R56, R172 ;  /* 0x00000038f0ac723c */ /* 0x000fe600000810ac */
[----:B------:R-:W4:Y:S04]  /*637e0*/  LDL.LU R190, [R1+0xd8] ;  /* 0x0000d80001be7983 */ /* 0x000f280000300800 */
[----:B------:R-:W4:Y:S09]  /*637f0*/  LDL.LU R191, [R1+0xdc] ;  /* 0x0000dc0001bf7983 */ /* 0x000f320000300800 */
[----:B------:R-:W-:Y:S01]  /*63800*/  MOV R69, R219 ;  /* 0x000000db00457202 */ /* 0x000fe20000000f00 */
[----:B------:R-:W-:Y:S04]  /*63810*/  STL.64 [R1+0x5c0], R216 ;  /* 0x0005c0d801007387 */ /* 0x000fe80000100a00 */
[----:B------:R-:W-:Y:S03]  /*63820*/  STL [R1+0x5c8], R218 ;  /* 0x0005c8da01007387 */ /* 0x000fe60000100800 */
[----:B------:R-:W-:Y:S01]  /*63830*/  IMAD.MOV.U32 R65, RZ, RZ, R172 ;  /* 0x000000ffff417224 */ /* 0x000fe200078e00ac */
[----:B------:R1:W-:Y:S01]  /*63840*/  STL [R1+0x3dac], R69 ;  /* 0x003dac4501007387 */ /* 0x0003e20000100800 */
[----:B------:R-:W-:Y:S01]  /*63850*/  IMAD.MOV.U32 R64, RZ, RZ, R173 ;  /* 0x000000ffff407224 */ /* 0x000fe200078e00ad */
[----:B------:R-:W-:-:S02]  /*63860*/  MOV R61, R174 ;  /* 0x000000ae003d7202 */ /* 0x000fc40000000f00 */
        /* <DEDUP_REMOVED lines=9> */
[----:B---3--:R-:W-:Y:S11]  /*63900*/  HMMA.1688.F32.TF32 R168, R240, R52, R168 ;  /* 0x00000034f0a8723c */ /* 0x008ff600000810a8 */
[----:B------:R-:W-:Y:S11]  /*63910*/  @!UPT UIADD3 URZ, URZ, URZ, URZ ;  /* 0x0000003f3f3ff290 */ /* 0x000ff6000fffe03f */
[----:B------:R-:W-:Y:S01]  /*63920*/  @!UPT UIADD3 URZ, URZ, URZ, URZ ;  /* 0x0000003f3f3ff290 */ /* 0x000fe2000fffe03f */
[----:B------:R-:W-:Y:S01]  /*63930*/  STL [R1+0x5a0], R168 ;  /* 0x0005a0a801007387 */ /* 0x000fe20000100800 */
[----:B-1----:R-:W-:-:S03]  /*63940*/  IMAD.MOV.U32 R69, RZ, RZ, R169 ;  /* 0x000000ffff457224 */ /* 0x002fc600078e00a9 */
[----:B------:R2:W-:Y:S02]  /*63950*/  STL.64 [R1+0x5a8], R170 ;  /* 0x0005a8aa01007387 */ /* 0x0005e40000100a00 */
[C---:B--2---:R-:W-:Y:S02]  /*63960*/  HMMA.1688.F32.TF32 R168, R240.reuse, R48, R180 ;  /* 0x00000030f0a8723c */ /* 0x044fe400000810b4 */
[----:B------:R1:W-:Y:S11]  /*63970*/  STL [R1+0x3dc0], R69 ;  /* 0x003dc04501007387 */ /* 0x0003f60000100800 */
[----:B------:R-:W-:Y:S11]  /*63980*/  @!UPT UIADD3 URZ, URZ, URZ, URZ ;  /* 0x0000003f3f3ff290 */ /* 0x000ff6000fffe03f */
[----:B------:R-:W-:Y:S01]  /*63990*/  MOV R60, R168 ;  /* 0x000000a8003c7202 */ /* 0x000fe20000000f00 */
[----:B------:R-:W-:Y:S01]  /*639a0*/  IMAD.MOV.U32 R61, RZ, RZ, R169 ;  /* 0x000000ffff3d7224 */ /* 0x000fe200078e00a9 */
[----:B------:R-:W-:Y:S01]  /*639b0*/  MOV R65, R171 ;  /* 0x000000ab00417202 */ /* 0x000fe20000000f00 */
[----:B------:R-:W-:Y:S02]  /*639c0*/  IMAD.MOV.U32 R64, RZ, RZ, R170 ;  /* 0x000000ffff407224 */ /* 0x000fe400078e00aa */
[----:B----4-:R-:W-:Y:S02]  /*639d0*/  HMMA.1688.F32.TF32 R168, R240, R44, R176 ;  /* 0x0000002cf0a8723c */ /* 0x010fe400000810b0 */
[----:B------:R-:W-:Y:S04]  /*639e0*/  STL [R1+0x3dd0], R65 ;  /* 0x003dd04101007387 */ /* 0x000fe80000100800 */
[----:B------:R-:W-:Y:S04]  /*639f0*/  STL [R1+0x3dcc], R64 ;  /* 0x003dcc4001007387 */ /* 0x000fe80000100800 */
[----:B------:R-:W-:Y:S04]  /*63a00*/  STL [R1+0x3dc8], R60 ;  /* 0x003dc83c01007387 */ /* 0x000fe80000100800 */
[----:B------:R-:W-:Y:S09]  /*63a10*/  STL [R1+0x3dc4], R61 ;  /* 0x003dc43d01007387 */ /* 0x000ff20000100800 */
[----:B------:R-:W-:Y:S01]  /*63a20*/  STL.64 [R1+0x580], R168 ;  /* 0x000580a801007387 */ /* 0x000fe20000100a00 */
[----:B-1----:R-:W-:-:S03]  /*63a30*/  IMAD.MOV.U32 R69, RZ, RZ, R171 ;  /* 0x000000ffff457224 */ /* 0x002fc600078e00ab */
[----:B------:R1:W-:Y:S02]  /*63a40*/  STL [R1+0x588], R170 ;  /* 0x000588aa01007387 */ /* 0x0003e40000100800 */
[----:B-1----:R-:W-:Y:S02]  /*63a50*/  HMMA.1688.F32.TF32 R168, R240, R40, R188 ;  /* 0x00000028f0a8723c */ /* 0x002fe400000810bc */
[----:B------:R-:W-:Y:S04]  /*63a60*/  STL [R1+0x3dd4], R69 ;  /* 0x003dd44501007387 */ /* 0x000fe80000100800 */
[----:B------:R-:W2:Y:S04]  /*63a70*/  LDL.LU R188, [R1+0x90] ;  /* 0x0000900001bc7983 */ /* 0x000ea80000300800 */
[----:B------:R-:W2:Y:S04]  /*63a80*/  LDL.LU R189, [R1+0x94] ;  /* 0x0000940001bd7983 */ /* 0x000ea80000300800 */
[----:B------:R-:W2:Y:S04]  /*63a90*/  LDL.LU R190, [R1+0x98] ;  /* 0x0000980001be7983 */ /* 0x000ea80000300800 */
[----:B------:R-:W2:Y:S06]  /*63aa0*/  LDL.LU R191, [R1+0x9c] ;  /* 0x00009c0001bf7983 */ /* 0x000eac0000300800 */
[----:B------:R-:W-:Y:S01]  /*63ab0*/  IMAD.MOV.U32 R65, RZ, RZ, R168 ;  /* 0x000000ffff417224 */ /* 0x000fe200078e00a8 */
[----:B------:R-:W-:Y:S01]  /*63ac0*/  MOV R64, R169 ;  /* 0x000000a900407202 */ /* 0x000fe20000000f00 */
[----:B------:R-:W-:-:S02]  /*63ad0*/  IMAD.MOV.U32 R60, RZ, RZ, R170 ;  /* 0x000000ffff3c7224 */ /* 0x000fc400078e00aa */
[----:B------:R-:W-:Y:S02]  /*63ae0*/  IMAD.MOV.U32 R61, RZ, RZ, R171 ;  /* 0x000000ffff3d7224 */ /* 0x000fe400078e00ab */
[----:B------:R-:W-:Y:S03]  /*63af0*/  HMMA.1688.F32.TF32 R168, R240, R36, R172 ;  /* 0x00000024f0a8723c */ /* 0x000fe600000810ac */
[----:B------:R-:W-:Y:S04]  /*63b00*/  STL [R1+0x3de4], R61 ;  /* 0x003de43d01007387 */ /* 0x000fe80000100800 */
[----:B------:R-:W-:Y:S01]  /*63b10*/  STL [R1+0x3de0], R60 ;  /* 0x003de03c01007387 */ /* 0x000fe20000100800 */
[----:B------:R-:W-:-:S03]  /*63b20*/  IMAD.MOV.U32 R175, RZ, RZ, R248 ;  /* 0x000000ffffaf7224 */ /* 0x000fc600078e00f8 */
[----:B------:R-:W-:Y:S01]  /*63b30*/  STL [R1+0x3ddc], R65 ;  /* 0x003ddc4101007387 */ /* 0x000fe20000100800 */
[----:B------:R-:W-:-:S03]  /*63b40*/  MOV R174, R249 ;  /* 0x000000f900ae7202 */ /* 0x000fc60000000f00 */
[----:B------:R-:W-:Y:S01]  /*63b50*/  STL [R1+0x3dd8], R64 ;  /* 0x003dd84001007387 */ /* 0x000fe20000100800 */
[----:B------:R-:W-:Y:S02]  /*63b60*/  IMAD.MOV.U32 R173, RZ, RZ, R250 ;  /* 0x000000ffffad7224 */ /* 0x000fe400078e00fa */
[----:B------:R-:W-:-:S05]  /*63b70*/  IMAD.MOV.U32 R172, RZ, RZ, R251 ;  /* 0x000000ffffac7224 */ /* 0x000fca00078e00fb */
[----:B------:R1:W-:Y:S04]  /*63b80*/  STL.64 [R1+0x560], R168 ;  /* 0x000560a801007387 */ /* 0x0003e80000100a00 */
[----:B------:R3:W-:Y:S04]  /*63b90*/  STL [R1+0x568], R170 ;  /* 0x000568aa01007387 */ /* 0x0007e80000100800 */
        /* <DEDUP_REMOVED lines=12> */
[----:B------:R-:W4:Y:S01]  /*63c60*/  LDL.LU R55, [R1+0x3ebc] ;  /* 0x003ebc0001377983 */ /* 0x000f220000300800 */
[----:B------:R-:W-:-:S03]  /*63c70*/  IMAD.MOV.U32 R182, RZ, RZ, R63 ;  /* 0x000000ffffb67224 */ /* 0x000fc600078e003f */
[----:B------:R-:W4:Y:S01]  /*63c80*/  LDL.LU R58, [R1+0x3eb8] ;  /* 0x003eb800013a7983 */ /* 0x000f220000300800 */
[----:B------:R-:W-:-:S03]  /*63c90*/  MOV R183, R66 ;  /* 0x0000004200b77202 */ /* 0x000fc60000000f00 */
[----:B------:R-:W4:Y:S01]  /*63ca0*/  LDL.LU R59, [R1+0x3eb4] ;  /* 0x003eb400013b7983 */ /* 0x000f220000300800 */
[----:B-1----:R-:W-:-:S03]  /*63cb0*/  IMAD.MOV.U32 R168, RZ, RZ, R67 ;  /* 0x000000ffffa87224 */ /* 0x002fc600078e0043 */
[----:B------:R-:W4:Y:S01]  /*63cc0*/  LDL.LU R62, [R1+0x3eb0] ;  /* 0x003eb000013e7983 */ /* 0x000f220000300800 */
[----:B------:R-:W-:-:S03]  /*63cd0*/  IMAD.MOV.U32 R169, RZ, RZ, R70 ;  /* 0x000000ffffa97224 */ /* 0x000fc600078e0046 */
[----:B------:R-:W4:Y:S01]  /*63ce0*/  LDL.LU R63, [R1+0x3eac] ;  /* 0x003eac00013f7983 */ /* 0x000f220000300800 */
[----:B------:R-:W-:-:S03]  /*63cf0*/  MOV R69, R171 ;  /* 0x000000ab00457202 */ /* 0x000fc60000000f00 */
[----:B------:R-:W4:Y:S01]  /*63d00*/  LDL.LU R66, [R1+0x3ea8] ;  /* 0x003ea80001427983 */ /* 0x000f220000300800 */
[----:B---3--:R-:W-:Y:S01]  /*63d10*/  MOV R170, R71 ;  /* 0x0000004700aa7202 */ /* 0x008fe20000000f00 */
[----:B------:R-:W-:Y:S02]  /*63d20*/  IMAD.MOV.U32 R171, RZ, RZ, R162 ;  /* 0x000000ffffab7224 */ /* 0x000fe400078e00a2 */
        /* <DEDUP_REMOVED lines=8> */
[----:B------:R1:W-:Y:S01]  /*63db0*/  STL [R1+0x3de8], R69 ;  /* 0x003de84501007387 */ /* 0x0003e20000100800 */
[C---:B--2---:R-:W-:Y:S11]  /*63dc0*/  HMMA.1688.F32.TF32 R188, R240.reuse, R32, R188 ;  /* 0x00000020f0bc723c */ /* 0x044ff600000810bc */
[----:B------:R-:W-:Y:S11]  /*63dd0*/  @!UPT UIADD3 URZ, URZ, URZ, URZ ;  /* 0x0000003f3f3ff290 */ /* 0x000ff6000fffe03f */
[----:B------:R-:W-:Y:S02]  /*63de0*/  @!UPT UIADD3 URZ, URZ, URZ, URZ ;  /* 0x0000003f3f3ff290 */ /* 0x000fe4000fffe03f */
[----:B------:R-:W-:Y:S01]  /*63df0*/  IMAD.MOV.U32 R61, RZ, RZ, R188 ;  /* 0x000000ffff3d7224 */ /* 0x000fe200078e00bc */
[----:B------:R-:W-:Y:S01]  /*63e00*/  MOV R60, R189 ;  /* 0x000000bd003c7202 */ /* 0x000fe20000000f00 */
[----:B------:R-:W-:Y:S01]  /*63e10*/  IMAD.MOV.U32 R64, RZ, RZ, R191 ;  /* 0x000000ffff407224 */ /* 0x000fe200078e00bf */
[----:B------:R-:W-:Y:S01]  /*63e20*/  MOV R188, R163 ;  /* 0x000000a300bc7202 */ /* 0x000fe20000000f00 */
[----:B------:R-:W-:Y:S01]  /*63e30*/  IMAD.MOV.U32 R65, RZ, RZ, R190 ;  /* 0x000000ffff417224 */ /* 0x000fe200078e00be */
[----:B------:R-:W2:Y:S01]  /*63e40*/  LDL.LU R163, [R1+0x3e94] ;  /* 0x003e940001a37983 */ /* 0x000ea20000300800 */
[----:B------:R-:W-:Y:S01]  /*63e50*/  IMAD.MOV.U32 R189, RZ, RZ, R166 ;  /* 0x000000ffffbd7224 */ /* 0x000fe200078e00a6 */
[----:B------:R-:W-:Y:S01]  /*63e60*/  MOV R191, R239 ;  /* 0x000000ef00bf7202 */ /* 0x000fe20000000f00 */
[----:B------:R-:W-:Y:S01]  /*63e70*/  IMAD.MOV.U32 R190, RZ, RZ, R238 ;  /* 0x000000ffffbe7224 */ /* 0x000fe200078e00ee */
[----:B------:R-:W2:Y:S04]  /*63e80*/  LDL.LU R166, [R1+0x3e90] ;  /* 0x003e900001a67983 */ /* 0x000ea80000300800 */
[----:B------:R-:W3:Y:S04]  /*63e90*/  LDL.LU R238, [R1+0x3e8c] ;  /* 0x003e8c0001ee7983 */ /* 0x000ee80000300800 */
[----:B------:R-:W3:Y:S01]  /*63ea0*/  LDL.LU R239, [R1+0x3e88] ;  /* 0x003e880001ef7983 */ /* 0x000ee20000300800 */
[----:B----4-:R-:W-:Y:S03]  /*63eb0*/  HMMA.1688.F32.TF32 R248, R240, R28, R248 ;  /* 0x0000001cf0f8723c */ /* 0x010fe600000810f8 */
[----:B------:R-:W-:Y:S04]  /*63ec0*/  STL [R1+0x3df8], R64 ;  /* 0x003df84001007387 */ /* 0x000fe80000100800 */
[----:B------:R-:W-:Y:S04]  /*63ed0*/  STL [R1+0x3df4], R65 ;  /* 0x003df44101007387 */ /* 0x000fe80000100800 */
[----:B------:R-:W-:Y:S04]  /*63ee0*/  STL [R1+0x3df0], R61 ;  /* 0x003df03d01007387 */ /* 0x000fe80000100800 */
[----:B------:R-:W-:Y:S08]  /*63ef0*/  STL [R1+0x3dec], R60 ;  /* 0x003dec3c01007387 */ /* 0x000ff00000100800 */
[----:B------:R-:W-:Y:S01]  /*63f00*/  STL.64 [R1+0x190], R248 ;  /* 0x000190f801007387 */ /* 0x000fe20000100a00 */
[----:B-1----:R-:W-:-:S03]  /*63f10*/  IMAD.MOV.U32 R69, RZ, RZ, R251 ;  /* 0x000000ffff457224 */ /* 0x002fc600078e00fb */
[----:B------:R1:W-:Y:S04]  /*63f20*/  STL [R1+0x198], R250 ;  /* 0x000198fa01007387 */ /* 0x0003e80000100800 */
[----:B-1----:R-:W4:Y:S04]  /*63f30*/  LDL.LU.64 R250, [R1+0x3e80] ;  /* 0x003e800001fa7983 */ /* 0x002f280000300a00 */
[----:B------:R-:W4:Y:S04]  /*63f40*/  LDL.LU.64 R248, [R1+0x3e78] ;  /* 0x003e780001f87983 */ /* 0x000f280000300a00 */
[----:B------:R1:W-:Y:S01]  /*63f50*/  STL [R1+0x3dfc], R69 ;  /* 0x003dfc4501007387 */ /* 0x0003e20000100800 */
[----:B----4-:R-:W-:Y:S07]  /*63f60*/  HMMA.1688.F32.TF32 R240, R240, R24, R248 ;  /* 0x00000018f0f0723c */ /* 0x010fee00000810f8 */
[----:B------:R-:W-:Y:S01]  /*63f70*/  MOV R248, R167 ;  /* 0x000000a700f87202 */ /* 0x000fe20000000f00 */
[----:B------:R-:W-:Y:S01]  /*63f80*/  IMAD.MOV.U32 R249, RZ, RZ, R234 ;  /* 0x000000fffff97224 */ /* 0x000fe200078e00ea */
[----:B------:R-:W4:Y:S01]  /*63f90*/  LDL.LU R167, [R1+0x3e70] ;  /* 0x003e700001a77983 */ /* 0x000f220000300800 */
[----:B------:R-:W-:-:S03]  /*63fa0*/  IMAD.MOV.U32 R250, RZ, RZ, R235 ;  /* 0x000000fffffa7224 */ /* 0x000fc600078e00eb */
[----:B------:R-:W4:Y:S04]  /*63fb0*/  LDL.LU R234, [R1+0x3e6c] ;  /* 0x003e6c0001ea7983 */ /* 0x000f280000300800 */
[----:B------:R-:W4:Y:S01]  /*63fc0*/  LDL.LU R235, [R1+0x3e68] ;  /* 0x003e680001eb7983 */ /* 0x000f220000300800 */
[C---:B---3--:R-:W-:Y:S08]  /*63fd0*/  HMMA.1688.F32.TF32 R216, R244.reuse, R238, R216 ;  /* 0x000000eef4d8723c */ /* 0x048ff000000810d8 */
[C---:B--2---:R-:W-:Y:S08]  /*63fe0*/  HMMA.1688.F32.TF32 R176, R244.reuse, R162, R176 ;  /* 0x000000a2f4b0723c */ /* 0x044ff000000810b0 */
[C---:B------:R-:W-:Y:S07]  /*63ff0*/  HMMA.1688.F32.TF32 R172, R244.reuse, R70, R172 ;  /* 0x00000046f4ac723c */ /* 0x040fee00000810ac */
[----:B------:R-:W-:Y:S01]  /*64000*/  STL.64 [R1+0x130], R216 ;  /* 0x000130d801007387 */ /* 0x000fe20000100a00 */
[----:B------:R-:W-:Y:S01]  /*64010*/  HMMA.1688.F32.TF32 R188, R244, R66, R188 ;  /* 0x00000042f4bc723c */ /* 0x000fe200000810bc */
[----:B-1----:R-:W-:-:S02]  /*64020*/  IMAD.MOV.U32 R69, RZ, RZ, R219 ;  /* 0x000000ffff457224 */ /* 0x002fc400078e00db */
[----:B------:R1:W-:Y:S04]  /*64030*/  STL [R1+0x138], R218 ;  /* 0x000138da01007387 */ /* 0x0003e80000100800 */
[----:B-1----:R-:W2:Y:S04]  /*64040*/  LDL.LU.64 R218, [R1+0x3e60] ;  /* 0x003e600001da7983 */ /* 0x002ea80000300a00 */
[----:B------:R-:W2:Y:S05]  /*64050*/  LDL.LU.64 R216, [R1+0x3e58] ;  /* 0x003e580001d87983 */ /* 0x000eaa0000300a00 */
[----:B------:R-:W-:Y:S01]  /*64060*/  IMAD.MOV.U32 R24, RZ, RZ, R174 ;  /* 0x000000ffff187224 */ /* 0x000fe200078e00ae */
[----:B------:R-:W-:Y:S01]  /*64070*/  MOV R251, R0 ;  /* 0x0000000000fb7202 */ /* 0x000fe20000000f00 */
[----:B------:R-:W-:Y:S01]  /*64080*/  IMAD.MOV.U32 R28, RZ, RZ, R172 ;  /* 0x000000ffff1c7224 */ /* 0x000fe200078e00ac */
[----:B------:R-:W-:Y:S01]  /*64090*/  MOV R25, R173 ;  /* 0x000000ad00197202 */ /* 0x000fe20000000f00 */
[----:B------:R-:W-:-:S04]  /*640a0*/  IMAD.MOV.U32 R0, RZ, RZ, R175 ;  /* 0x000000ffff007224 */ /* 0x000fc800078e00af */
[----:B------:R-:W-:Y:S01]  /*640b0*/  MOV R44, R188 ;  /* 0x000000bc002c7202 */ /* 0x000fe20000000f00 */
[----:B------:R-:W-:Y:S01]  /*640c0*/  IMAD.MOV.U32 R45, RZ, RZ, R189 ;  /* 0x000000ffff2d7224 */ /* 0x000fe200078e00bd */
[C---:B----4-:R-:W-:Y:S08]  /*640d0*/  HMMA.1688.F32.TF32 R180, R244.reuse, R166, R180 ;  /* 0x000000a6f4b4723c */ /* 0x050ff000000810b4 */
[C---:B------:R-:W-:Y:S11]  /*640e0*/  HMMA.1688.F32.TF32 R168, R244.reuse, R234, R168 ;  /* 0x000000eaf4a8723c */ /* 0x040ff600000810a8 */
[----:B------:R-:W-:Y:S11]  /*640f0*/  @!UPT UIADD3 URZ, URZ, URZ, URZ ;  /* 0x0000003f3f3ff290 */ /* 0x000ff6000fffe03f */
[----:B------:R-:W-:Y:S01]  /*64100*/  @!UPT UIADD3 URZ, URZ, URZ, URZ ;  /* 0x0000003f3f3ff290 */ /* 0x000fe2000fffe03f */
        /* <DEDUP_REMOVED lines=12> */
[----:B------:R-:W4:Y:S04]  /*641d0*/  LDL.LU.64 R174, [R1+0x3e20] ;  /* 0x003e200001ae7983 */ /* 0x000f280000300a00 */
[----:B------:R-:W4:Y:S04]  /*641e0*/  LDL.LU.64 R172, [R1+0x3e18] ;  /* 0x003e180001ac7983 */ /* 0x000f280000300a00 */
[----:B------:R-:W-:Y:S04]  /*641f0*/  STL [R1+0x3cd4], R24 ;  /* 0x003cd41801007387 */ /* 0x000fe80000100800 */
[----:B------:R-:W-:Y:S04]  /*64200*/  STL [R1+0x3cd0], R28 ;  /* 0x003cd01c01007387 */ /* 0x000fe80000100800 */
[----:B------:R-:W-:Y:S04]  /*64210*/  STL [R1+0x3ccc], R25 ;  /* 0x003ccc1901007387 */ /* 0x000fe80000100800 */
[----:B------:R-:W-:Y:S04]  /*64220*/  STL [R1+0x3cc8], R0 ;  /* 0x003cc80001007387 */ /* 0x000fe80000100800 */
[----:B------:R1:W-:Y:S04]  /*64230*/  STL.64 [R1+0x798], R190 ;  /* 0x000798be01007387 */ /* 0x0003e80000100a00 */
[----:B-1----:R-:W4:Y:S04]  /*64240*/  LDL.LU.64 R190, [R1+0x3e10] ;  /* 0x003e100001be7983 */ /* 0x002f280000300a00 */
[----:B------:R-:W4:Y:S01]  /*64250*/  LDL.LU.64 R188, [R1+0x3e08] ;  /* 0x003e080001bc7983 */ /* 0x000f220000300a00 */
[----:B------:R-:W-:Y:S01]  /*64260*/  HMMA.1688.F32.TF32 R248, R244, R62, R248 ;  /* 0x0000003ef4f8723c */ /* 0x000fe200000810f8 */
[----:B------:R-:W-:Y:S01]  /*64270*/  IMAD.MOV.U32 R64, RZ, RZ, R240 ;  /* 0x000000ffff407224 */ /* 0x000fe200078e00f0 */
[----:B------:R-:W-:Y:S01]  /*64280*/  MOV R65, R241 ;  /* 0x000000f100417202 */ /* 0x000fe20000000f00 */
[----:B------:R-:W-:Y:S01]  /*64290*/  IMAD.MOV.U32 R61, RZ, RZ, R242 ;  /* 0x000000ffff3d7224 */ /* 0x000fe200078e00f2 */
[----:B------:R-:W-:Y:S01]  /*642a0*/  LDS R240, [R252+0xb000] ;  /* 0x00b00000fcf07984 */ /* 0x000fe20000000800 */
[----:B------:R-:W-:-:S03]  /*642b0*/  IMAD.MOV.U32 R60, RZ, RZ, R243 ;  /* 0x000000ffff3c7224 */ /* 0x000fc600078e00f3 */
[----:B------:R-:W-:Y:S04]  /*642c0*/  LDS R242, [R252+0xb800] ;  /* 0x00b80000fcf27984 */ /* 0x000fe80000000800 */
[----:B------:R-:W-:Y:S04]  /*642d0*/  LDS R241, [R68+0xb000] ;  /* 0x00b0000044f17984 */ /* 0x000fe80000000800 */
[----:B------:R-:W1:Y:S04]  /*642e0*/  LDS R243, [R68+0xb800] ;  /* 0x00b8000044f37984 */ /* 0x000e680000000800 */
[----:B------:R-:W-:Y:S04]  /*642f0*/  STL [R1+0x3cd8], R45 ;  /* 0x003cd82d01007387 */ /* 0x000fe80000100800 */
[----:B------:R-:W-:Y:S04]  /*64300*/  STL [R1+0x3cc4], R44 ;  /* 0x003cc42c01007387 */ /* 0x000fe80000100800 */
[----:B------:R-:W-:Y:S04]  /*64310*/  STL.64 [R1+0x7c0], R248 ;  /* 0x0007c0f801007387 */ /* 0x000fe80000100a00 */
[----:B------:R4:W-:Y:S01]  /*64320*/  STL.64 [R1+0x7c8], R250 ;  /* 0x0007c8fa01007387 */ /* 0x0009e20000100a00 */
[----:B------:R-:W-:Y:S08]  /*64330*/  HMMA.1688.F32.TF32 R92, R244, R26, R92 ;  /* 0x0000001af45c723c */ /* 0x000ff0000008105c */
[----:B-1----:R-:W-:Y:S08]  /*64340*/  HMMA.1688.F32.TF32 R124, R240, R238, R124 ;  /* 0x000000eef07c723c */ /* 0x002ff0000008107c */
[C---:B---3--:R-:W-:Y:S08]  /*64350*/  HMMA.1688.F32.TF32 R168, R244.reuse, R42, R168 ;  /* 0x0000002af4a8723c */ /* 0x048ff000000810a8 */
[C---:B--2---:R-:W-:Y:S08]  /*64360*/  HMMA.1688.F32.TF32 R176, R244.reuse, R50, R176 ;  /* 0x00000032f4b0723c */ /* 0x044ff000000810b0 */
[C---:B----4-:R-:W-:Y:S08]  /*64370*/  HMMA.1688.F32.TF32 R248, R244.reuse, R58, R188 ;  /* 0x0000003af4f8723c */ /* 0x050ff000000810bc */
[C---:B------:R-:W-:Y:S08]  /*64380*/  HMMA.1688.F32.TF32 R188, R244.reuse, R54, R172 ;  /* 0x00000036f4bc723c */ /* 0x040ff000000810ac */
[C---:B------:R-:W-:Y:S07]  /*64390*/  HMMA.1688.F32.TF32 R172, R244.reuse, R46, R180 ;  /* 0x0000002ef4ac723c */ /* 0x040fee00000810b4 */
        /* <DEDUP_REMOVED lines=12> */
[----:B-1----:R-:W-:Y:S01]  /*64460*/  HMMA.1688.F32.TF32 R168, R244, R30, R88 ;  /* 0x0000001ef4a8723c */ /* 0x002fe20000081058 */
[----:B------:R-:W-:Y:S04]  /*64470*/  LDS R88, [R2+0xb080] ;  /* 0x00b0800002587984 */ /* 0x000fe80000000800 */
[----:B------:R-:W-:Y:S04]  /*64480*/  LDS R90, [R2+0xb880] ;  /* 0x00b88000025a7984 */ /* 0x000fe80000000800 */
[----:B------:R-:W-:Y:S04]  /*64490*/  STL.64 [R1+0x950], R176 ;  /* 0x000950b001007387 */ /* 0x000fe80000100a00 */
[----:B------:R-:W-:Y:S04]  /*644a0*/  STL.64 [R1+0x958], R178 ;  /* 0x000958b201007387 */ /* 0x000fe80000100a00 */
[----:B------:R1:W-:Y:S04]  /*644b0*/  STL.64 [R1+0x940], R172 ;  /* 0x000940ac01007387 */ /* 0x0003e80000100a00 */
[----:B------:R2:W-:Y:S04]  /*644c0*/  STL.64 [R1+0x948], R174 ;  /* 0x000948ae01007387 */ /* 0x0005e80000100a00 */
[----:B------:R-:W-:Y:S01]  /*644d0*/  STL.64 [R1+0x930], R168 ;  /* 0x000930a801007387 */ /* 0x000fe20000100a00 */
[----:B-1----:R-:W-:-:S03]  /*644e0*/  IMAD.MOV.U32 R173, RZ, RZ, R126 ;  /* 0x000000ffffad7224 */ /* 0x002fc600078e007e */
[----:B------:R-:W-:Y:S01]  /*644f0*/  STL.64 [R1+0x938], R170 ;  /* 0x000938aa01007387 */ /* 0x000fe20000100a00 */
[----:B------:R-:W-:Y:S02]  /*64500*/  IMAD.MOV.U32 R172, RZ, RZ, R127 ;  /* 0x000000ffffac7224 */ /* 0x000fe400078e007f */
[----:B--2---:R-:W-:Y:S01]  /*64510*/  IMAD.MOV.U32 R175, RZ, RZ, R124 ;  /* 0x000000ffffaf7224 */ /* 0x004fe200078e007c */
[----:B------:R-:W-:Y:S01]  /*64520*/  MOV R174, R125 ;  /* 0x0000007d00ae7202 */ /* 0x000fe20000000f00 */
[----:B------:R-:W-:Y:S01]  /*64530*/  STL.64 [R1+0x920], R92 ;  /* 0x0009205c01007387 */ /* 0x000fe20000100a00 */
[C---:B------:R-:W-:Y:S03]  /*64540*/  HMMA.1688.F32.TF32 R124, R240.reuse, R234, R100 ;  /* 0x000000eaf07c723c */ /* 0x040fe60000081064 */
[----:B------:R1:W-:Y:S04]  /*64550*/  STL.64 [R1+0x928], R94 ;  /* 0x0009285e01007387 */ /* 0x0003e80000100a00 */
[----:B------:R-:W-:Y:S01]  /*64560*/  LDS R89, [R3+0xb080] ;  /* 0x00b0800003597984 */ /* 0x000fe20000000800 */
[C---:B------:R-:W-:Y:S03]  /*64570*/  HMMA.1688.F32.TF32 R100, R240.reuse, R166, R220 ;  /* 0x000000a6f064723c */ /* 0x040fe600000810dc */
[----:B------:R-:W2:Y:S05]  /*64580*/  LDS R91, [R3+0xb880] ;  /* 0x00b88000035b7984 */ /* 0x000eaa0000000800 */
[----:B-1----:R-:W-:Y:S07]  /*64590*/  HMMA.1688.F32.TF32 R92, R240, R162, R184 ;  /* 0x000000a2f05c723c */ /* 0x002fee00000810b8 */
[----:B------:R-:W-:Y:S04]  /*645a0*/  STL.64 [R1+0xf0], R124 ;  /* 0x0000f07c01007387 */ /* 0x000fe80000100a00 */
[----:B------:R-:W-:Y:S04]  /*645b0*/  STL.64 [R1+0xf8], R126 ;  /* 0x0000f87e01007387 */ /* 0x000fe80000100a00 */
[----:B------:R-:W-:Y:S04]  /*645c0*/  STL.64 [R1+0x120], R100 ;  /* 0x0001206401007387 */ /* 0x000fe80000100a00 */
[----:B------:R1:W-:Y:S05]  /*645d0*/  STL.64 [R1+0x128], R102 ;  /* 0x0001286601007387 */ /* 0x0003ea0000100a00 */
[----:B------:R-:W-:Y:S01]  /*645e0*/  MOV R36, R92 ;  /* 0x0000005c00247202 */ /* 0x000fe20000000f00 */
[----:B------:R-:W-:Y:S01]  /*645f0*/  IMAD.MOV.U32 R33, RZ, RZ, R93 ;  /* 0x000000ffff217224 */ /* 0x000fe200078e005d */
[----:B------:R-:W-:Y:S01]  /*64600*/  MOV R29, R95 ;  /* 0x0000005f001d7202 */ /* 0x000fe20000000f00 */
[----:B------:R-:W-:-:S02]  /*64610*/  IMAD.MOV.U32 R32, RZ, RZ, R94 ;  /* 0x000000ffff207224 */ /* 0x000fc400078e005e */
[C---:B------:R-:W-:Y:S08]  /*64620*/  HMMA.1688.F32.TF32 R92, R240.reuse, R66, R196 ;  /* 0x00000042f05c723c */ /* 0x040ff000000810c4 */
[----:B-1----:R-:W-:Y:S01]  /*64630*/  HMMA.1688.F32.TF32 R100, R240, R70, R228 ;  /* 0x00000046f064723c */ /* 0x002fe200000810e4 */
[----:B------:R-:W-:Y:S04]  /*64640*/  STL [R1+0x3ce8], R29 ;  /* 0x003ce81d01007387 */ /* 0x000fe80000100800 */
[----:B------:R-:W-:Y:S04]  /*64650*/  STL [R1+0x3ce4], R32 ;  /* 0x003ce42001007387 */ /* 0x000fe80000100800 */
[----:B------:R-:W-:Y:S04]  /*64660*/  STL [R1+0x3ce0], R33 ;  /* 0x003ce02101007387 */ /* 0x000fe80000100800 */
[----:B------:R-:W-:Y:S03]  /*64670*/  STL [R1+0x3cdc], R36 ;  /* 0x003cdc2401007387 */ /* 0x000fe60000100800 */
[----:B------:R-:W-:-:S02]  /*64680*/  IMAD.MOV.U32 R48, RZ, RZ, R92 ;  /* 0x000000ffff307224 */ /* 0x000fc400078e005c */
[----:B------:R-:W-:-:S05]  /*64690*/  IMAD.MOV.U32 R49, RZ, RZ, R93 ;  /* 0x000000ffff317224 */ /* 0x000fca00078e005d */
[----:B------:R-:W-:Y:S04]  /*646a0*/  STL.64 [R1+0x620], R100 ;  /* 0x0006206401007387 */ /* 0x000fe80000100a00 */
[----:B------:R-:W-:Y:S04]  /*646b0*/  STL.64 [R1+0x628], R102 ;  /* 0x0006286601007387 */ /* 0x000fe80000100a00 */
[----:B------:R1:W-:Y:S02]  /*646c0*/  STL.64 [R1+0x668], R94 ;  /* 0x0006685e01007387 */ /* 0x0003e40000100a00 */
[C---:B-1----:R-:W-:Y:S02]  /*646d0*/  HMMA.1688.F32.TF32 R92, R240.reuse, R62, R200 ;  /* 0x0000003ef05c723c */ /* 0x042fe400000810c8 */
[----:B------:R-:W-:Y:S04]  /*646e0*/  STL [R1+0x3d20], R49 ;  /* 0x003d203101007387 */ /* 0x000fe80000100800 */
[----:B------:R-:W-:Y:S11]  /*646f0*/  STL [R1+0x3cec], R48 ;  /* 0x003cec3001007387 */ /* 0x000ff60000100800 */
[----:B------:R-:W-:Y:S06]  /*64700*/  @!UPT UIADD3 URZ, URZ, URZ, URZ ;  /* 0x0000003f3f3ff290 */ /* 0x000fec000fffe03f */
[----:B------:R1:W-:Y:S01]  /*64710*/  STL.64 [R1+0x6f0], R92 ;  /* 0x0006f05c01007387 */ /* 0x0003e20000100a00 */
[----:B------:R-:W-:Y:S01]  /*64720*/  MOV R41, R94 ;  /* 0x0000005e00297202 */ /* 0x000fe20000000f00 */
[----:B------:R-:W-:Y:S02]  /*64730*/  IMAD.MOV.U32 R40, RZ, RZ, R95 ;  /* 0x000000ffff287224 */ /* 0x000fe400078e005f */
[C---:B-1----:R-:W-:Y:S03]  /*64740*/  HMMA.1688.F32.TF32 R92, R240.reuse, R58, R204 ;  /* 0x0000003af05c723c */ /* 0x042fe600000810cc */
[----:B------:R-:W-:Y:S04]  /*64750*/  STL [R1+0x3cb8], R40 ;  /* 0x003cb82801007387 */ /* 0x000fe80000100800 */
[----:B------:R-:W-:Y:S01]  /*64760*/  STL [R1+0x3cb4], R41 ;  /* 0x003cb42901007387 */ /* 0x000fe20000100800 */
[C---:B------:R-:W-:Y:S11]  /*64770*/  HMMA.1688.F32.TF32 R124, R240.reuse, R54, R224 ;  /* 0x00000036f07c723c */ /* 0x040ff600000810e0 */
[----:B------:R-:W-:Y:S04]  /*64780*/  @!UPT UIADD3 URZ, URZ, URZ, URZ ;  /* 0x0000003f3f3ff290 */ /* 0x000fe8000fffe03f */
[----:B------:R1:W-:Y:S01]  /*64790*/  STL.64 [R1+0x788], R94 ;  /* 0x0007885e01007387 */ /* 0x0003e20000100a00 */
[----:B------:R-:W-:Y:S01]  /*647a0*/  IMAD.MOV.U32 R56, RZ, RZ, R92 ;  /* 0x000000ffff387224 */ /* 0x000fe200078e005c */
[----:B------:R-:W-:Y:S02]  /*647b0*/  MOV R57, R93 ;  /* 0x0000005d00397202 */ /* 0x000fe40000000f00 */
[C---:B-1----:R-:W-:Y:S03]  /*647c0*/  HMMA.1688.F32.TF32 R92, R240.reuse, R50, R208 ;  /* 0x00000032f05c723c */ /* 0x042fe600000810d0 */
[----:B------:R-:W-:Y:S04]  /*647d0*/  STL [R1+0x3cc0], R57 ;  /* 0x003cc03901007387 */ /* 0x000fe80000100800 */
[----:B------:R-:W-:Y:S01]  /*647e0*/  STL [R1+0x3cbc], R56 ;  /* 0x003cbc3801007387 */ /* 0x000fe20000100800 */
[C---:B------:R-:W-:Y:S03]  /*647f0*/  HMMA.1688.F32.TF32 R100, R240.reuse, R46, R212 ;  /* 0x0000002ef064723c */ /* 0x040fe600000810d4 */
[----:B------:R-:W-:Y:S04]  /*64800*/  STL.64 [R1+0x7a0], R124 ;  /* 0x0007a07c01007387 */ /* 0x000fe80000100a00 */
[----:B------:R-:W-:Y:S01]  /*64810*/  STL.64 [R1+0x7a8], R126 ;  /* 0x0007a87e01007387 */ /* 0x000fe20000100a00 */
[C---:B------:R-:W-:Y:S07]  /*64820*/  HMMA.1688.F32.TF32 R96, R240.reuse, R42, R96 ;  /* 0x0000002af060723c */ /* 0x040fee0000081060 */
        /* <DEDUP_REMOVED lines=11> */
[----:B-1----:R-:W-:Y:S01]  /*648e0*/  HMMA.1688.F32.TF32 R92, R240, R26, R120 ;  /* 0x0000001af05c723c */ /* 0x002fe20000081078 */
[----:B------:R-:W-:Y:S04]  /*648f0*/  STL.64 [R1+0x8e0], R84 ;  /* 0x0008e05401007387 */ /* 0x000fe80000100a00 */
[----:B------:R-:W-:Y:S10]  /*64900*/  STL.64 [R1+0x8e8], R86 ;  /* 0x0008e85601007387 */ /* 0x000ff40000100a00 */
[----:B------:R-:W-:Y:S04]  /*64910*/  STL.64 [R1+0x8d0], R96 ;  /* 0x0008d06001007387 */ /* 0x000fe80000100a00 */
[----:B------:R-:W-:Y:S01]  /*64920*/  STL.64 [R1+0x8d8], R98 ;  /* 0x0008d86201007387 */ /* 0x000fe20000100a00 */
[C---:B--2---:R-:W-:Y:S03]  /*64930*/  HMMA.1688.F32.TF32 R4, R88.reuse, R162, R4 ;  /* 0x000000a25804723c */ /* 0x044fe60000081004 */
[----:B------:R-:W-:Y:S04]  /*64940*/  LDS R84, [R252+0xb080] ;  /* 0x00b08000fc547984 */ /* 0x000fe80000000800 */
[----:B------:R-:W-:Y:S04]  /*64950*/  LDS R86, [R252+0xb880] ;  /* 0x00b88000fc567984 */ /* 0x000fe80000000800 */
[----:B------:R-:W-:Y:S04]  /*64960*/  STL.64 [R1+0x8c0], R92 ;  /* 0x0008c05c01007387 */ /* 0x000fe80000100a00 */
[----:B------:R1:W-:Y:S04]  /*64970*/  STL.64 [R1+0x8c8], R94 ;  /* 0x0008c85e01007387 */ /* 0x0003e80000100a00 */
[----:B------:R-:W-:Y:S04]  /*64980*/  LDS R85, [R68+0xb080] ;  /* 0x00b0800044557984 */ /* 0x000fe80000000800 */
[----:B------:R-:W2:Y:S01]  /*64990*/  LDS R87, [R68+0xb880] ;  /* 0x00b8800044577984 */ /* 0x000ea20000000800 */
[C---:B-1----:R-:W-:Y:S01]  /*649a0*/  HMMA.1688.F32.TF32 R92, R88.reuse, R238, R148 ;  /* 0x000000ee585c723c */ /* 0x042fe20000081094 */
[----:B------:R-:W-:Y:S11]  /*649b0*/  IMAD.MOV.U32 R25, RZ, RZ, R4 ;  /* 0x000000ffff197224 */ /* 0x000ff600078e0004 */
[----:B------:R-:W-:Y:S11]  /*649c0*/  @!UPT UIADD3 URZ, URZ, URZ, URZ ;  /* 0x0000003f3f3ff290 */ /* 0x000ff6000fffe03f */
[----:B------:R-:W-:Y:S01]  /*649d0*/  @!UPT UIADD3 URZ, URZ, URZ, URZ ;  /* 0x0000003f3f3ff290 */ /* 0x000fe2000fffe03f */
[----:B------:R-:W-:Y:S01]  /*649e0*/  IMAD.MOV.U32 R151, RZ, RZ, R92 ;  /* 0x000000ffff977224 */ /* 0x000fe200078e005c */
[----:B------:R-:W-:Y:S01]  /*649f0*/  MOV R149, R94 ;  /* 0x0000005e00957202 */ /* 0x000fe20000000f00 */
[----:B------:R-:W-:Y:S02]  /*64a00*/  IMAD.MOV.U32 R150, RZ, RZ, R93 ;  /* 0x000000ffff967224 */ /* 0x000fe400078e005d */
[----:B------:R-:W-:Y:S02]  /*64a10*/  IMAD.MOV.U32 R148, RZ, RZ, R95 ;  /* 0x000000ffff947224 */ /* 0x000fe400078e005f */
[----:B------:R-:W-:Y:S01]  /*64a20*/  HMMA.1688.F32.TF32 R92, R88, R234, R132 ;  /* 0x000000ea585c723c */ /* 0x000fe20000081084 */
[----:B------:R-:W-:Y:S01]  /*64a30*/  IMAD.MOV.U32 R0, RZ, RZ, R5 ;  /* 0x000000ffff007224 */ /* 0x000fe200078e0005 */
[----:B------:R-:W-:Y:S01]  /*64a40*/  MOV R44, R6 ;  /* 0x00000006002c7202 */ /* 0x000fe20000000f00 */
[----:B------:R-:W-:-:S05]  /*64a50*/  IMAD.MOV.U32 R37, RZ, RZ, R7 ;  /* 0x000000ffff257224 */ /* 0x000fca00078e0007 */
[----:B------:R-:W-:Y:S11]  /*64a60*/  HMMA.1688.F32.TF32 R4, R88, R70, R8 ;  /* 0x000000465804723c */ /* 0x000ff60000081008 */
[----:B------:R-:W-:Y:S04]  /*64a70*/  @!UPT UIADD3 URZ, URZ, URZ, URZ ;  /* 0x0000003f3f3ff290 */ /* 0x000fe8000fffe03f */
[----:B------:R-:W-:Y:S04]  /*64a80*/  STL.64 [R1], R92 ;  /* 0x0000005c01007387 */ /* 0x000fe80000100a00 */
[----:B------:R-:W-:Y:S04]  /*64a90*/  STL [R1+0x8], R94 ;  /* 0x0000085e01007387 */ /* 0x000fe80000100800 */
[----:B------:R-:W3:Y:S04]  /*64aa0*/  LDL.LU R248, [R1+0x80] ;  /* 0x0000800001f87983 */ /* 0x000ee80000300800 */
[----:B------:R-:W3:Y:S04]  /*64ab0*/  LDL.LU R249, [R1+0x84] ;  /* 0x0000840001f97983 */ /* 0x000ee80000300800 */
[----:B------:R-:W3:Y:S04]  /*64ac0*/  LDL.LU R250, [R1+0x88] ;  /* 0x0000880001fa7983 */ /* 0x000ee80000300800 */
[----:B------:R-:W3:Y:S01]  /*64ad0*/  LDL.LU R251, [R1+0x8c] ;  /* 0x00008c0001fb7983 */ /* 0x000ee20000300800 */
[----:B------:R-:W-:Y:S01]  /*64ae0*/  IMAD.MOV.U32 R48, RZ, RZ, R4 ;  /* 0x000000ffff307224 */ /* 0x000fe200078e0004 */
[----:B------:R-:W-:Y:S01]  /*64af0*/  MOV R29, R5 ;  /* 0x00000005001d7202 */ /* 0x000fe20000000f00 */
[----:B------:R-:W-:-:S02]  /*64b00*/  IMAD.MOV.U32 R32, RZ, RZ, R6 ;  /* 0x000000ffff207224 */ /* 0x000fc400078e0006 */
[----:B------:R-:W-:Y:S02]  /*64b10*/  IMAD.MOV.U32 R33, RZ, RZ, R7 ;  /* 0x000000ffff217224 */ /* 0x000fe400078e0007 */
[C---:B------:R-:W-:Y:S11]  /*64b20*/  HMMA.1688.F32.TF32 R4, R88.reuse, R66, R12 ;  /* 0x000000425804723c */ /* 0x040ff6000008100c */
[----:B------:R-:W-:Y:S11]  /*64b30*/  @!UPT UIADD3 URZ, URZ, URZ, URZ ;  /* 0x0000003f3f3ff290 */ /* 0x000ff6000fffe03f */
[----:B------:R-:W-:Y:S01]  /*64b40*/  @!UPT UIADD3 URZ, URZ, URZ, URZ ;  /* 0x0000003f3f3ff290 */ /* 0x000fe2000fffe03f */
[----:B------:R1:W-:Y:S01]  /*64b50*/  STL.64 [R1+0xd8], R6 ;  /* 0x0000d80601007387 */ /* 0x0003e20000100a00 */
[----:B------:R-:W-:Y:S01]  /*64b60*/  MOV R52, R4 ;  /* 0x0000000400347202 */ /* 0x000fe20000000f00 */
[----:B------:R-:W-:Y:S02]  /*64b70*/  IMAD.MOV.U32 R53, RZ, RZ, R5 ;  /* 0x000000ffff357224 */ /* 0x000fe400078e0005 */
[C---:B-1----:R-:W-:Y:S08]  /*64b80*/  HMMA.1688.F32.TF32 R4, R88.reuse, R62, R16 ;  /* 0x0000003e5804723c */ /* 0x042ff00000081010 */
[C---:B------:R-:W-:Y:S08]  /*64b90*/  HMMA.1688.F32.TF32 R12, R88.reuse, R54, R72 ;  /* 0x00000036580c723c */ /* 0x040ff00000081048 */
[----:B------:R-:W-:Y:S08]  /*64ba0*/  HMMA.1688.F32.TF32 R8, R88, R50, R76 ;  /* 0x000000325808723c */ /* 0x000ff0000008104c */
[----:B------:R-:W-:Y:S01]  /*64bb0*/  IMAD.MOV.U32 R57, RZ, RZ, R4 ;  /* 0x000000ffff397224 */ /* 0x000fe200078e0004 */
[----:B------:R-:W-:Y:S01]  /*64bc0*/  MOV R56, R5 ;  /* 0x0000000500387202 */ /* 0x000fe20000000f00 */
[----:B------:R-:W-:-:S02]  /*64bd0*/  IMAD.MOV.U32 R40, RZ, RZ, R6 ;  /* 0x000000ffff287224 */ /* 0x000fc400078e0006 */
[----:B------:R-:W-:Y:S02]  /*64be0*/  IMAD.MOV.U32 R41, RZ, RZ, R7 ;  /* 0x000000ffff297224 */ /* 0x000fe400078e0007 */
[C---:B------:R-:W-:Y:S11]  /*64bf0*/  HMMA.1688.F32.TF32 R4, R88.reuse, R58, R20 ;  /* 0x0000003a5804723c */ /* 0x040ff60000081014 */
[----:B------:R-:W-:Y:S11]  /*64c00*/  @!UPT UIADD3 URZ, URZ, URZ, URZ ;  /* 0x0000003f3f3ff290 */ /* 0x000ff6000fffe03f */
[----:B------:R-:W-:Y:S01]  /*64c10*/  @!UPT UIADD3 URZ, URZ, URZ, URZ ;  /* 0x0000003f3f3ff290 */ /* 0x000fe2000fffe03f */
        /* <DEDUP_REMOVED lines=17> */
[----:B-1----:R-:W-:Y:S08]  /*64d30*/  HMMA.1688.F32.TF32 R8, R88, R26, R144 ;  /* 0x0000001a5808723c */ /* 0x002ff00000081090 */
[C---:B--2---:R-:W-:Y:S08]  /*64d40*/  HMMA.1688.F32.TF32 R156, R84.reuse, R238, R156 ;  /* 0x000000ee549c723c */ /* 0x044ff0000008109c */
[----:B------:R-:W-:Y:S01]  /*64d50*/  HMMA.1688.F32.TF32 R176, R84, R234, R152 ;  /* 0x000000ea54b0723c */ /* 0x000fe20000081098 */
        /* <DEDUP_REMOVED lines=8> */
[----:B------:R-:W-:Y:S01]  /*64de0*/  STL.64 [R1+0x3d08], R178 ;  /* 0x003d08b201007387 */ /* 0x000fe20000100a00 */
[----:B------:R-:W-:-:S03]  /*64df0*/  IMAD.MOV.U32 R49, RZ, RZ, R95 ;  /* 0x000000ffff317224 */ /* 0x000fc600078e005f */
[----:B------:R-:W-:Y:S01]  /*64e00*/  STL.64 [R1+0x3d00], R176 ;  /* 0x003d00b001007387 */ /* 0x000fe20000100a00 */
[----:B------:R-:W-:Y:S03]  /*64e10*/  HMMA.1688.F32.TF32 R92, R88, R166, R108 ;  /* 0x000000a6585c723c */ /* 0x000fe6000008106c */
        /* <DEDUP_REMOVED lines=24> */
[----:B------:R-:W-:-:S03]  /*64fa0*/  MOV R36, R92 ;  /* 0x0000005c00247202 */ /* 0x000fc60000000f00 */
[----:B------:R-:W4:Y:S01]  /*64fb0*/  LDL.LU R200, [R1+0xc0] ;  /* 0x0000c00001c87983 */ /* 0x000f220000300800 */
[----:B------:R-:W-:-:S03]  /*64fc0*/  IMAD.MOV.U32 R45, RZ, RZ, R93 ;  /* 0x000000ffff2d7224 */ /* 0x000fc600078e005d */
[----:B------:R-:W4:Y:S01]  /*64fd0*/  LDL.LU R201, [R1+0xc4] ;  /* 0x0000c40001c97983 */ /* 0x000f220000300800 */
[----:B------:R-:W-:-:S03]  /*64fe0*/  IMAD.MOV.U32 R24, RZ, RZ, R94 ;  /* 0x000000ffff187224 */ /* 0x000fc600078e005e */
[----:B------:R-:W4:Y:S01]  /*64ff0*/  LDL.LU R202, [R1+0xc8] ;  /* 0x0000c80001ca7983 */ /* 0x000f220000300800 */
[----:B------:R-:W-:-:S03]  /*65000*/  MOV R28, R95 ;  /* 0x0000005f001c7202 */ /* 0x000fc60000000f00 */
        /* <DEDUP_REMOVED lines=31> */
[----:B------:R-:W3:Y:S04]  /*65200*/  LDL.LU R249, [R1+0x1a4] ;  /* 0x0001a40001f97983 */ /* 0x000ee80000300800 */
[----:B------:R-:W3:Y:S04]  /*65210*/  LDL.LU R250, [R1+0x1a8] ;  /* 0x0001a80001fa7983 */ /* 0x000ee80000300800 */
[----:B------:R-:W3:Y:S04]  /*65220*/  LDL.LU R251, [R1+0x1ac] ;  /* 0x0001ac0001fb7983 */ /* 0x000ee80000300800 */
[----:B------:R-:W-:Y:S04]  /*65230*/  LDS R4, [R2+0xb100] ;  /* 0x00b1000002047984 */ /* 0x000fe80000000800 */
[----:B------:R-:W-:Y:S04]  /*65240*/  STL.64 [R1+0x3d18], R90 ;  /* 0x003d185a01007387 */ /* 0x000fe80000100a00 */
[----:B------:R-:W-:Y:S04]  /*65250*/  STL.64 [R1+0x3d10], R88 ;  /* 0x003d105801007387 */ /* 0x000fe80000100a00 */
[----:B------:R-:W-:Y:S04]  /*65260*/  LDS R6, [R2+0xb900] ;  /* 0x00b9000002067984 */ /* 0x000fe80000000800 */
[----:B------:R-:W-:Y:S04]  /*65270*/  LDS R5, [R3+0xb100] ;  /* 0x00b1000003057984 */ /* 0x000fe80000000800 */
[----:B------:R-:W1:Y:S01]  /*65280*/  LDS R7, [R3+0xb900] ;  /* 0x00b9000003077984 */ /* 0x000e620000000800 */
[C---:B--2---:R-:W-:Y:S08]  /*65290*/  HMMA.1688.F32.TF32 R16, R84.reuse, R54, R228 ;  /* 0x000000365410723c */ /* 0x044ff000000810e4 */
[C---:B----4-:R-:W-:Y:S08]  /*652a0*/  HMMA.1688.F32.TF32 R96, R84.reuse, R70, R200 ;  /* 0x000000465460723c */ /* 0x050ff000000810c8 */
[C---:B------:R-:W-:Y:S08]  /*652b0*/  HMMA.1688.F32.TF32 R92, R84.reuse, R162, R92 ;  /* 0x000000a2545c723c */ /* 0x040ff0000008105c */
[C---:B------:R-:W-:Y:S08]  /*652c0*/  HMMA.1688.F32.TF32 R100, R84.reuse, R66, R100 ;  /* 0x000000425464723c */ /* 0x040ff00000081064 */
[C---:B------:R-:W-:Y:S07]  /*652d0*/  HMMA.1688.F32.TF32 R212, R84.reuse, R62, R196 ;  /* 0x0000003e54d4723c */ /* 0x040fee00000810c4 */
[----:B------:R-:W-:Y:S01]  /*652e0*/  STL.64 [R1+0x3d30], R94 ;  /* 0x003d305e01007387 */ /* 0x000fe20000100a00 */
[C---:B------:R-:W-:Y:S03]  /*652f0*/  HMMA.1688.F32.TF32 R216, R84.reuse, R58, R216 ;  /* 0x0000003a54d8723c */ /* 0x040fe600000810d8 */
[----:B------:R-:W-:Y:S05]  /*65300*/  STL.64 [R1+0x3d28], R92 ;  /* 0x003d285c01007387 */ /* 0x000fea0000100a00 */
[C---:B-1----:R-:W-:Y:S01]  /*65310*/  HMMA.1688.F32.TF32 R12, R84.reuse, R50, R184 ;  /* 0x00000032540c723c */ /* 0x042fe200000810b8 */
        /* <DEDUP_REMOVED lines=10> */
[----:B------:R1:W-:Y:S04]  /*653c0*/  STL.64 [R1+0x5f8], R18 ;  /* 0x0005f81201007387 */ /* 0x0003e80000100a00 */
[----:B------:R-:W-:Y:S04]  /*653d0*/  STL.64 [R1+0x630], R12 ;  /* 0x0006300c01007387 */ /* 0x000fe80000100a00 */
[----:B------:R2:W-:Y:S01]  /*653e0*/  STL.64 [R1+0x638], R14 ;  /* 0x0006380e01007387 */ /* 0x0005e20000100a00 */
[C---:B-1----:R-:W-:Y:S08]  /*653f0*/  HMMA.1688.F32.TF32 R16, R84.reuse, R42, R124 ;  /* 0x0000002a5410723c */ /* 0x042ff0000008107c */
[----:B--2---:R-:W-:Y:S01]  /*65400*/  HMMA.1688.F32.TF32 R12, R84, R38, R244 ;  /* 0x00000026540c723c */ /* 0x004fe200000810f4 */
[----:B------:R-:W-:Y:S04]  /*65410*/  STL.64 [R1+0x810], R8 ;  /* 0x0008100801007387 */ /* 0x000fe80000100a00 */
[----:B------:R1:W-:Y:S03]  /*65420*/  STL.64 [R1+0x818], R10 ;  /* 0x0008180a01007387 */ /* 0x0003e60000100a00 */
[----:B------:R-:W-:Y:S07]  /*65430*/  HMMA.1688.F32.TF32 R184, R4, R238, R188 ;  /* 0x000000ee04b8723c */ /* 0x000fee00000810bc */
[----:B------:R-:W-:Y:S01]  /*65440*/  STL.64 [R1+0x800], R16 ;  /* 0x0008001001007387 */ /* 0x000fe20000100a00 */
[C---:B-1----:R-:W-:Y:S03]  /*65450*/  HMMA.1688.F32.TF32 R8, R84.reuse, R34, R192 ;  /* 0x000000225408723c */ /* 0x042fe600000810c0 */
[----:B------:R1:W-:Y:S04]  /*65460*/  STL.64 [R1+0x808], R18 ;  /* 0x0008081201007387 */ /* 0x0003e80000100a00 */
[----:B------:R-:W-:Y:S04]  /*65470*/  STL.64 [R1+0x7f0], R12 ;  /* 0x0007f00c01007387 */ /* 0x000fe80000100a00 */
[----:B------:R2:W-:Y:S01]  /*65480*/  STL.64 [R1+0x7f8], R14 ;  /* 0x0007f80e01007387 */ /* 0x0005e20000100a00 */
[C---:B-1----:R-:W-:Y:S08]  /*65490*/  HMMA.1688.F32.TF32 R16, R84.reuse, R30, R168 ;  /* 0x0000001e5410723c */ /* 0x042ff000000810a8 */
[----:B--2---:R-:W-:Y:S03]  /*654a0*/  HMMA.1688.F32.TF32 R12, R84, R26, R180 ;  /* 0x0000001a540c723c */ /* 0x004fe600000810b4 */
[----:B------:R-:W-:Y:S04]  /*654b0*/  STL.64 [R1+0x7e0], R8 ;  /* 0x0007e00801007387 */ /* 0x000fe80000100a00 */
[----:B------:R-:W-:Y:S01]  /*654c0*/  STL.64 [R1+0x7e8], R10 ;  /* 0x0007e80a01007387 */ /* 0x000fe20000100a00 */
[C---:B---3--:R-:W-:Y:S03]  /*654d0*/  HMMA.1688.F32.TF32 R168, R4.reuse, R234, R248 ;  /* 0x000000ea04a8723c */ /* 0x048fe600000810f8 */
[----:B------:R-:W-:Y:S04]  /*654e0*/  LDS R8, [R252+0xb100] ;  /* 0x00b10000fc087984 */ /* 0x000fe80000000800 */
[----:B------:R-:W-:Y:S04]  /*654f0*/  LDS R10, [R252+0xb900] ;  /* 0x00b90000fc0a7984 */ /* 0x000fe80000000800 */
[----:B------:R-:W-:Y:S04]  /*65500*/  STL.64 [R1+0x7d0], R16 ;  /* 0x0007d01001007387 */ /* 0x000fe80000100a00 */
[----:B------:R-:W-:Y:S04]  /*65510*/  STL.64 [R1+0x7d8], R18 ;  /* 0x0007d81201007387 */ /* 0x000fe80000100a00 */
[----:B------:R-:W-:Y:S04]  /*65520*/  STL.64 [R1+0x7b0], R12 ;  /* 0x0007b00c01007387 */ /* 0x000fe80000100a00 */
[----:B------:R1:W-:Y:S04]  /*65530*/  STL.64 [R1+0x7b8], R14 ;  /* 0x0007b80e01007387 */ /* 0x0003e80000100a00 */
        /* <DEDUP_REMOVED lines=80> */
[----:B------:R-:W-:Y:S04]  /*65a40*/  LDS R9, [R68+0xb100] ;  /* 0x00b1000044097984 */ /* 0x000fe80000000800 */
[----:B------:R-:W1:Y:S02]  /*65a50*/  LDS R11, [R68+0xb900] ;  /* 0x00b90000440b7984 */ /* 0x000e640000000800 */
[C---:B-1----:R-:W-:Y:S08]  /*65a60*/  HMMA.1688.F32.TF32 R12, R4.reuse, R50, R208 ;  /* 0x00000032040c723c */ /* 0x042ff000000810d0 */
[C---:B--2---:R-:W-:Y:S08]  /*65a70*/  HMMA.1688.F32.TF32 R20, R4.reuse, R46, R224 ;  /* 0x0000002e0414723c */ /* 0x044ff000000810e0 */
[C---:B---3--:R-:W-:Y:S08]  /*65a80*/  HMMA.1688.F32.TF32 R132, R4.reuse, R166, R132 ;  /* 0x000000a60484723c */ /* 0x048ff00000081084 */
[C---:B----4-:R-:W-:Y:S11]  /*65a90*/  HMMA.1688.F32.TF32 R16, R4.reuse, R54, R116 ;  /* 0x000000360410723c */ /* 0x050ff60000081074 */
[----:B------:R-:W-:Y:S04]  /*65aa0*/  @!UPT UIADD3 URZ, URZ, URZ, URZ ;  /* 0x0000003f3f3ff290 */ /* 0x000fe8000fffe03f */
        /* <DEDUP_REMOVED lines=10> */
[----:B------:R-:W-:Y:S01]  /*65b50*/  HMMA.1688.F32.TF32 R116, R8, R166, R124 ;  /* 0x000000a60874723c */ /* 0x000fe2000008107c */
[----:B------:R-:W-:Y:S04]  /*65b60*/  LDS R200, [R252+0xb180] ;  /* 0x00b18000fcc87984 */ /* 0x000fe80000000800 */
[----:B------:R-:W-:Y:S03]  /*65b70*/  LDS R202, [R252+0xb980] ;  /* 0x00b98000fcca7984 */ /* 0x000fe60000000800 */
[C---:B-1----:R-:W-:Y:S01]  /*65b80*/  HMMA.1688.F32.TF32 R20, R4.reuse, R34, R196 ;  /* 0x000000220414723c */ /* 0x042fe200000810c4 */
[----:B------:R-:W-:Y:S04]  /*65b90*/  STL.64 [R1+0x760], R16 ;  /* 0x0007601001007387 */ /* 0x000fe80000100a00 */
[----:B------:R1:W-:Y:S04]  /*65ba0*/  STL.64 [R1+0x768], R18 ;  /* 0x0007681201007387 */ /* 0x0003e80000100a00 */
[----:B------:R-:W-:Y:S04]  /*65bb0*/  STL.64 [R1+0x750], R12 ;  /* 0x0007500c01007387 */ /* 0x000fe80000100a00 */
[----:B------:R2:W-:Y:S01]  /*65bc0*/  STL.64 [R1+0x758], R14 ;  /* 0x0007580e01007387 */ /* 0x0005e20000100a00 */
[C---:B-1----:R-:W-:Y:S03]  /*65bd0*/  HMMA.1688.F32.TF32 R16, R4.reuse, R30, R228 ;  /* 0x0000001e0410723c */ /* 0x042fe600000810e4 */
[----:B------:R-:W-:Y:S04]  /*65be0*/  LDS R201, [R68+0xb180] ;  /* 0x00b1800044c97984 */ /* 0x000fe80000000800 */
[----:B------:R-:W-:Y:S01]  /*65bf0*/  LDS R203, [R68+0xb980] ;  /* 0x00b9800044cb7984 */ /* 0x000fe20000000800 */
[----:B--2---:R-:W-:Y:S03]  /*65c00*/  HMMA.1688.F32.TF32 R12, R4, R26, R220 ;  /* 0x0000001a040c723c */ /* 0x004fe600000810dc */
[----:B------:R-:W-:Y:S04]  /*65c10*/  STL.64 [R1+0x740], R20 ;  /* 0x0007401401007387 */ /* 0x000fe80000100a00 */
[----:B------:R-:W-:Y:S01]  /*65c20*/  STL.64 [R1+0x748], R22 ;  /* 0x0007481601007387 */ /* 0x000fe20000100a00 */
[----:B------:R-:W-:Y:S01]  /*65c30*/  MOV R222, R236 ;  /* 0x000000ec00de7202 */ /* 0x000fe20000000f00 */
[----:B------:R-:W-:-:S06]  /*65c40*/  IMAD.MOV.U32 R223, RZ, RZ, R237 ;  /* 0x000000ffffdf7224 */ /* 0x000fcc00078e00ed */
[----:B------:R-:W-:Y:S04]  /*65c50*/  STL.64 [R1+0x730], R16 ;  /* 0x0007301001007387 */ /* 0x000fe80000100a00 */
[----:B------:R-:W-:Y:S04]  /*65c60*/  STL.64 [R1+0x738], R18 ;  /* 0x0007381201007387 */ /* 0x000fe80000100a00 */
[----:B------:R1:W-:Y:S04]  /*65c70*/  STL.64 [R1+0x710], R12 ;  /* 0x0007100c01007387 */ /* 0x0003e80000100a00 */
[----:B------:R2:W-:Y:S04]  /*65c80*/  STL.64 [R1+0x718], R14 ;  /* 0x0007180e01007387 */ /* 0x0005e80000100a00 */
[----:B------:R-:W3:Y:S04]  /*65c90*/  LDL.LU R220, [R1+0x230] ;  /* 0x0002300001dc7983 */ /* 0x000ee80000300800 */
[----:B------:R-:W3:Y:S04]  /*65ca0*/  LDL.LU R221, [R1+0x234] ;  /* 0x0002340001dd7983 */ /* 0x000ee80000300800 */
[----:B------:R-:W4:Y:S04]  /*65cb0*/  LDL.LU R236, [R1+0x3e04] ;  /* 0x003e040001ec7983 */ /* 0x000f280000300800 */
        /* <DEDUP_REMOVED lines=81> */
[----:B------:R-:W3:Y:S01]  /*661d0*/  LDL.LU R79, [R1+0x3bc] ;  /* 0x0003bc00014f7983 */ /* 0x000ee20000300800 */
[C---:B------:R-:W-:Y:S03]  /*661e0*/  HMMA.1688.F32.TF32 R112, R4.reuse, R66, R240 ;  /* 0x000000420470723c */ /* 0x040fe600000810f0 */
        /* <DEDUP_REMOVED lines=35> */
[----:B------:R-:W-:Y:S01]  /*66420*/  HMMA.1688.F32.TF32 R248, R4, R58, R248 ;  /* 0x0000003a04f8723c */ /* 0x000fe200000810f8 */
[----:B------:R-:W-:Y:S04]  /*66430*/  LDS R4, [R2+0xb180] ;  /* 0x00b1800002047984 */ /* 0x000fe80000000800 */
[----:B------:R-:W-:Y:S04]  /*66440*/  LDS R6, [R2+0xb980] ;  /* 0x00b9800002067984 */ /* 0x000fe80000000800 */
[----:B------:R-:W-:Y:S04]  /*66450*/  LDS R5, [R3+0xb180] ;  /* 0x00b1800003057984 */ /* 0x000fe80000000800 */
[----:B------:R-:W1:Y:S01]  /*66460*/  LDS R7, [R3+0xb980] ;  /* 0x00b9800003077984 */ /* 0x000e620000000800 */
[C---:B------:R-:W-:Y:S08]  /*66470*/  HMMA.1688.F32.TF32 R188, R8.reuse, R238, R188 ;  /* 0x000000ee08bc723c */ /* 0x040ff000000810bc */
[C---:B------:R-:W-:Y:S08]  /*66480*/  HMMA.1688.F32.TF32 R180, R8.reuse, R234, R180 ;  /* 0x000000ea08b4723c */ /* 0x040ff000000810b4 */
[C---:B------:R-:W-:Y:S08]  /*66490*/  HMMA.1688.F32.TF32 R120, R8.reuse, R162, R244 ;  /* 0x000000a20878723c */ /* 0x040ff000000810f4 */
[C---:B--2---:R-:W-:Y:S08]  /*664a0*/  HMMA.1688.F32.TF32 R132, R8.reuse, R54, R132 ;  /* 0x000000360884723c */ /* 0x044ff00000081084 */
[C---:B------:R-:W-:Y:S11]  /*664b0*/  HMMA.1688.F32.TF32 R168, R8.reuse, R50, R168 ;  /* 0x0000003208a8723c */ /* 0x040ff600000810a8 */
[----:B------:R-:W-:Y:S04]  /*664c0*/  @!UPT UIADD3 URZ, URZ, URZ, URZ ;  /* 0x0000003f3f3ff290 */ /* 0x000fe8000fffe03f */
[----:B------:R-:W-:Y:S04]  /*664d0*/  STL.64 [R1+0x60], R132 ;  /* 0x0000608401007387 */ /* 0x000fe80000100a00 */
[----:B------:R2:W-:Y:S02]  /*664e0*/  STL.64 [R1+0x68], R134 ;  /* 0x0000688601007387 */ /* 0x0005e40000100a00 */
[C---:B--2---:R-:W-:Y:S02]  /*664f0*/  HMMA.1688.F32.TF32 R132, R8.reuse, R46, R184 ;  /* 0x0000002e0884723c */ /* 0x044fe400000810b8 */
[----:B------:R-:W-:Y:S04]  /*66500*/  STL.64 [R1+0x90], R168 ;  /* 0x000090a801007387 */ /* 0x000fe80000100a00 */
[----:B------:R2:W-:Y:S02]  /*66510*/  STL.64 [R1+0x98], R170 ;  /* 0x000098aa01007387 */ /* 0x0005e40000100a00 */
[C---:B---3--:R-:W-:Y:S11]  /*66520*/  HMMA.1688.F32.TF32 R84, R8.reuse, R42, R84 ;  /* 0x0000002a0854723c */ /* 0x048ff60000081054 */
[----:B------:R-:W-:Y:S04]  /*66530*/  @!UPT UIADD3 URZ, URZ, URZ, URZ ;  /* 0x0000003f3f3ff290 */ /* 0x000fe8000fffe03f */
[----:B------:R-:W-:Y:S04]  /*66540*/  STL.64 [R1+0x6c0], R132 ;  /* 0x0006c08401007387 */ /* 0x000fe80000100a00 */
[----:B------:R3:W-:Y:S01]  /*66550*/  STL.64 [R1+0x6c8], R134 ;  /* 0x0006c88601007387 */ /* 0x0007e20000100a00 */
[C---:B--2---:R-:W-:Y:S08]  /*66560*/  HMMA.1688.F32.TF32 R168, R8.reuse, R38, R216 ;  /* 0x0000002608a8723c */ /* 0x044ff000000810d8 */
[C---:B---3--:R-:W-:Y:S01]  /*66570*/  HMMA.1688.F32.TF32 R132, R8.reuse, R34, R212 ;  /* 0x000000220884723c */ /* 0x048fe200000810d4 */
[----:B------:R-:W-:Y:S07]  /*66580*/  STL.64 [R1+0x6b0], R84 ;  /* 0x0006b05401007387 */ /* 0x000fee0000100a00 */
[C---:B------:R-:W-:Y:S01]  /*66590*/  HMMA.1688.F32.TF32 R128, R8.reuse, R66, R128 ;  /* 0x000000420880723c */ /* 0x040fe20000081080 */
[----:B------:R2:W-:Y:S07]  /*665a0*/  STL.64 [R1+0x6b8], R86 ;  /* 0x0006b85601007387 */ /* 0x0005ee0000100a00 */
[C---:B------:R-:W-:Y:S08]  /*665b0*/  HMMA.1688.F32.TF32 R76, R8.reuse, R62, R76 ;  /* 0x0000003e084c723c */ /* 0x040ff0000008104c */
[C---:B--2---:R-:W-:Y:S08]  /*665c0*/  HMMA.1688.F32.TF32 R84, R8.reuse, R30, R100 ;  /* 0x0000001e0854723c */ /* 0x044ff00000081064 */
[C---:B------:R-:W-:Y:S08]  /*665d0*/  HMMA.1688.F32.TF32 R240, R8.reuse, R58, R240 ;  /* 0x0000003a08f0723c */ /* 0x040ff000000810f0 */
[----:B----4-:R-:W-:Y:S01]  /*665e0*/  HMMA.1688.F32.TF32 R8, R8, R26, R96 ;  /* 0x0000001a0808723c */ /* 0x010fe20000081060 */
        /* <DEDUP_REMOVED lines=18> */
[----:B------:R-:W-:Y:S02]  /*66710*/  STL.64 [R1+0x208], R86 ;  /* 0x0002085601007387 */ /* 0x000fe40000100a00 */
[C---:B------:R-:W-:Y:S07]  /*66720*/  HMMA.1688.F32.TF32 R16, R4.reuse, R34, R16 ;  /* 0x000000220410723c */ /* 0x040fee0000081010 */
[----:B------:R-:W-:Y:S01]  /*66730*/  STL.64 [R1+0x1f0], R8 ;  /* 0x0001f00801007387 */ /* 0x000fe20000100a00 */
[C---:B------:R-:W-:Y:S03]  /*66740*/  HMMA.1688.F32.TF32 R192, R4.reuse, R238, R192 ;  /* 0x000000ee04c0723c */ /* 0x040fe600000810c0 */
[----:B------:R1:W-:Y:S05]  /*66750*/  STL.64 [R1+0x1f8], R10 ;  /* 0x0001f80a01007387 */ /* 0x0003ea0000100a00 */
[C---:B------:R-:W-:Y:S08]  /*66760*/  HMMA.1688.F32.TF32 R204, R4.reuse, R234, R204 ;  /* 0x000000ea04cc723c */ /* 0x040ff000000810cc */
[C---:B-1----:R-:W-:Y:S08]  /*66770*/  HMMA.1688.F32.TF32 R8, R4.reuse, R30, R12 ;  /* 0x0000001e0408723c */ /* 0x042ff0000008100c */
[C---:B------:R-:W-:Y:S08]  /*66780*/  HMMA.1688.F32.TF32 R136, R4.reuse, R166, R136 ;  /* 0x000000a60488723c */ /* 0x040ff00000081088 */
[C---:B------:R-:W-:Y:S08]  /*66790*/  HMMA.1688.F32.TF32 R140, R4.reuse, R162, R140 ;  /* 0x000000a2048c723c */ /* 0x040ff0000008108c */
[C---:B------:R-:W-:Y:S08]  /*667a0*/  HMMA.1688.F32.TF32 R144, R4.reuse, R70, R144 ;  /* 0x000000460490723c */ /* 0x040ff00000081090 */
[C---:B------:R-:W-:Y:S08]  /*667b0*/  HMMA.1688.F32.TF32 R152, R4.reuse, R66, R152 ;  /* 0x000000420498723c */ /* 0x040ff00000081098 */
[C---:B------:R-:W-:Y:S08]  /*667c0*/  HMMA.1688.F32.TF32 R80, R4.reuse, R62, R80 ;  /* 0x0000003e0450723c */ /* 0x040ff00000081050 */
[----:B------:R-:W-:Y:S01]  /*667d0*/  HMMA.1688.F32.TF32 R228, R4, R58, R228 ;  /* 0x0000003a04e4723c */ /* 0x000fe200000810e4 */
[----:B------:R-:W-:Y:S01]  /*667e0*/  STL.64 [R1+0x3e0], R20 ;  /* 0x0003e01401007387 */ /* 0x000fe20000100a00 */
[----:B------:R-:W-:Y:S01]  /*667f0*/  MOV R91, R69 ;  /* 0x00000045005b7202 */ /* 0x000fe20000000f00 */
[----:B------:R-:W-:Y:S01]  /*66800*/  IMAD.MOV.U32 R92, RZ, RZ, R64 ;  /* 0x000000ffff5c7224 */ /* 0x000fe200078e0040 */
[----:B------:R-:W-:Y:S01]  /*66810*/  MOV R94, R61 ;  /* 0x0000003d005e7202 */ /* 0x000fe20000000f00 */
[----:B------:R-:W-:-:S02]  /*66820*/  IMAD.MOV.U32 R93, RZ, RZ, R65 ;  /* 0x000000ffff5d7224 */ /* 0x000fc400078e0041 */
[----:B------:R-:W-:Y:S01]  /*66830*/  IMAD.MOV.U32 R95, RZ, RZ, R60 ;  /* 0x000000ffff5f7224 */ /* 0x000fe200078e003c */
[----:B------:R-:W-:Y:S01]  /*66840*/  HMMA.1688.F32.TF32 R4, R4, R26, R208 ;  /* 0x0000001a0404723c */ /* 0x000fe200000810d0 */
[----:B------:R-:W-:Y:S04]  /*66850*/  STL.64 [R1+0x3e8], R22 ;  /* 0x0003e81601007387 */ /* 0x000fe80000100a00 */
[----:B------:R-:W-:Y:S04]  /*66860*/  STL.64 [R1+0x1d0], R16 ;  /* 0x0001d01001007387 */ /* 0x000fe80000100a00 */
[----:B------:R-:W-:Y:S04]  /*66870*/  STL.64 [R1+0x1d8], R18 ;  /* 0x0001d81201007387 */ /* 0x000fe80000100a00 */
[----:B------:R-:W-:Y:S04]  /*66880*/  STL.64 [R1+0x1c0], R8 ;  /* 0x0001c00801007387 */ /* 0x000fe80000100a00 */
[----:B------:R-:W-:Y:S01]  /*66890*/  STL.64 [R1+0x1c8], R10 ;  /* 0x0001c80a01007387 */ /* 0x000fe20000100a00 */
[----:B------:R-:W-:-:S02]  /*668a0*/  IMAD.MOV.U32 R226, RZ, RZ, R237 ;  /* 0x000000ffffe27224 */ /* 0x000fc400078e00ed */
[----:B------:R-:W-:Y:S01]  /*668b0*/  IMAD.MOV.U32 R227, RZ, RZ, R236 ;  /* 0x000000ffffe37224 */ /* 0x000fe200078e00ec */
[----:B------:R-:W-:Y:S01]  /*668c0*/  MOV R158, R149 ;  /* 0x00000095009e7202 */ /* 0x000fe20000000f00 */
[----:B------:R-:W-:Y:S01]  /*668d0*/  IMAD.MOV.U32 R156, RZ, RZ, R151 ;  /* 0x000000ffff9c7224 */ /* 0x000fe200078e0097 */
[----:B------:R-:W-:Y:S04]  /*668e0*/  STL.64 [R1+0x1a0], R4 ;  /* 0x0001a00401007387 */ /* 0x000fe80000100a00 */
[----:B------:R-:W-:Y:S04]  /*668f0*/  STL.64 [R1+0x1a8], R6 ;  /* 0x0001a80601007387 */ /* 0x000fe80000100a00 */
[----:B------:R-:W2:Y:S04]  /*66900*/  LDL.LU R88, [R1+0x130] ;  /* 0x0001300001587983 */ /* 0x000ea80000300800 */
[----:B------:R-:W2:Y:S04]  /*66910*/  LDL.LU R89, [R1+0x134] ;  /* 0x0001340001597983 */ /* 0x000ea80000300800 */
[----:B------:R-:W2:Y:S04]  /*66920*/  LDL.LU R90, [R1+0x138] ;  /* 0x00013800015a7983 */ /* 0x000ea80000300800 */
[----:B------:R-:W3:Y:S04]  /*66930*/  LDL.LU R69, [R1+0x3dfc] ;  /* 0x003dfc0001457983 */ /* 0x000ee80000300800 */
[----:B------:R-:W4:Y:S04]  /*66940*/  LDL.LU R64, [R1+0x3df8] ;  /* 0x003df80001407983 */ /* 0x000f280000300800 */
[----:B------:R-:W2:Y:S04]  /*66950*/  LDL.LU R65, [R1+0x3df4] ;  /* 0x003df40001417983 */ /* 0x000ea80000300800 */
[----:B------:R-:W2:Y:S04]  /*66960*/  LDL.LU R61, [R1+0x3df0] ;  /* 0x003df000013d7983 */ /* 0x000ea80000300800 */
[----:B------:R-:W2:Y:S04]  /*66970*/  LDL.LU R60, [R1+0x3dec] ;  /* 0x003dec00013c7983 */ /* 0x000ea80000300800 */
[----:B------:R-:W2:Y:S04]  /*66980*/  LDL.LU R96, [R1+0x190] ;  /* 0x0001900001607983 */ /* 0x000ea80000300800 */
[----:B------:R-:W2:Y:S04]  /*66990*/  LDL.LU R97, [R1+0x194] ;  /* 0x0001940001617983 */ /* 0x000ea80000300800 */
[----:B------:R-:W2:Y:S01]  /*669a0*/  LDL.LU R98, [R1+0x198] ;  /* 0x0001980001627983 */ /* 0x000ea20000300800 */
[----:B------:R-:W-:Y:S01]  /*669b0*/  HMMA.1688.F32.TF32 R236, R200, R238, R224 ;  /* 0x000000eec8ec723c */ /* 0x000fe200000810e0 */
[----:B------:R-:W-:Y:S01]  /*669c0*/  IMAD.MOV.U32 R157, RZ, RZ, R150 ;  /* 0x000000ffff9d7224 */ /* 0x000fe200078e0096 */
[----:B------:R-:W-:Y:S01]  /*669d0*/  MOV R199, R232 ;  /* 0x000000e800c77202 */ /* 0x000fe20000000f00 */
[----:B------:R-:W-:Y:S01]  /*669e0*/  IMAD.MOV.U32 R159, RZ, RZ, R148 ;  /* 0x000000ffff9f7224 */ /* 0x000fe200078e0094 */
[----:B------:R-:W-:Y:S01]  /*669f0*/  LDS R150, [R2+0xc800] ;  /* 0x00c8000002967984 */ /* 0x000fe20000000800 */
[----:B------:R-:W-:-:S03]  /*66a00*/  IMAD.MOV.U32 R198, RZ, RZ, R233 ;  /* 0x000000ffffc67224 */ /* 0x000fc600078e00e9 */
[----:B------:R-:W-:Y:S01]  /*66a10*/  LDS R148, [R2+0xc000] ;  /* 0x00c0000002947984 */ /* 0x000fe20000000800 */
[----:B------:R-:W-:-:S03]  /*66a20*/  IMAD.MOV.U32 R176, RZ, RZ, R175 ;  /* 0x000000ffffb07224 */ /* 0x000fc600078e00af */
[----:B------:R-:W-:Y:S01]  /*66a30*/  LDS R149, [R3+0xc000] ;  /* 0x00c0000003957984 */ /* 0x000fe20000000800 */
[----:B------:R-:W-:-:S03]  /*66a40*/  MOV R177, R174 ;  /* 0x000000ae00b17202 */ /* 0x000fc60000000f00 */
[----:B------:R-:W-:Y:S01]  /*66a50*/  LDS R151, [R3+0xc800] ;  /* 0x00c8000003977984 */ /* 0x000fe20000000800 */
[----:B------:R-:W-:Y:S02]  /*66a60*/  IMAD.MOV.U32 R178, RZ, RZ, R173 ;  /* 0x000000ffffb27224 */ /* 0x000fe400078e00ad */
[----:B------:R-:W-:Y:S01]  /*66a70*/  IMAD.MOV.U32 R179, RZ, RZ, R172 ;  /* 0x000000ffffb37224 */ /* 0x000fe200078e00ac */
[----:B------:R-:W-:Y:S01]  /*66a80*/  LDS R174, [R252+0xc800] ;  /* 0x00c80000fcae7984 */ /* 0x000fe20000000800 */
[----:B------:R-:W-:-:S03]  /*66a90*/  MOV R244, R165 ;  /* 0x000000a500f47202 */ /* 0x000fc60000000f00 */
[----:B------:R-:W-:Y:S01]  /*66aa0*/  LDS R172, [R252+0xc000] ;  /* 0x00c00000fcac7984 */ /* 0x000fe20000000800 */
[----:B------:R-:W-:-:S03]  /*66ab0*/  IMAD.MOV.U32 R245, RZ, RZ, R164 ;  /* 0x000000fffff57224 */ /* 0x000fc600078e00a4 */
[----:B------:R-:W-:Y:S01]  /*66ac0*/  LDS R173, [R68+0xc000] ;  /* 0x00c0000044ad7984 */ /* 0x000fe20000000800 */
[----:B------:R-:W-:-:S03]  /*66ad0*/  IMAD.MOV.U32 R246, RZ, RZ, R161 ;  /* 0x000000fffff67224 */ /* 0x000fc600078e00a1 */
        /* <DEDUP_REMOVED lines=13> */
[----:B------:R-:W-:Y:S01]  /*66bb0*/  LDS R14, [R252+0xc980] ;  /* 0x00c98000fc0e7984 */ /* 0x000fe20000000800 */
[----:B---3--:R-:W-:-:S03]  /*66bc0*/  IMAD.MOV.U32 R99, RZ, RZ, R69 ;  /* 0x000000ffff637224 */ /* 0x008fc600078e0045 */
[----:B------:R-:W3:Y:S01]  /*66bd0*/  LDL.LU R69, [R1+0x3de8] ;  /* 0x003de80001457983 */ /* 0x000ee20000300800 */
[----:B----4-:R-:W-:Y:S01]  /*66be0*/  MOV R103, R64 ;  /* 0x0000004000677202 */ /* 0x010fe20000000f00 */
[----:B--2---:R-:W-:Y:S01]  /*66bf0*/  IMAD.MOV.U32 R102, RZ, RZ, R65 ;  /* 0x000000ffff667224 */ /* 0x004fe200078e0041 */
[----:B------:R-:W-:Y:S02]  /*66c00*/  MOV R100, R61 ;  /* 0x0000003d00647202 */ /* 0x000fe40000000f00 */
[----:B------:R-:W2:Y:S01]  /*66c10*/  LDL.LU R61, [R1+0x3de4] ;  /* 0x003de400013d7983 */ /* 0x000ea20000300800 */
[----:B------:R-:W-:-:S03]  /*66c20*/  IMAD.MOV.U32 R101, RZ, RZ, R60 ;  /* 0x000000ffff657224 */ /* 0x000fc600078e003c */
[----:B------:R-:W4:Y:S04]  /*66c30*/  LDL.LU R60, [R1+0x3de0] ;  /* 0x003de000013c7983 */ /* 0x000f280000300800 */
[----:B------:R-:W4:Y:S04]  /*66c40*/  LDL.LU R65, [R1+0x3ddc] ;  /* 0x003ddc0001417983 */ /* 0x000f280000300800 */
[----:B------:R-:W4:Y:S04]  /*66c50*/  LDL.LU R64, [R1+0x3dd8] ;  /* 0x003dd80001407983 */ /* 0x000f280000300800 */
[----:B------:R-:W4:Y:S04]  /*66c60*/  LDL.LU R212, [R1+0x560] ;  /* 0x0005600001d47983 */ /* 0x000f280000300800 */
[----:B------:R-:W4:Y:S04]  /*66c70*/  LDL.LU R213, [R1+0x564] ;  /* 0x0005640001d57983 */ /* 0x000f280000300800 */
[----:B------:R-:W4:Y:S01]  /*66c80*/  LDL.LU R214, [R1+0x568] ;  /* 0x0005680001d67983 */ /* 0x000f220000300800 */
[----:B---3--:R-:W-:-:S03]  /*66c90*/  IMAD.MOV.U32 R215, RZ, RZ, R69 ;  /* 0x000000ffffd77224 */ /* 0x008fc600078e0045 */
[----:B------:R-:W3:Y:S01]  /*66ca0*/  LDL.LU R69, [R1+0x3dd4] ;  /* 0x003dd40001457983 */ /* 0x000ee20000300800 */
[----:B--2---:R-:W-:Y:S02]  /*66cb0*/  IMAD.MOV.U32 R219, RZ, RZ, R61 ;  /* 0x000000ffffdb7224 */ /* 0x004fe400078e003d */
[----:B----4-:R-:W-:Y:S02]  /*66cc0*/  IMAD.MOV.U32 R218, RZ, RZ, R60 ;  /* 0x000000ffffda7224 */ /* 0x010fe400078e003c */
[----:B------:R-:W-:Y:S02]  /*66cd0*/  IMAD.MOV.U32 R216, RZ, RZ, R65 ;  /* 0x000000ffffd87224 */ /* 0x000fe400078e0041 */
[----:B------:R-:W2:Y:S01]  /*66ce0*/  LDL.LU R65, [R1+0x3dd0] ;  /* 0x003dd00001417983 */ /* 0x000ea20000300800 */
[----:B------:R-:W-:-:S03]  /*66cf0*/  MOV R217, R64 ;  /* 0x0000004000d97202 */ /* 0x000fc60000000f00 */
[----:B------:R-:W4:Y:S04]  /*66d00*/  LDL.LU R64, [R1+0x3dcc] ;  /* 0x003dcc0001407983 */ /* 0x000f280000300800 */
[----:B------:R-:W4:Y:S04]  /*66d10*/  LDL.LU R60, [R1+0x3dc8] ;  /* 0x003dc800013c7983 */ /* 0x000f280000300800 */
[----:B------:R-:W4:Y:S04]  /*66d20*/  LDL.LU R61, [R1+0x3dc4] ;  /* 0x003dc400013d7983 */ /* 0x000f280000300800 */
[----:B------:R-:W4:Y:S04]  /*66d30*/  LDL.LU R184, [R1+0x580] ;  /* 0x0005800001b87983 */ /* 0x000f280000300800 */
[----:B------:R-:W4:Y:S04]  /*66d40*/  LDL.LU R185, [R1+0x584] ;  /* 0x0005840001b97983 */ /* 0x000f280000300800 */
[----:B------:R-:W4:Y:S01]  /*66d50*/  LDL.LU R186, [R1+0x588] ;  /* 0x0005880001ba7983 */ /* 0x000f220000300800 */
[----:B---3--:R-:W-:-:S03]  /*66d60*/  MOV R187, R69 ;  /* 0x0000004500bb7202 */ /* 0x008fc60000000f00 */
[----:B------:R-:W3:Y:S01]  /*66d70*/  LDL.LU R69, [R1+0x3dc0] ;  /* 0x003dc00001457983 */ /* 0x000ee20000300800 */
[----:B--2---:R-:W-:Y:S01]  /*66d80*/  IMAD.MOV.U32 R227, RZ, RZ, R65 ;  /* 0x000000ffffe37224 */ /* 0x004fe200078e0041 */
[----:B----4-:R-:W-:Y:S01]  /*66d90*/  MOV R226, R64 ;  /* 0x0000004000e27202 */ /* 0x010fe20000000f00 */
[----:B------:R-:W-:Y:S02]  /*66da0*/  IMAD.MOV.U32 R224, RZ, RZ, R60 ;  /* 0x000000ffffe07224 */ /* 0x000fe400078e003c */
[----:B------:R-:W2:Y:S01]  /*66db0*/  LDL.LU R60, [R1+0x3dbc] ;  /* 0x003dbc00013c7983 */ /* 0x000ea20000300800 */
[----:B------:R-:W-:-:S03]  /*66dc0*/  IMAD.MOV.U32 R225, RZ, RZ, R61 ;  /* 0x000000ffffe17224 */ /* 0x000fc600078e003d */
[----:B------:R-:W4:Y:S04]  /*66dd0*/  LDL.LU R61, [R1+0x3db8] ;  /* 0x003db800013d7983 */ /* 0x000f280000300800 */
[----:B------:R-:W2:Y:S04]  /*66de0*/  LDL.LU R64, [R1+0x3db4] ;  /* 0x003db40001407983 */ /* 0x000ea80000300800 */
[----:B------:R-:W2:Y:S04]  /*66df0*/  LDL.LU R65, [R1+0x3db0] ;  /* 0x003db00001417983 */ /* 0x000ea80000300800 */
[----:B------:R-:W2:Y:S01]  /*66e00*/  LDL.LU R84, [R1+0x5a0] ;  /* 0x0005a00001547983 */ /* 0x000ea20000300800 */
[----:B---3--:R-:W-:-:S03]  /*66e10*/  IMAD.MOV.U32 R85, RZ, RZ, R69 ;  /* 0x000000ffff557224 */ /* 0x008fc600078e0045 */
[----:B------:R-:W3:Y:S04]  /*66e20*/  LDL.LU R69, [R1+0x3dac] ;  /* 0x003dac0001457983 */ /* 0x000ee80000300800 */
[----:B------:R-:W2:Y:S04]  /*66e30*/  LDL.LU R86, [R1+0x5a8] ;  /* 0x0005a80001567983 */ /* 0x000ea80000300800 */
[----:B------:R-:W2:Y:S04]  /*66e40*/  LDL.LU R87, [R1+0x5ac] ;  /* 0x0005ac0001577983 */ /* 0x000ea80000300800 */
[----:B------:R-:W2:Y:S04]  /*66e50*/  LDL.LU R168, [R1+0x5c0] ;  /* 0x0005c00001a87983 */ /* 0x000ea80000300800 */
[----:B------:R-:W2:Y:S04]  /*66e60*/  LDL.LU R169, [R1+0x5c4] ;  /* 0x0005c40001a97983 */ /* 0x000ea80000300800 */
[----:B------:R-:W2:Y:S01]  /*66e70*/  LDL.LU R170, [R1+0x5c8] ;  /* 0x0005c80001aa7983 */ /* 0x000ea20000300800 */
[----:B---3--:R-:W-:-:S03]  /*66e80*/  MOV R171, R69 ;  /* 0x0000004500ab7202 */ /* 0x008fc60000000f00 */
        /* <DEDUP_REMOVED lines=8> */
[----:B---3--:R-:W-:-:S03]  /*66f10*/  IMAD.MOV.U32 R211, RZ, RZ, R69 ;  /* 0x000000ffffd37224 */ /* 0x008fc600078e0045 */
[----:B------:R-:W3:Y:S01]  /*66f20*/  LDL R69, [R1+0x504] ;  /* 0x0005040001457983 */ /* 0x000ee20000100800 */
[C---:B------:R-:W-:Y:S03]  /*66f30*/  HMMA.1688.F32.TF32 R232, R200.reuse, R234, R196 ;  /* 0x000000eac8e8723c */ /* 0x040fe600000810c4 */
[----:B------:R-:W-:Y:S04]  /*66f40*/  LDS R196, [R2+0xc080] ;  /* 0x00c0800002c47984 */ /* 0x000fe80000000800 */
[----:B------:R-:W-:Y:S01]  /*66f50*/  LDS R198, [R2+0xc880] ;  /* 0x00c8800002c67984 */ /* 0x000fe20000000800 */
[C---:B------:R-:W-:Y:S03]  /*66f60*/  HMMA.1688.F32.TF32 R184, R200.reuse, R46, R184 ;  /* 0x0000002ec8b8723c */ /* 0x040fe600000810b8 */
[----:B------:R-:W-:Y:S04]  /*66f70*/  LDS R197, [R3+0xc080] ;  /* 0x00c0800003c57984 */ /* 0x000fe80000000800 */
[----:B------:R-:W-:Y:S01]  /*66f80*/  LDS R199, [R3+0xc880] ;  /* 0x00c8800003c77984 */ /* 0x000fe20000000800 */
[C---:B------:R-:W-:Y:S03]  /*66f90*/  HMMA.1688.F32.TF32 R216, R200.reuse, R42, R216 ;  /* 0x0000002ac8d8723c */ /* 0x040fe600000810d8 */
[----:B------:R-:W-:Y:S05]  /*66fa0*/  STL [R1+0x3c90], R2 ;  /* 0x003c900201007387 */ /* 0x000fea0000100800 */
[C---:B------:R-:W-:Y:S01]  /*66fb0*/  HMMA.1688.F32.TF32 R212, R200.reuse, R38, R212 ;  /* 0x00000026c8d4723c */ /* 0x040fe200000810d4 */
[----:B------:R-:W-:Y:S04]  /*66fc0*/  STL [R1+0x3c94], R3 ;  /* 0x003c940301007387 */ /* 0x000fe80000100800 */
[----:B------:R-:W-:Y:S03]  /*66fd0*/  STL [R1+0x3c28], R252 ;  /* 0x003c28fc01007387 */ /* 0x000fe60000100800 */
[C---:B------:R-:W-:Y:S01]  /*66fe0*/  HMMA.1688.F32.TF32 R164, R200.reuse, R166, R220 ;  /* 0x000000a6c8a4723c */ /* 0x040fe200000810dc */
[----:B------:R-:W-:Y:S04]  /*66ff0*/  LDS R221, [R68+0xc080] ;  /* 0x00c0800044dd7984 */ /* 0x000fe80000000800 */
[----:B------:R2:W-:Y:S03]  /*67000*/  LDS R223, [R68+0xc880] ;  /* 0x00c8800044df7984 */ /* 0x0005e60000000800 */
[----:B------:R-:W-:Y:S01]  /*67010*/  HMMA.1688.F32.TF32 R100, R200, R34, R100 ;  /* 0x00000022c864723c */ /* 0x000fe20000081064 */
[----:B------:R-:W-:Y:S01]  /*67020*/  LDS R220, [R252+0xc080] ;  /* 0x00c08000fcdc7984 */ /* 0x000fe20000000800 */
[----:B--2---:R-:W-:-:S03]  /*67030*/  IMAD.MOV.U32 R68, RZ, RZ, R65 ;  /* 0x000000ffff447224 */ /* 0x004fc600078e0041 */
[----:B------:R-:W-:Y:S03]  /*67040*/  LDS R222, [R252+0xc880] ;  /* 0x00c88000fcde7984 */ /* 0x000fe60000000800 */
[----:B------:R-:W-:Y:S07]  /*67050*/  HMMA.1688.F32.TF32 R208, R200, R70, R208 ;  /* 0x00000046c8d0723c */ /* 0x000fee00000810d0 */
[----:B----4-:R-:W-:-:S02]  /*67060*/  IMAD.MOV.U32 R70, RZ, RZ, R61 ;  /* 0x000000ffff467224 */ /* 0x010fc400078e003d */
[----:B------:R-:W-:Y:S01]  /*67070*/  IMAD.MOV.U32 R71, RZ, RZ, R60 ;  /* 0x000000ffff477224 */ /* 0x000fe200078e003c */
[C---:B------:R-:W-:Y:S08]  /*67080*/  HMMA.1688.F32.TF32 R96, R200.reuse, R30, R96 ;  /* 0x0000001ec860723c */ /* 0x040ff00000081060 */
[C---:B------:R-:W-:Y:S08]  /*67090*/  HMMA.1688.F32.TF32 R60, R200.reuse, R62, R168 ;  /* 0x0000003ec83c723c */ /* 0x040ff000000810a8 */
[C---:B------:R-:W-:Y:S01]  /*670a0*/  HMMA.1688.F32.TF32 R160, R200.reuse, R162, R244 ;  /* 0x000000a2c8a0723c */ /* 0x040fe200000810f4 */
[----:B------:R-:W-:Y:S04]  /*670b0*/  LDS R245, [R3+0xc100] ;  /* 0x00c1000003f57984 */ /* 0x000fe80000000800 */
[----:B------:R1:W-:Y:S03]  /*670c0*/  LDS R247, [R3+0xc900] ;  /* 0x00c9000003f77984 */ /* 0x0003e60000000800 */
[----:B------:R-:W-:Y:S01]  /*670d0*/  HMMA.1688.F32.TF32 R84, R200, R54, R84 ;  /* 0x00000036c854723c */ /* 0x000fe20000081054 */
[----:B------:R-:W-:Y:S01]  /*670e0*/  LDS R244, [R2+0xc100] ;  /* 0x00c1000002f47984 */ /* 0x000fe20000000800 */
[----:B-1----:R-:W-:-:S03]  /*670f0*/  MOV R3, R218 ;  /* 0x000000da00037202 */ /* 0x002fc60000000f00 */
[----:B------:R1:W-:Y:S03]  /*67100*/  LDS R246, [R2+0xc900] ;  /* 0x00c9000002f67984 */ /* 0x0003e60000000800 */
[----:B------:R-:W-:Y:S01]  /*67110*/  HMMA.1688.F32.TF32 R224, R200, R50, R224 ;  /* 0x00000032c8e0723c */ /* 0x000fe200000810e0 */
[----:B-1----:R-:W-:Y:S01]  /*67120*/  IMAD.MOV.U32 R2, RZ, RZ, R219 ;  /* 0x000000ffff027224 */ /* 0x002fe200078e00db */
[----:B---3--:R-:W1:Y:S04]  /*67130*/  LDSM.16.M88.4 R16, [R69+0x20180] ;  /* 0x020180004510783b */ /* 0x008e680000000200 */
[----:B------:R2:W3:Y:S02]  /*67140*/  LDSM.16.M88.4 R20, [R69+0x21180] ;  /* 0x021180004514783b */ /* 0x0004e40000000200 */
[----:B--2---:R-:W-:-:S02]  /*67150*/  MOV R69, R64 ;  /* 0x0000004000457202 */ /* 0x004fc40000000f00 */
[C---:B------:R-:W-:Y:S08]  /*67160*/  HMMA.1688.F32.TF32 R64, R200.reuse, R66, R132 ;  /* 0x00000042c840723c */ /* 0x040ff00000081084 */
[C---:B------:R-:W-:Y:S08]  /*67170*/  HMMA.1688.F32.TF32 R68, R200.reuse, R58, R68 ;  /* 0x0000003ac844723c */ /* 0x040ff00000081044 */
[----:B------:R-:W-:Y:S01]  /*67180*/  HMMA.1688.F32.TF32 R200, R200, R26, R92 ;  /* 0x0000001ac8c8723c */ /* 0x000fe2000008105c */
[----:B-1----:R-:W-:Y:S04]  /*67190*/  STL [R1+0x3c30], R18 ;  /* 0x003c301201007387 */ /* 0x002fe80000100800 */
[----:B------:R-:W-:Y:S04]  /*671a0*/  STL [R1+0x3c2c], R19 ;  /* 0x003c2c1301007387 */ /* 0x000fe80000100800 */
[----:B---3--:R-:W-:Y:S04]  /*671b0*/  STL [R1+0x3c38], R22 ;  /* 0x003c381601007387 */ /* 0x008fe80000100800 */
[----:B------:R-:W-:Y:S04]  /*671c0*/  STL [R1+0x3c34], R23 ;  /* 0x003c341701007387 */ /* 0x000fe80000100800 */
[----:B------:R-:W2:Y:S04]  /*671d0*/  LDL.LU.64 R134, [R1+0x3da0] ;  /* 0x003da00001867983 */ /* 0x000ea80000300a00 */
[----:B------:R-:W2:Y:S04]  /*671e0*/  LDL.LU.64 R132, [R1+0x3d98] ;  /* 0x003d980001847983 */ /* 0x000ea80000300a00 */
[----:B------:R-:W3:Y:S04]  /*671f0*/  LDL.LU.64 R170, [R1+0x3d90] ;  /* 0x003d900001aa7983 */ /* 0x000ee80000300a00 */
[----:B------:R-:W3:Y:S04]  /*67200*/  LDL.LU.64 R168, [R1+0x3d88] ;  /* 0x003d880001a87983 */ /* 0x000ee80000300a00 */
[----:B------:R-:W-:Y:S04]  /*67210*/  STL.64 [R1+0x370], R184 ;  /* 0x000370b801007387 */ /* 0x000fe80000100a00 */
[----:B------:R1:W-:Y:S01]  /*67220*/  STL.64 [R1+0x378], R186 ;  /* 0x000378ba01007387 */ /* 0x0003e20000100a00 */
[-C--:B------:R-:W-:Y:S03]  /*67230*/  HMMA.1688.F32.TF32 R88, R148, R16.reuse, R88 ;  /* 0x000000109458723c */ /* 0x080fe60000081058 */
[----:B-1----:R-:W4:Y:S04]  /*67240*/  LDL.LU.64 R186, [R1+0x3d80] ;  /* 0x003d800001ba7983 */ /* 0x002f280000300a00 */
[----:B------:R-:W4:Y:S04]  /*67250*/  LDL.LU.64 R184, [R1+0x3d78] ;  /* 0x003d780001b87983 */ /* 0x000f280000300a00 */
[----:B------:R1:W-:Y:S04]  /*67260*/  STL.64 [R1+0x360], R216 ;  /* 0x000360d801007387 */ /* 0x0003e80000100a00 */
[----:B------:R-:W2:Y:S01]  /*67270*/  LDL.LU.64 R218, [R1+0x3d70] ;  /* 0x003d700001da7983 */ /* 0x000ea20000300a00 */
[-C--:B------:R-:W-:Y:S03]  /*67280*/  HMMA.1688.F32.TF32 R176, R172, R16.reuse, R176 ;  /* 0x00000010acb0723c */ /* 0x080fe600000810b0 */
[----:B-1----:R-:W2:Y:S04]  /*67290*/  LDL.LU.64 R216, [R1+0x3d68] ;  /* 0x003d680001d87983 */ /* 0x002ea80000300a00 */
[----:B------:R1:W-:Y:S01]  /*672a0*/  STL [R1+0x3cb0], R3 ;  /* 0x003cb00301007387 */ /* 0x0003e20000100800 */
[----:B------:R-:W-:Y:S03]  /*672b0*/  HMMA.1688.F32.TF32 R156, R196, R16, R156 ;  /* 0x00000010c49c723c */ /* 0x000fe6000008109c */
[----:B-1----:R-:W2:Y:S04]  /*672c0*/  LDL.LU R3, [R1+0x504] ;  /* 0x0005040001037983 */ /* 0x002ea80000300800 */
        /* <DEDUP_REMOVED lines=13> */
[----:B------:R-:W2:Y:S04]  /*673a0*/  LDL.LU.64 R92, [R1+0x3d28] ;  /* 0x003d2800015c7983 */ /* 0x000ea80000300a00 */
[----:B------:R1:W-:Y:S04]  /*673b0*/  STL.64 [R1+0x2d0], R200 ;  /* 0x0002d0c801007387 */ /* 0x0003e80000100a00 */
[----:B------:R1:W-:Y:S04]  /*673c0*/  STL.64 [R1+0x2d8], R202 ;  /* 0x0002d8ca01007387 */ /* 0x0003e80000100a00 */
[----:B-1----:R-:W2:Y:S04]  /*673d0*/  LDL.LU R200, [R1] ;  /* 0x0000000001c87983 */ /* 0x002ea80000300800 */
[----:B------:R-:W2:Y:S01]  /*673e0*/  LDL.LU R201, [R1+0x4] ;  /* 0x0000040001c97983 */ /* 0x000ea20000300800 */
[----:B------:R-:W-:-:S03]  /*673f0*/  IMAD.MOV.U32 R203, RZ, RZ, R49 ;  /* 0x000000ffffcb7224 */ /* 0x000fc600078e0031 */
[----:B------:R-:W2:Y:S04]  /*67400*/  LDL.LU R202, [R1+0x8] ;  /* 0x0000080001ca7983 */ /* 0x000ea80000300800 */
[----:B------:R-:W2:Y:S04]  /*67410*/  LDL.LU R49, [R1+0x3d20] ;  /* 0x003d200001317983 */ /* 0x000ea80000300800 */
        /* <DEDUP_REMOVED lines=11> */
[----:B------:R-:W2:Y:S01]  /*674d0*/  LDL.LU.64 R156, [R1+0x3cf0] ;  /* 0x003cf000019c7983 */ /* 0x000ea20000300a00 */
[-C--:B----4-:R-:W-:Y:S08]  /*674e0*/  HMMA.1688.F32.TF32 R184, R244, R16.reuse, R184 ;  /* 0x00000010f4b8723c */ /* 0x090ff000000810b8 */
[-C--:B--2---:R-:W-:Y:S11]  /*674f0*/  HMMA.1688.F32.TF32 R156, R220, R16.reuse, R156 ;  /* 0x00000010dc9c723c */ /* 0x084ff6000008109c */
[----:B------:R-:W-:Y:S11]  /*67500*/  @!UPT UIADD3 URZ, URZ, URZ, URZ ;  /* 0x0000003f3f3ff290 */ /* 0x000ff6000fffe03f */
[----:B------:R-:W-:Y:S01]  /*67510*/  @!UPT UIADD3 URZ, URZ, URZ, URZ ;  /* 0x0000003f3f3ff290 */ /* 0x000fe2000fffe03f */
[----:B------:R1:W-:Y:S04]  /*67520*/  STL.64 [R1+0x3f0], R156 ;  /* 0x0003f09c01007387 */ /* 0x0003e80000100a00 */
[----:B------:R2:W-:Y:S04]  /*67530*/  STL.64 [R1+0x3f8], R158 ;  /* 0x0003f89e01007387 */ /* 0x0005e80000100a00 */
[----:B-1----:R-:W4:Y:S04]  /*67540*/  LDL.LU R156, [R1+0xf0] ;  /* 0x0000f000019c7983 */ /* 0x002f280000300800 */
[----:B------:R-:W4:Y:S04]  /*67550*/  LDL.LU R157, [R1+0xf4] ;  /* 0x0000f400019d7983 */ /* 0x000f280000300800 */
[----:B--2---:R-:W4:Y:S04]  /*67560*/  LDL.LU R158, [R1+0xf8] ;  /* 0x0000f800019e7983 */ /* 0x004f280000300800 */
[----:B------:R-:W4:Y:S04]  /*67570*/  LDL.LU R159, [R1+0xfc] ;  /* 0x0000fc00019f7983 */ /* 0x000f280000300800 */
[----:B------:R1:W-:Y:S04]  /*67580*/  STL.64 [R1+0x470], R184 ;  /* 0x000470b801007387 */ /* 0x0003e80000100a00 */
[----:B------:R2:W-:Y:S04]  /*67590*/  STL.64 [R1+0x478], R186 ;  /* 0x000478ba01007387 */ /* 0x0005e80000100a00 */
[----:B-1----:R-:W3:Y:S04]  /*675a0*/  LDL.LU R184, [R1+0x600] ;  /* 0x0006000001b87983 */ /* 0x002ee80000300800 */
[----:B------:R-:W3:Y:S04]  /*675b0*/  LDL.LU R185, [R1+0x604] ;  /* 0x0006040001b97983 */ /* 0x000ee80000300800 */
[----:B--2---:R-:W3:Y:S04]  /*675c0*/  LDL.LU R186, [R1+0x608] ;  /* 0x0006080001ba7983 */ /* 0x004ee80000300800 */
[----:B------:R-:W3:Y:S01]  /*675d0*/  LDL.LU R187, [R1+0x60c] ;  /* 0x00060c0001bb7983 */ /* 0x000ee20000300800 */
[-C--:B------:R-:W-:Y:S11]  /*675e0*/  HMMA.1688.F32.TF32 R188, R4, R16.reuse, R188 ;  /* 0x0000001004bc723c */ /* 0x080ff600000810bc */
[----:B------:R-:W-:Y:S11]  /*675f0*/  @!UPT UIADD3 URZ, URZ, URZ, URZ ;  /* 0x0000003f3f3ff290 */ /* 0x000ff6000fffe03f */
[----:B------:R-:W-:Y:S01]  /*67600*/  @!UPT UIADD3 URZ, URZ, URZ, URZ ;  /* 0x0000003f3f3ff290 */ /* 0x000fe2000fffe03f */
[----:B------:R-:W-:Y:S04]  /*67610*/  STL.64 [R1+0x4e0], R188 ;  /* 0x0004e0bc01007387 */ /* 0x000fe80000100a00 */
[----:B------:R1:W-:Y:S02]  /*67620*/  STL.64 [R1+0x4e8], R190 ;  /* 0x0004e8be01007387 */ /* 0x0003e40000100a00 */
[-C--:B-1----:R-:W-:Y:S08]  /*67630*/  HMMA.1688.F32.TF32 R188, R8, R16.reuse, R192 ;  /* 0x0000001008bc723c */ /* 0x082ff000000810c0 */
[----:B------:R-:W-:Y:S11]  /*67640*/  HMMA.1688.F32.TF32 R192, R12, R16, R236 ;  /* 0x000000100cc0723c */ /* 0x000ff600000810ec */
[----:B------:R-:W-:Y:S04]  /*67650*/  @!UPT UIADD3 URZ, URZ, URZ, URZ ;  /* 0x0000003f3f3ff290 */ /* 0x000fe8000fffe03f */
[----:B------:R-:W-:Y:S04]  /*67660*/  STL.64 [R1+0x560], R188 ;  /* 0x000560bc01007387 */ /* 0x000fe80000100a00 */
[----:B------:R3:W-:Y:S04]  /*67670*/  STL.64 [R1+0x568], R190 ;  /* 0x000568be01007387 */ /* 0x0007e80000100a00 */
[----:B------:R-:W-:Y:S04]  /*67680*/  STL.64 [R1+0x990], R192 ;  /* 0x000990c001007387 */ /* 0x000fe80000100a00 */
[----:B------:R-:W-:Y:S01]  /*67690*/  STL.64 [R1+0x998], R194 ;  /* 0x000998c201007387 */ /* 0x000fe20000100a00 */
[-C--:B----4-:R-:W-:Y:S08]  /*676a0*/  HMMA.1688.F32.TF32 R16, R172, R20.reuse, R156 ;  /* 0x00000014ac10723c */ /* 0x090ff0000008109c */
[-C--:B---3--:R-:W-:Y:S08]  /*676b0*/  HMMA.1688.F32.TF32 R188, R148, R20.reuse, R184 ;  /* 0x0000001494bc723c */ /* 0x088ff000000810b8 */
[-C--:B------:R-:W-:Y:S08]  /*676c0*/  HMMA.1688.F32.TF32 R184, R196, R20.reuse, R200 ;  /* 0x00000014c4b8723c */ /* 0x080ff000000810c8 */
[-C--:B------:R-:W-:Y:S07]  /*676d0*/  HMMA.1688.F32.TF32 R156, R220, R20.reuse, R176 ;  /* 0x00000014dc9c723c */ /* 0x080fee00000810b0 */
[----:B------:R-:W-:Y:S04]  /*676e0*/  STL.64 [R1+0x250], R188 ;  /* 0x000250bc01007387 */ /* 0x000fe80000100a00 */
[----:B------:R-:W-:Y:S04]  /*676f0*/  STL.64 [R1+0x258], R190 ;  /* 0x000258be01007387 */ /* 0x000fe80000100a00 */
[----:B------:R-:W-:Y:S04]  /*67700*/  STL.64 [R1+0x270], R16 ;  /* 0x0002701001007387 */ /* 0x000fe80000100a00 */
[----:B------:R1:W-:Y:S02]  /*67710*/  STL.64 [R1+0x278], R18 ;  /* 0x0002781201007387 */ /* 0x0003e40000100a00 */
[-C--:B-1----:R-:W-:Y:S02]  /*67720*/  HMMA.1688.F32.TF32 R16, R244, R20.reuse, R168 ;  /* 0x00000014f410723c */ /* 0x082fe400000810a8 */
[----:B------:R-:W-:Y:S04]  /*67730*/  STL.64 [R1+0x2a0], R184 ;  /* 0x0002a0b801007387 */ /* 0x000fe80000100a00 */
[----:B------:R-:W-:Y:S02]  /*67740*/  STL.64 [R1+0x2a8], R186 ;  /* 0x0002a8ba01007387 */ /* 0x000fe40000100a00 */
[-C--:B------:R-:W-:Y:S02]  /*67750*/  HMMA.1688.F32.TF32 R168, R4, R20.reuse, R180 ;  /* 0x0000001404a8723c */ /* 0x080fe400000810b4 */
[----:B------:R-:W-:Y:S04]  /*67760*/  STL.64 [R1+0x390], R156 ;  /* 0x0003909c01007387 */ /* 0x000fe80000100a00 */
[----:B------:R1:W-:Y:S09]  /*67770*/  STL.64 [R1+0x398], R158 ;  /* 0x0003989e01007387 */ /* 0x0003f20000100a00 */
[----:B------:R-:W-:Y:S01]  /*67780*/  STL.64 [R1+0x420], R16 ;  /* 0x0004201001007387 */ /* 0x000fe20000100a00 */
[-C--:B-1----:R-:W-:Y:S03]  /*67790*/  HMMA.1688.F32.TF32 R156, R8, R20.reuse, R204 ;  /* 0x00000014089c723c */ /* 0x082fe600000810cc */
[----:B------:R1:W-:Y:S05]  /*677a0*/  STL.64 [R1+0x428], R18 ;  /* 0x0004281201007387 */ /* 0x0003ea0000100a00 */
[----:B-1----:R-:W-:Y:S01]  /*677b0*/  HMMA.1688.F32.TF32 R16, R12, R20, R232 ;  /* 0x000000140c10723c */ /* 0x002fe200000810e8 */
[----:B------:R-:W-:Y:S01]  /*677c0*/  STL.64 [R1+0x490], R168 ;  /* 0x000490a801007387 */ /* 0x000fe20000100a00 */
[----:B------:R-:W-:-:S03]  /*677d0*/  MOV R200, R48 ;  /* 0x0000003000c87202 */ /* 0x000fc60000000f00 */
[----:B------:R-:W-:Y:S10]  /*677e0*/  STL.64 [R1+0x498], R170 ;  /* 0x000498aa01007387 */ /* 0x000ff40000100a00 */
[----:B------:R1:W-:Y:S01]  /*677f0*/  STL.64 [R1+0x540], R156 ;  /* 0x0005409c01007387 */ /* 0x0003e20000100a00 */
[----:B------:R-:W-:-:S03]  /*67800*/  IMAD.MOV.U32 R201, RZ, RZ, R29 ;  /* 0x000000ffffc97224 */ /* 0x000fc600078e001d */
[----:B------:R2:W-:Y:S01]  /*67810*/  STL.64 [R1+0x548], R158 ;  /* 0x0005489e01007387 */ /* 0x0005e20000100a00 */
[----:B------:R-:W-:-:S03]  /*67820*/  IMAD.MOV.U32 R202, RZ, RZ, R32 ;  /* 0x000000ffffca7224 */ /* 0x000fc600078e0020 */
[----:B------:R-:W3:Y:S01]  /*67830*/  LDL.LU R48, [R1+0x3cec] ;  /* 0x003cec0001307983 */ /* 0x000ee20000300800 */
[----:B------:R-:W-:-:S03]  /*67840*/  MOV R203, R33 ;  /* 0x0000002100cb7202 */ /* 0x000fc60000000f00 */
[----:B------:R4:W-:Y:S04]  /*67850*/  STL.64 [R1+0x980], R16 ;  /* 0x0009801001007387 */ /* 0x0009e80000100a00 */
[----:B------:R1:W-:Y:S04]  /*67860*/  STL.64 [R1+0x988], R18 ;  /* 0x0009881201007387 */ /* 0x0003e80000100a00 */
[----:B------:R-:W3:Y:S04]  /*67870*/  LDL.LU R29, [R1+0x3ce8] ;  /* 0x003ce800011d7983 */ /* 0x000ee80000300800 */
[----:B------:R-:W3:Y:S04]  /*67880*/  LDL.LU R32, [R1+0x3ce4] ;  /* 0x003ce40001207983 */ /* 0x000ee80000300800 */
[----:B------:R-:W3:Y:S04]  /*67890*/  LDL.LU R33, [R1+0x3ce0] ;  /* 0x003ce00001217983 */ /* 0x000ee80000300800 */
[----:B-1----:R-:W3:Y:S04]  /*678a0*/  LDL.LU R156, [R1+0x620] ;  /* 0x00062000019c7983 */ /* 0x002ee80000300800 */
[----:B------:R-:W3:Y:S04]  /*678b0*/  LDL.LU R157, [R1+0x624] ;  /* 0x00062400019d7983 */ /* 0x000ee80000300800 */
[----:B--2---:R-:W2:Y:S04]  /*678c0*/  LDL.LU R158, [R1+0x628] ;  /* 0x00062800019e7983 */ /* 0x004ea80000300800 */
[----:B------:R-:W2:Y:S04]  /*678d0*/  LDL.LU R159, [R1+0x62c] ;  /* 0x00062c00019f7983 */ /* 0x000ea80000300800 */
[----:B------:R-:W2:Y:S04]  /*678e0*/  LDL.LU R176, [R1+0x120] ;  /* 0x0001200001b07983 */ /* 0x000ea80000300800 */
[----:B------:R-:W2:Y:S04]  /*678f0*/  LDL.LU R177, [R1+0x124] ;  /* 0x0001240001b17983 */ /* 0x000ea80000300800 */
[----:B------:R-:W2:Y:S04]  /*67900*/  LDL.LU R178, [R1+0x128] ;  /* 0x0001280001b27983 */ /* 0x000ea80000300800 */
[----:B------:R-:W2:Y:S01]  /*67910*/  LDL.LU R179, [R1+0x12c] ;  /* 0x00012c0001b37983 */ /* 0x000ea20000300800 */
[----:B----4-:R-:W-:-:S03]  /*67920*/  IMAD.MOV.U32 R16, RZ, RZ, R36 ;  /* 0x000000ffff107224 */ /* 0x010fc600078e0024 */
[----:B------:R-:W4:Y:S01]  /*67930*/  LDL.LU R168, [R1+0x640] ;  /* 0x0006400001a87983 */ /* 0x000f220000300800 */
[----:B------:R-:W-:-:S03]  /*67940*/  IMAD.MOV.U32 R17, RZ, RZ, R45 ;  /* 0x000000ffff117224 */ /* 0x000fc600078e002d */
[----:B------:R-:W4:Y:S01]  /*67950*/  LDL.LU R169, [R1+0x644] ;  /* 0x0006440001a97983 */ /* 0x000f220000300800 */
[----:B------:R-:W-:-:S03]  /*67960*/  MOV R18, R24 ;  /* 0x0000001800127202 */ /* 0x000fc60000000f00 */
[----:B------:R-:W4:Y:S01]  /*67970*/  LDL.LU R170, [R1+0x648] ;  /* 0x0006480001aa7983 */ /* 0x000f220000300800 */
[----:B------:R-:W-:-:S03]  /*67980*/  IMAD.MOV.U32 R19, RZ, RZ, R28 ;  /* 0x000000ffff137224 */ /* 0x000fc600078e001c */
[----:B------:R-:W4:Y:S04]  /*67990*/  LDL.LU R171, [R1+0x64c] ;  /* 0x00064c0001ab7983 */ /* 0x000f280000300800 */
[----:B------:R-:W2:Y:S04]  /*679a0*/  LDL.LU R36, [R1+0x3cdc] ;  /* 0x003cdc0001247983 */ /* 0x000ea80000300800 */
[----:B------:R-:W2:Y:S04]  /*679b0*/  LDL.LU R45, [R1+0x3cd8] ;  /* 0x003cd800012d7983 */ /* 0x000ea80000300800 */
[----:B------:R-:W2:Y:S04]  /*679c0*/  LDL.LU R24, [R1+0x3cd4] ;  /* 0x003cd40001187983 */ /* 0x000ea80000300800 */
[----:B------:R-:W4:Y:S01]  /*679d0*/  LDL.LU R28, [R1+0x3cd0] ;  /* 0x003cd000011c7983 */ /* 0x000f220000300800 */
[----:B------:R-:W-:-:S03]  /*679e0*/  IMAD.MOV.U32 R188, RZ, RZ, R25 ;  /* 0x000000ffffbc7224 */ /* 0x000fc600078e0019 */
[----:B------:R-:W4:Y:S04]  /*679f0*/  LDL.LU R236, [R1+0x6d0] ;  /* 0x0006d00001ec7983 */ /* 0x000f280000300800 */
[----:B------:R-:W4:Y:S04]  /*67a00*/  LDL.LU R237, [R1+0x6d4] ;  /* 0x0006d40001ed7983 */ /* 0x000f280000300800 */
[----:B------:R-:W4:Y:S04]  /*67a10*/  LDL.LU R238, [R1+0x6d8] ;  /* 0x0006d80001ee7983 */ /* 0x000f280000300800 */
[----:B------:R-:W4:Y:S04]  /*67a20*/  LDL.LU R239, [R1+0x6dc] ;  /* 0x0006dc0001ef7983 */ /* 0x000f280000300800 */
[----:B------:R-:W4:Y:S01]  /*67a30*/  LDL.LU R25, [R1+0x3ccc] ;  /* 0x003ccc0001197983 */ /* 0x000f220000300800 */
[----:B------:R-:W-:-:S03]  /*67a40*/  MOV R189, R0 ;  /* 0x0000000000bd7202 */ /* 0x000fc60000000f00 */
[----:B------:R-:W4:Y:S01]  /*67a50*/  LDL.LU R0, [R1+0x3cc8] ;  /* 0x003cc80001007983 */ /* 0x000f220000300800 */
[----:B------:R-:W-:Y:S02]  /*67a60*/  IMAD.MOV.U32 R191, RZ, RZ, R37 ;  /* 0x000000ffffbf7224 */ /* 0x000fe400078e0025 */
[----:B------:R-:W-:Y:S02]  /*67a70*/  IMAD.MOV.U32 R190, RZ, RZ, R44 ;  /* 0x000000ffffbe7224 */ /* 0x000fe400078e002c */
[----:B------:R-:W4:Y:S01]  /*67a80*/  LDL.LU R44, [R1+0x3cc4] ;  /* 0x003cc400012c7983 */ /* 0x000f220000300800 */
[----:B---3--:R-:W-:Y:S01]  /*67a90*/  MOV R195, R29 ;  /* 0x0000001d00c37202 */ /* 0x008fe20000000f00 */
[----:B------:R-:W-:Y:S02]  /*67aa0*/  IMAD.MOV.U32 R194, RZ, RZ, R32 ;  /* 0x000000ffffc27224 */ /* 0x000fe400078e0020 */
[----:B------:R-:W-:Y:S02]  /*67ab0*/  IMAD.MOV.U32 R193, RZ, RZ, R33 ;  /* 0x000000ffffc17224 */ /* 0x000fe400078e0021 */
[----:B------:R-:W-:Y:S01]  /*67ac0*/  LDSM.16.M88.4 R32, [R3+0x24180] ;  /* 0x024180000320783b */ /* 0x000fe20000000200 */
[----:B--2---:R-:W-:Y:S01]  /*67ad0*/  MOV R186, R24 ;  /* 0x0000001800ba7202 */ /* 0x004fe20000000f00 */
[----:B----4-:R-:W-:-:S02]  /*67ae0*/  IMAD.MOV.U32 R184, RZ, RZ, R28 ;  /* 0x000000ffffb87224 */ /* 0x010fc400078e001c */
[----:B------:R-:W-:Y:S01]  /*67af0*/  LDSM.16.M88.4 R28, [R3+0x23180] ;  /* 0x02318000031c783b */ /* 0x000fe20000000200 */
[----:B------:R-:W-:-:S03]  /*67b00*/  IMAD.MOV.U32 R185, RZ, RZ, R25 ;  /* 0x000000ffffb97224 */ /* 0x000fc600078e0019 */
[----:B------:R-:W1:Y:S01]  /*67b10*/  LDSM.16.M88.4 R24, [R3+0x22180] ;  /* 0x022180000318783b */ /* 0x000e620000000200 */
[----:B------:R-:W-:-:S03]  /*67b20*/  MOV R192, R36 ;  /* 0x0000002400c07202 */ /* 0x000fc60000000f00 */
[----:B------:R-:W2:Y:S01]  /*67b30*/  LDSM.16.M88.4 R36, [R3+0x25180] ;  /* 0x025180000324783b */ /* 0x000ea20000000200 */
[-C--:B-1----:R-:W-:Y:S08]  /*67b40*/  HMMA.1688.F32.TF32 R168, R148, R24.reuse, R168 ;  /* 0x0000001894a8723c */ /* 0x082ff000000810a8 */
[-C--:B------:R-:W-:Y:S01]  /*67b50*/  HMMA.1688.F32.TF32 R20, R172, R24.reuse, R176 ;  /* 0x00000018ac14723c */ /* 0x080fe200000810b0 */
[----:B------:R-:W-:Y:S04]  /*67b60*/  STL [R1+0x3c40], R26 ;  /* 0x003c401a01007387 */ /* 0x000fe80000100800 */
[----:B------:R-:W-:Y:S03]  /*67b70*/  STL [R1+0x3c3c], R27 ;  /* 0x003c3c1b01007387 */ /* 0x000fe60000100800 */
[-C--:B------:R-:W-:Y:S01]  /*67b80*/  HMMA.1688.F32.TF32 R16, R196, R24.reuse, R16 ;  /* 0x00000018c410723c */ /* 0x080fe20000081010 */
[----:B------:R-:W-:Y:S04]  /*67b90*/  STL [R1+0x3c48], R30 ;  /* 0x003c481e01007387 */ /* 0x000fe80000100800 */
[----:B------:R-:W-:Y:S04]  /*67ba0*/  STL [R1+0x3c44], R31 ;  /* 0x003c441f01007387 */ /* 0x000fe80000100800 */
[----:B------:R-:W-:Y:S04]  /*67bb0*/  STL [R1+0x3c50], R34 ;  /* 0x003c502201007387 */ /* 0x000fe80000100800 */
[----:B------:R-:W-:Y:S04]  /*67bc0*/  STL [R1+0x3c4c], R35 ;  /* 0x003c4c2301007387 */ /* 0x000fe80000100800 */
[----:B--2---:R-:W-:Y:S01]  /*67bd0*/  STL [R1+0x3c58], R38 ;  /* 0x003c582601007387 */ /* 0x004fe20000100800 */
[-C--:B------:R-:W-:Y:S03]  /*67be0*/  HMMA.1688.F32.TF32 R88, R220, R24.reuse, R88 ;  /* 0x00000018dc58723c */ /* 0x080fe60000081058 */
[----:B------:R-:W-:Y:S04]  /*67bf0*/  STL [R1+0x3c54], R39 ;  /* 0x003c542701007387 */ /* 0x000fe80000100800 */
[----:B------:R-:W-:Y:S04]  /*67c00*/  STL.64 [R1+0x190], R168 ;  /* 0x000190a801007387 */ /* 0x000fe80000100a00 */
[----:B------:R-:W-:Y:S04]  /*67c10*/  STL.64 [R1+0x198], R170 ;  /* 0x000198aa01007387 */ /* 0x000fe80000100a00 */
[----:B------:R-:W-:Y:S04]  /*67c20*/  STL.64 [R1+0x1b0], R20 ;  /* 0x0001b01401007387 */ /* 0x000fe80000100a00 */
[----:B------:R1:W-:Y:S02]  /*67c30*/  STL.64 [R1+0x1b8], R22 ;  /* 0x0001b81601007387 */ /* 0x0003e40000100a00 */
[-C--:B-1----:R-:W-:Y:S02]  /*67c40*/  HMMA.1688.F32.TF32 R20, R244, R24.reuse, R132 ;  /* 0x00000018f414723c */ /* 0x082fe40000081084 */
[----:B------:R-:W-:Y:S04]  /*67c50*/  STL.64 [R1+0x230], R16 ;  /* 0x0002301001007387 */ /* 0x000fe80000100a00 */
[----:B------:R1:W-:Y:S04]  /*67c60*/  STL.64 [R1+0x238], R18 ;  /* 0x0002381201007387 */ /* 0x0003e80000100a00 */
[----:B------:R-:W-:Y:S01]  /*67c70*/  STL.64 [R1+0x2c0], R88 ;  /* 0x0002c05801007387 */ /* 0x000fe20000100a00 */
[----:B-1----:R-:W-:Y:S03]  /*67c80*/  HMMA.1688.F32.TF32 R16, R4, R24, R116 ;  /* 0x000000180410723c */ /* 0x002fe60000081074 */
[----:B------:R1:W-:Y:S01]  /*67c90*/  STL.64 [R1+0x2c8], R90 ;  /* 0x0002c85a01007387 */ /* 0x0003e20000100a00 */
[----:B------:R-:W-:-:S03]  /*67ca0*/  IMAD.MOV.U32 R187, RZ, RZ, R0 ;  /* 0x000000ffffbb7224 */ /* 0x000fc600078e0000 */
[----:B------:R-:W-:Y:S05]  /*67cb0*/  LDSM.16.M88.4 R116, [R3+0x2d180] ;  /* 0x02d180000374783b */ /* 0x000fea0000000200 */
[----:B------:R-:W-:Y:S01]  /*67cc0*/  STL.64 [R1+0x3b0], R20 ;  /* 0x0003b01401007387 */ /* 0x000fe20000100a00 */
[-C--:B-1----:R-:W-:Y:S03]  /*67cd0*/  HMMA.1688.F32.TF32 R88, R8, R24.reuse, R136 ;  /* 0x000000180858723c */ /* 0x082fe60000081088 */
[----:B------:R1:W-:Y:S05]  /*67ce0*/  STL.64 [R1+0x3b8], R22 ;  /* 0x0003b81601007387 */ /* 0x0003ea0000100a00 */
[----:B-1----:R-:W-:Y:S02]  /*67cf0*/  HMMA.1688.F32.TF32 R20, R12, R24, R164 ;  /* 0x000000180c14723c */ /* 0x002fe400000810a4 */
[----:B------:R-:W-:Y:S04]  /*67d00*/  STL.64 [R1+0x450], R16 ;  /* 0x0004501001007387 */ /* 0x000fe80000100a00 */
[----:B------:R1:W-:Y:S02]  /*67d10*/  STL.64 [R1+0x458], R18 ;  /* 0x0004581201007387 */ /* 0x0003e40000100a00 */
[-C--:B------:R-:W-:Y:S07]  /*67d20*/  HMMA.1688.F32.TF32 R24, R172, R28.reuse, R192 ;  /* 0x0000001cac18723c */ /* 0x080fee00000810c0 */
[----:B------:R-:W-:Y:S01]  /*67d30*/  STL.64 [R1+0x510], R88 ;  /* 0x0005105801007387 */ /* 0x000fe20000100a00 */
[-C--:B-1----:R-:W-:Y:S03]  /*67d40*/  HMMA.1688.F32.TF32 R16, R148, R28.reuse, R236 ;  /* 0x0000001c9410723c */ /* 0x082fe600000810ec */
[----:B------:R-:W-:Y:S04]  /*67d50*/  STL.64 [R1+0x518], R90 ;  /* 0x0005185a01007387 */ /* 0x000fe80000100a00 */
[----:B------:R-:W-:Y:S04]  /*67d60*/  STL.64 [R1+0x600], R20 ;  /* 0x0006001401007387 */ /* 0x000fe80000100a00 */
[----:B------:R1:W-:Y:S02]  /*67d70*/  STL.64 [R1+0x608], R22 ;  /* 0x0006081601007387 */ /* 0x0003e40000100a00 */
[----:B-1----:R-:W-:Y:S11]  /*67d80*/  HMMA.1688.F32.TF32 R20, R196, R28, R188 ;  /* 0x0000001cc414723c */ /* 0x002ff600000810bc */
[----:B------:R-:W-:Y:S01]  /*67d90*/  MOV R35, R17 ;  /* 0x0000001100237202 */ /* 0x000fe20000000f00 */
[----:B------:R-:W-:-:S02]  /*67da0*/  IMAD.MOV.U32 R34, RZ, RZ, R16 ;  /* 0x000000ffff227224 */ /* 0x000fc400078e0010 */
[----:B------:R-:W-:Y:S02]  /*67db0*/  IMAD.MOV.U32 R30, RZ, RZ, R18 ;  /* 0x000000ffff1e7224 */ /* 0x000fe400078e0012 */
[----:B------:R-:W-:Y:S01]  /*67dc0*/  STL [R1+0x3c60], R35 ;  /* 0x003c602301007387 */ /* 0x000fe20000100800 */
[----:B------:R-:W-:Y:S02]  /*67dd0*/  IMAD.MOV.U32 R31, RZ, RZ, R19 ;  /* 0x000000ffff1f7224 */ /* 0x000fe400078e0013 */
[-C--:B------:R-:W-:Y:S01]  /*67de0*/  HMMA.1688.F32.TF32 R16, R220, R28.reuse, R92 ;  /* 0x0000001cdc10723c */ /* 0x080fe2000008105c */
[----:B------:R-:W-:Y:S04]  /*67df0*/  STL [R1+0x3c5c], R34 ;  /* 0x003c5c2201007387 */ /* 0x000fe80000100800 */
[----:B------:R-:W-:Y:S04]  /*67e00*/  STL.64 [R1+0x140], R24 ;  /* 0x0001401801007387 */ /* 0x000fe80000100a00 */
[----:B------:R1:W-:Y:S04]  /*67e10*/  STL.64 [R1+0x148], R26 ;  /* 0x0001481a01007387 */ /* 0x0003e80000100a00 */
[----:B------:R-:W-:Y:S04]  /*67e20*/  STL.64 [R1+0x160], R20 ;  /* 0x0001601401007387 */ /* 0x000fe80000100a00 */
[----:B------:R2:W-:Y:S01]  /*67e30*/  STL.64 [R1+0x168], R22 ;  /* 0x0001681601007387 */ /* 0x0005e20000100a00 */
[-C--:B-1----:R-:W-:Y:S03]  /*67e40*/  HMMA.1688.F32.TF32 R24, R244, R28.reuse, R104 ;  /* 0x0000001cf418723c */ /* 0x082fe60000081068 */
[----:B------:R-:W-:Y:S05]  /*67e50*/  LDSM.16.M88.4 R104, [R3+0x2a180] ;  /* 0x02a180000368783b */ /* 0x000fea0000000200 */
[----:B--2---:R-:W-:Y:S01]  /*67e60*/  HMMA.1688.F32.TF32 R20, R4, R28, R120 ;  /* 0x0000001c0414723c */ /* 0x004fe20000081078 */
[----:B------:R-:W-:Y:S04]  /*67e70*/  STL.64 [R1+0x240], R16 ;  /* 0x0002401001007387 */ /* 0x000fe80000100a00 */
[----:B------:R1:W-:Y:S03]  /*67e80*/  STL.64 [R1+0x248], R18 ;  /* 0x0002481201007387 */ /* 0x0003e60000100a00 */
[----:B------:R-:W-:Y:S01]  /*67e90*/  HMMA.1688.F32.TF32 R88, R172, R32, R156 ;  /* 0x00000020ac58723c */ /* 0x000fe2000008109c */
[----:B------:R-:W-:Y:S06]  /*67ea0*/  LDSM.16.M88.4 R120, [R3+0x2e180] ;  /* 0x02e180000378783b */ /* 0x000fec0000000200 */
[----:B------:R-:W-:Y:S01]  /*67eb0*/  STL.64 [R1+0x320], R24 ;  /* 0x0003201801007387 */ /* 0x000fe20000100a00 */
[-C--:B-1----:R-:W-:Y:S03]  /*67ec0*/  HMMA.1688.F32.TF32 R16, R8, R28.reuse, R140 ;  /* 0x0000001c0810723c */ /* 0x082fe6000008108c */
[----:B------:R1:W-:Y:S04]  /*67ed0*/  STL.64 [R1+0x328], R26 ;  /* 0x0003281a01007387 */ /* 0x0003e80000100a00 */
[----:B------:R-:W-:Y:S04]  /*67ee0*/  STL.64 [R1+0x410], R20 ;  /* 0x0004101401007387 */ /* 0x000fe80000100a00 */
[----:B------:R2:W-:Y:S01]  /*67ef0*/  STL.64 [R1+0x418], R22 ;  /* 0x0004181601007387 */ /* 0x0005e20000100a00 */
[----:B-1----:R-:W-:Y:S08]  /*67f00*/  HMMA.1688.F32.TF32 R24, R12, R28, R160 ;  /* 0x0000001c0c18723c */ /* 0x002ff000000810a0 */
[----:B--2---:R-:W-:Y:S03]  /*67f10*/  HMMA.1688.F32.TF32 R20, R148, R32, R184 ;  /* 0x000000209414723c */ /* 0x004fe600000810b8 */
[----:B------:R-:W-:Y:S04]  /*67f20*/  STL.64 [R1+0x480], R16 ;  /* 0x0004801001007387 */ /* 0x000fe80000100a00 */
[----:B------:R1:W-:Y:S08]  /*67f30*/  STL.64 [R1+0x488], R18 ;  /* 0x0004881201007387 */ /* 0x0003f00000100a00 */
[----:B------:R-:W-:Y:S04]  /*67f40*/  STL.64 [R1+0x550], R24 ;  /* 0x0005501801007387 */ /* 0x000fe80000100a00 */
[----:B------:R2:W-:Y:S05]  /*67f50*/  STL.64 [R1+0x558], R26 ;  /* 0x0005581a01007387 */ /* 0x0005ea0000100a00 */
[----:B-1----:R-:W-:Y:S01]  /*67f60*/  MOV R18, R20 ;  /* 0x0000001400127202 */ /* 0x002fe20000000f00 */
[----:B------:R-:W-:Y:S01]  /*67f70*/  IMAD.MOV.U32 R19, RZ, RZ, R21 ;  /* 0x000000ffff137224 */ /* 0x000fe200078e0015 */
[----:B------:R-:W-:Y:S01]  /*67f80*/  MOV R0, R23 ;  /* 0x0000001700007202 */ /* 0x000fe20000000f00 */
[----:B------:R-:W-:-:S02]  /*67f90*/  IMAD.MOV.U32 R252, RZ, RZ, R22 ;  /* 0x000000fffffc7224 */ /* 0x000fc400078e0016 */
[-C--:B------:R-:W-:Y:S08]  /*67fa0*/  HMMA.1688.F32.TF32 R20, R220, R32.reuse, R96 ;  /* 0x00000020dc14723c */ /* 0x080ff00000081060 */
[-C--:B--2---:R-:W-:Y:S01]  /*67fb0*/  HMMA.1688.F32.TF32 R24, R196, R32.reuse, R200 ;  /* 0x00000020c418723c */ /* 0x084fe200000810c8 */
[----:B------:R-:W-:Y:S04]  /*67fc0*/  STL.64 [R1+0x100], R88 ;  /* 0x0001005801007387 */ /* 0x000fe80000100a00 */
[----:B------:R1:W-:Y:S03]  /*67fd0*/  STL.64 [R1+0x108], R90 ;  /* 0x0001085a01007387 */ /* 0x0003e60000100a00 */
[-C--:B-1----:R-:W-:Y:S11]  /*67fe0*/  HMMA.1688.F32.TF32 R88, R8, R32.reuse, R144 ;  /* 0x000000200858723c */ /* 0x082ff60000081090 */
[----:B------:R-:W-:Y:S04]  /*67ff0*/  @!UPT UIADD3 URZ, URZ, URZ, URZ ;  /* 0x0000003f3f3ff290 */ /* 0x000fe8000fffe03f */
[----:B------:R-:W-:Y:S04]  /*68000*/  STL.64 [R1+0x120], R24 ;  /* 0x0001201801007387 */ /* 0x000fe80000100a00 */
[----:B------:R1:W-:Y:S04]  /*68010*/  STL.64 [R1+0x128], R26 ;  /* 0x0001281a01007387 */ /* 0x0003e80000100a00 */
[----:B------:R-:W-:Y:S04]  /*68020*/  STL.64 [R1+0x180], R20 ;  /* 0x0001801401007387 */ /* 0x000fe80000100a00 */
[----:B------:R2:W-:Y:S01]  /*68030*/  STL.64 [R1+0x188], R22 ;  /* 0x0001881601007387 */ /* 0x0005e20000100a00 */
[-C--:B-1----:R-:W-:Y:S03]  /*68040*/  HMMA.1688.F32.TF32 R24, R244, R32.reuse, R108 ;  /* 0x00000020f418723c */ /* 0x082fe6000008106c */
[----:B------:R-:W3:Y:S04]  /*68050*/  LDL.LU R46, [R1+0x798] ;  /* 0x00079800012e7983 */ /* 0x000ee80000300800 */
[----:B------:R-:W3:Y:S01]  /*68060*/  LDL.LU R47, [R1+0x79c] ;  /* 0x00079c00012f7983 */ /* 0x000ee20000300800 */
[----:B--2---:R-:W-:Y:S03]  /*68070*/  HMMA.1688.F32.TF32 R20, R4, R32, R124 ;  /* 0x000000200414723c */ /* 0x004fe6000008107c */
[----:B------:R-:W2:Y:S04]  /*68080*/  LDL.LU R50, [R1+0x668] ;  /* 0x0006680001327983 */ /* 0x000ea80000300800 */
[----:B------:R-:W2:Y:S04]  /*68090*/  LDL.LU R51, [R1+0x66c] ;  /* 0x00066c0001337983 */ /* 0x000ea80000300800 */
[----:B------:R-:W4:Y:S04]  /*680a0*/  LDL.LU R54, [R1+0xd8] ;  /* 0x0000d80001367983 */ /* 0x000f280000300800 */
[----:B------:R-:W4:Y:S04]  /*680b0*/  LDL.LU R55, [R1+0xdc] ;  /* 0x0000dc0001377983 */ /* 0x000f280000300800 */
[----:B------:R-:W-:Y:S04]  /*680c0*/  STL.64 [R1+0x280], R24 ;  /* 0x0002801801007387 */ /* 0x000fe80000100a00 */
[----:B------:R1:W-:Y:S01]  /*680d0*/  STL.64 [R1+0x288], R26 ;  /* 0x0002881a01007387 */ /* 0x0003e20000100a00 */
[----:B------:R-:W-:-:S03]  /*680e0*/  IMAD.MOV.U32 R200, RZ, RZ, R57 ;  /* 0x000000ffffc87224 */ /* 0x000fc600078e0039 */
[----:B------:R1:W-:Y:S01]  /*680f0*/  STL.64 [R1+0x3d0], R20 ;  /* 0x0003d01401007387 */ /* 0x0003e20000100a00 */
[----:B------:R-:W-:-:S03]  /*68100*/  MOV R201, R56 ;  /* 0x0000003800c97202 */ /* 0x000fc60000000f00 */
[----:B------:R1:W-:Y:S01]  /*68110*/  STL.64 [R1+0x3d8], R22 ;  /* 0x0003d81601007387 */ /* 0x0003e20000100a00 */
[----:B------:R-:W-:-:S03]  /*68120*/  IMAD.MOV.U32 R202, RZ, RZ, R40 ;  /* 0x000000ffffca7224 */ /* 0x000fc600078e0028 */
[----:B------:R-:W-:Y:S01]  /*68130*/  STL.64 [R1+0x440], R88 ;  /* 0x0004405801007387 */ /* 0x000fe20000100a00 */
[----:B------:R-:W-:-:S03]  /*68140*/  IMAD.MOV.U32 R203, RZ, RZ, R41 ;  /* 0x000000ffffcb7224 */ /* 0x000fc600078e0029 */
[----:B------:R-:W-:Y:S04]  /*68150*/  STL.64 [R1+0x448], R90 ;  /* 0x0004485a01007387 */ /* 0x000fe80000100a00 */
        /* <DEDUP_REMOVED lines=10> */
[----:B-1----:R-:W-:Y:S03]  /*68200*/  HMMA.1688.F32.TF32 R24, R12, R32, R208 ;  /* 0x000000200c18723c */ /* 0x002fe600000810d0 */
[----:B------:R-:W-:Y:S04]  /*68210*/  LDSM.16.M88.4 R108, [R3+0x2b180] ;  /* 0x02b18000036c783b */ /* 0x000fe80000000200 */
[----:B------:R-:W-:Y:S11]  /*68220*/  LDSM.16.M88.4 R124, [R3+0x2f180] ;  /* 0x02f18000037c783b */ /* 0x000ff60000000200 */
[----:B------:R-:W-:Y:S06]  /*68230*/  @!UPT UIADD3 URZ, URZ, URZ, URZ ;  /* 0x0000003f3f3ff290 */ /* 0x000fec000fffe03f */
[----:B------:R-:W-:Y:S01]  /*68240*/  MOV R17, R26 ;  /* 0x0000001a00117202 */ /* 0x000fe20000000f00 */
[----:B------:R-:W-:Y:S02]  /*68250*/  IMAD.MOV.U32 R16, RZ, RZ, R27 ;  /* 0x000000ffff107224 */ /* 0x000fe400078e001b */
[----:B------:R-:W-:Y:S02]  /*68260*/  IMAD.MOV.U32 R21, RZ, RZ, R24 ;  /* 0x000000ffff157224 */ /* 0x000fe400078e0018 */
[----:B------:R-:W-:Y:S01]  /*68270*/  IMAD.MOV.U32 R20, RZ, RZ, R25 ;  /* 0x000000ffff147224 */ /* 0x000fe200078e0019 */
[----:B------:R-:W-:Y:S04]  /*68280*/  STL [R1+0x3b1c], R17 ;  /* 0x003b1c1101007387 */ /* 0x000fe80000100800 */
[----:B------:R-:W-:Y:S04]  /*68290*/  STL [R1+0x3b18], R21 ;  /* 0x003b181501007387 */ /* 0x000fe80000100800 */
[----:B------:R-:W-:Y:S04]  /*682a0*/  STL [R1+0x3b14], R20 ;  /* 0x003b141401007387 */ /* 0x000fe80000100800 */
[----:B------:R-:W-:Y:S01]  /*682b0*/  STL [R1+0x3b10], R16 ;  /* 0x003b101001007387 */ /* 0x000fe20000100800 */
[-C--:B---3--:R-:W-:Y:S08]  /*682c0*/  HMMA.1688.F32.TF32 R32, R148, R36.reuse, R44 ;  /* 0x000000249420723c */ /* 0x088ff0000008102c */
[-C--:B----4-:R-:W-:Y:S01]  /*682d0*/  HMMA.1688.F32.TF32 R44, R196, R36.reuse, R52 ;  /* 0x00000024c42c723c */ /* 0x090fe20000081034 */
[----:B------:R-:W-:Y:S11]  /*682e0*/  LDSM.16.M88.4 R52, [R3+0x29180] ;  /* 0x029180000334783b */ /* 0x000ff60000000200 */
[----:B------:R-:W-:Y:S04]  /*682f0*/  @!UPT UIADD3 URZ, URZ, URZ, URZ ;  /* 0x0000003f3f3ff290 */ /* 0x000fe8000fffe03f */
[----:B------:R-:W-:Y:S01]  /*68300*/  IMAD.MOV.U32 R26, RZ, RZ, R32 ;  /* 0x000000ffff1a7224 */ /* 0x000fe200078e0020 */
[----:B------:R-:W-:Y:S01]  /*68310*/  MOV R27, R33 ;  /* 0x00000021001b7202 */ /* 0x000fe20000000f00 */
[----:B------:R-:W-:Y:S02]  /*68320*/  IMAD.MOV.U32 R22, RZ, RZ, R34 ;  /* 0x000000ffff167224 */ /* 0x000fe400078e0022 */
[----:B------:R-:W-:Y:S02]  /*68330*/  IMAD.MOV.U32 R23, RZ, RZ, R35 ;  /* 0x000000ffff177224 */ /* 0x000fe400078e0023 */
[----:B--2---:R-:W-:Y:S01]  /*68340*/  HMMA.1688.F32.TF32 R32, R172, R36, R48 ;  /* 0x00000024ac20723c */ /* 0x004fe20000081030 */
[----:B------:R-:W-:Y:S01]  /*68350*/  LDSM.16.M88.4 R48, [R3+0x28180] ;  /* 0x028180000330783b */ /* 0x000fe20000000200 */
[----:B------:R-:W-:Y:S01]  /*68360*/  IMAD.MOV.U32 R159, RZ, RZ, R40 ;  /* 0x000000ffff9f7224 */ /* 0x000fe200078e0028 */
[----:B------:R-:W-:-:S05]  /*68370*/  MOV R158, R41 ;  /* 0x00000029009e7202 */ /* 0x000fca0000000f00 */
[-C--:B------:R-:W-:Y:S11]  /*68380*/  HMMA.1688.F32.TF32 R40, R220, R36.reuse, R100 ;  /* 0x00000024dc28723c */ /* 0x080ff60000081064 */
[----:B------:R-:W-:Y:S04]  /*68390*/  @!UPT UIADD3 URZ, URZ, URZ, URZ ;  /* 0x0000003f3f3ff290 */ /* 0x000fe8000fffe03f */
[----:B------:R-:W-:Y:S04]  /*683a0*/  STL.64 [R1+0xb0], R32 ;  /* 0x0000b02001007387 */ /* 0x000fe80000100a00 */
[----:B------:R1:W-:Y:S04]  /*683b0*/  STL.64 [R1+0xb8], R34 ;  /* 0x0000b82201007387 */ /* 0x0003e80000100a00 */
[----:B------:R-:W-:Y:S04]  /*683c0*/  STL.64 [R1+0xe0], R44 ;  /* 0x0000e02c01007387 */ /* 0x000fe80000100a00 */
[----:B------:R2:W-:Y:S01]  /*683d0*/  STL.64 [R1+0xe8], R46 ;  /* 0x0000e82e01007387 */ /* 0x0005e20000100a00 */
[-C--:B-1----:R-:W-:Y:S03]  /*683e0*/  HMMA.1688.F32.TF32 R32, R244, R36.reuse, R112 ;  /* 0x00000024f420723c */ /* 0x082fe60000081070 */
[----:B------:R-:W-:Y:S04]  /*683f0*/  LDSM.16.M88.4 R112, [R3+0x2c180] ;  /* 0x02c180000370783b */ /* 0x000fe80000000200 */
[----:B------:R-:W-:Y:S01]  /*68400*/  STL.64 [R1+0x110], R40 ;  /* 0x0001102801007387 */ /* 0x000fe20000100a00 */
[-C--:B--2---:R-:W-:Y:S03]  /*68410*/  HMMA.1688.F32.TF32 R44, R4, R36.reuse, R128 ;  /* 0x00000024042c723c */ /* 0x084fe60000081080 */
[----:B------:R1:W-:Y:S05]  /*68420*/  STL.64 [R1+0x118], R42 ;  /* 0x0001182a01007387 */ /* 0x0003ea0000100a00 */
[-C--:B-1----:R-:W-:Y:S07]  /*68430*/  HMMA.1688.F32.TF32 R40, R8, R36.reuse, R152 ;  /* 0x000000240828723c */ /* 0x082fee0000081098 */
[----:B------:R-:W-:Y:S04]  /*68440*/  STL.64 [R1+0x220], R32 ;  /* 0x0002202001007387 */ /* 0x000fe80000100a00 */
[----:B------:R1:W-:Y:S04]  /*68450*/  STL.64 [R1+0x228], R34 ;  /* 0x0002282201007387 */ /* 0x0003e80000100a00 */
[----:B------:R-:W-:Y:S04]  /*68460*/  STL.64 [R1+0x340], R44 ;  /* 0x0003402c01007387 */ /* 0x000fe80000100a00 */
[----:B------:R-:W-:Y:S01]  /*68470*/  STL.64 [R1+0x348], R46 ;  /* 0x0003482e01007387 */ /* 0x000fe20000100a00 */
[----:B-1----:R-:W-:Y:S03]  /*68480*/  HMMA.1688.F32.TF32 R32, R12, R36, R64 ;  /* 0x000000240c20723c */ /* 0x002fe60000081040 */
[----:B------:R-:W-:Y:S04]  /*68490*/  LDSM.16.M88.4 R44, [R3+0x27180] ;  /* 0x02718000032c783b */ /* 0x000fe80000000200 */
[----:B------:R-:W-:Y:S04]  /*684a0*/  STL.64 [R1+0x400], R40 ;  /* 0x0004002801007387 */ /* 0x000fe80000100a00 */
[----:B------:R-:W-:Y:S04]  /*684b0*/  STL.64 [R1+0x408], R42 ;  /* 0x0004082a01007387 */ /* 0x000fe80000100a00 */
[----:B------:R-:W1:Y:S09]  /*684c0*/  LDSM.16.M88.4 R40, [R3+0x26180] ;  /* 0x026180000328783b */ /* 0x000e720000000200 */
[----:B------:R-:W-:Y:S01]  /*684d0*/  IMAD.MOV.U32 R25, RZ, RZ, R34 ;  /* 0x000000ffff197224 */ /* 0x000fe200078e0022 */
[----:B------:R-:W-:Y:S01]  /*684e0*/  MOV R24, R35 ;  /* 0x0000002300187202 */ /* 0x000fe20000000f00 */
[-C--:B-1----:R-:W-:Y:S08]  /*684f0*/  HMMA.1688.F32.TF32 R64, R148, R40.reuse, R184 ;  /* 0x000000289440723c */ /* 0x082ff000000810b8 */
[-C--:B------:R-:W-:Y:S01]  /*68500*/  HMMA.1688.F32.TF32 R88, R172, R40.reuse, R156 ;  /* 0x00000028ac58723c */ /* 0x080fe2000008109c */
[----:B------:R-:W-:Y:S11]  /*68510*/  IMAD.MOV.U32 R28, RZ, RZ, R33 ;  /* 0x000000ffff1c7224 */ /* 0x000ff600078e0021 */
[----:B------:R-:W-:Y:S04]  /*68520*/  @!UPT UIADD3 URZ, URZ, URZ, URZ ;  /* 0x0000003f3f3ff290 */ /* 0x000fe8000fffe03f */
[----:B------:R-:W-:Y:S01]  /*68530*/  IMAD.MOV.U32 R35, RZ, RZ, R64 ;  /* 0x000000ffff237224 */ /* 0x000fe200078e0040 */
[----:B------:R-:W-:Y:S01]  /*68540*/  MOV R38, R66 ;  /* 0x0000004200267202 */ /* 0x000fe20000000f00 */
[----:B------:R-:W-:Y:S02]  /*68550*/  IMAD.MOV.U32 R34, RZ, RZ, R65 ;  /* 0x000000ffff227224 */ /* 0x000fe400078e0041 */
[----:B------:R-:W-:Y:S02]  /*68560*/  IMAD.MOV.U32 R39, RZ, RZ, R67 ;  /* 0x000000ffff277224 */ /* 0x000fe400078e0043 */
[-C--:B------:R-:W-:Y:S01]  /*68570*/  HMMA.1688.F32.TF32 R64, R196, R40.reuse, R200 ;  /* 0x00000028c440723c */ /* 0x080fe200000810c8 */
[----:B------:R-:W-:Y:S01]  /*68580*/  MOV R29, R32 ;  /* 0x00000020001d7202 */ /* 0x000fe20000000f00 */
[----:B------:R-:W-:Y:S04]  /*68590*/  STL [R1+0x3b2c], R24 ;  /* 0x003b2c1801007387 */ /* 0x000fe80000100800 */
[----:B------:R-:W-:Y:S04]  /*685a0*/  STL [R1+0x3b28], R25 ;  /* 0x003b281901007387 */ /* 0x000fe80000100800 */
[----:B------:R-:W-:Y:S04]  /*685b0*/  STL [R1+0x3b24], R28 ;  /* 0x003b241c01007387 */ /* 0x000fe80000100800 */
[----:B------:R-:W-:Y:S04]  /*685c0*/  STL [R1+0x3b20], R29 ;  /* 0x003b201d01007387 */ /* 0x000fe80000100800 */
[----:B------:R-:W2:Y:S04]  /*685d0*/  LDL.LU R188, [R1+0x830] ;  /* 0x0008300001bc7983 */ /* 0x000ea80000300800 */
[----:B------:R-:W-:Y:S04]  /*685e0*/  STL.64 [R1+0x20], R88 ;  /* 0x0000205801007387 */ /* 0x000fe80000100a00 */
[----:B------:R1:W-:Y:S04]  /*685f0*/  STL.64 [R1+0x28], R90 ;  /* 0x0000285a01007387 */ /* 0x0003e80000100a00 */
[----:B------:R-:W-:Y:S04]  /*68600*/  STL.64 [R1+0x10], R64 ;  /* 0x0000104001007387 */ /* 0x000fe80000100a00 */
[----:B------:R3:W-:Y:S01]  /*68610*/  STL.64 [R1+0x18], R66 ;  /* 0x0000184201007387 */ /* 0x0007e20000100a00 */
[-C--:B-1----:R-:W-:Y:S03]  /*68620*/  HMMA.1688.F32.TF32 R88, R220, R40.reuse, R212 ;  /* 0x00000028dc58723c */ /* 0x082fe600000810d4 */
[----:B------:R-:W2:Y:S04]  /*68630*/  LDL.LU R189, [R1+0x834] ;  /* 0x0008340001bd7983 */ /* 0x000ea80000300800 */
[----:B------:R-:W2:Y:S01]  /*68640*/  LDL.LU R190, [R1+0x838] ;  /* 0x0008380001be7983 */ /* 0x000ea20000300800 */
[-C--:B---3--:R-:W-:Y:S03]  /*68650*/  HMMA.1688.F32.TF32 R64, R244, R40.reuse, R72 ;  /* 0x00000028f440723c */ /* 0x088fe60000081048 */
[----:B------:R-:W2:Y:S11]  /*68660*/  LDL.LU R191, [R1+0x83c] ;  /* 0x00083c0001bf7983 */ /* 0x000eb60000300800 */
[----:B------:R-:W-:Y:S01]  /*68670*/  @!UPT UIADD3 URZ, URZ, URZ, URZ ;  /* 0x0000003f3f3ff290 */ /* 0x000fe2000fffe03f */
[----:B------:R-:W-:Y:S04]  /*68680*/  STL.64 [R1+0xd0], R88 ;  /* 0x0000d05801007387 */ /* 0x000fe80000100a00 */
[----:B------:R-:W-:Y:S04]  /*68690*/  STL.64 [R1+0xd8], R90 ;  /* 0x0000d85a01007387 */ /* 0x000fe80000100a00 */
[----:B------:R-:W-:Y:S04]  /*686a0*/  STL.64 [R1+0x150], R64 ;  /* 0x0001504001007387 */ /* 0x000fe80000100a00 */
[----:B------:R1:W-:Y:S04]  /*686b0*/  STL.64 [R1+0x158], R66 ;  /* 0x0001584201007387 */ /* 0x0003e80000100a00 */
[----:B------:R-:W3:Y:S04]  /*686c0*/  LDL.LU R58, [R1+0x788] ;  /* 0x00078800013a7983 */ /* 0x000ee80000300800 */
[----:B------:R-:W3:Y:S04]  /*686d0*/  LDL.LU R59, [R1+0x78c] ;  /* 0x00078c00013b7983 */ /* 0x000ee80000300800 */
[----:B------:R-:W4:Y:S04]  /*686e0*/  LDL.LU R184, [R1+0x650] ;  /* 0x0006500001b87983 */ /* 0x000f280000300800 */
[----:B------:R-:W4:Y:S04]  /*686f0*/  LDL.LU R185, [R1+0x654] ;  /* 0x0006540001b97983 */ /* 0x000f280000300800 */
[----:B------:R-:W4:Y:S04]  /*68700*/  LDL.LU R186, [R1+0x658] ;  /* 0x0006580001ba7983 */ /* 0x000f280000300800 */
[----:B------:R-:W4:Y:S01]  /*68710*/  LDL.LU R187, [R1+0x65c] ;  /* 0x00065c0001bb7983 */ /* 0x000f220000300800 */
[-C--:B------:R-:W-:Y:S08]  /*68720*/  HMMA.1688.F32.TF32 R72, R4, R40.reuse, R76 ;  /* 0x000000280448723c */ /* 0x080ff0000008104c */
[-C--:B-1----:R-:W-:Y:S11]  /*68730*/  HMMA.1688.F32.TF32 R64, R8, R40.reuse, R80 ;  /* 0x000000280840723c */ /* 0x082ff60000081050 */
[----:B------:R-:W-:Y:S04]  /*68740*/  @!UPT UIADD3 URZ, URZ, URZ, URZ ;  /* 0x0000003f3f3ff290 */ /* 0x000fe8000fffe03f */
[----:B------:R-:W-:Y:S04]  /*68750*/  STL.64 [R1+0x2b0], R72 ;  /* 0x0002b04801007387 */ /* 0x000fe80000100a00 */
[----:B------:R-:W-:Y:S04]  /*68760*/  STL.64 [R1+0x2b8], R74 ;  /* 0x0002b84a01007387 */ /* 0x000fe80000100a00 */
        /* <DEDUP_REMOVED lines=10> */
[----:B------:R-:W-:Y:S11]  /*68810*/  HMMA.1688.F32.TF32 R60, R12, R40, R60 ;  /* 0x000000280c3c723c */ /* 0x000ff6000008103c */
[----:B------:R-:W-:Y:S11]  /*68820*/  @!UPT UIADD3 URZ, URZ, URZ, URZ ;  /* 0x0000003f3f3ff290 */ /* 0x000ff6000fffe03f */
[----:B------:R-:W-:Y:S02]  /*68830*/  @!UPT UIADD3 URZ, URZ, URZ, URZ ;  /* 0x0000003f3f3ff290 */ /* 0x000fe4000fffe03f */
[----:B------:R-:W-:Y:S01]  /*68840*/  IMAD.MOV.U32 R16, RZ, RZ, R60 ;  /* 0x000000ffff107224 */ /* 0x000fe200078e003c */
[----:B------:R-:W-:Y:S01]  /*68850*/  MOV R37, R61 ;  /* 0x0000003d00257202 */ /* 0x000fe20000000f00 */
[----:B------:R-:W-:Y:S02]  /*68860*/  IMAD.MOV.U32 R36, RZ, RZ, R62 ;  /* 0x000000ffff247224 */ /* 0x000fe400078e003e */
[----:B------:R-:W-:Y:S01]  /*68870*/  IMAD.MOV.U32 R32, RZ, RZ, R63 ;  /* 0x000000ffff207224 */ /* 0x000fe200078e003f */
[----:B------:R2:W-:Y:S04]  /*68880*/  STL.64 [R1+0x3bc8], R42 ;  /* 0x003bc82a01007387 */ /* 0x0005e80000100a00 */
[----:B------:R-:W-:Y:S01]  /*68890*/  STL [R1+0x3b3c], R32 ;  /* 0x003b3c2001007387 */ /* 0x000fe20000100800 */
[-C--:B-1----:R-:W-:Y:S03]  /*688a0*/  HMMA.1688.F32.TF32 R64, R220, R44.reuse, R216 ;  /* 0x0000002cdc40723c */ /* 0x082fe600000810d8 */
[----:B------:R-:W-:Y:S04]  /*688b0*/  STL [R1+0x3b38], R36 ;  /* 0x003b382401007387 */ /* 0x000fe80000100800 */
[----:B------:R-:W-:Y:S04]  /*688c0*/  STL [R1+0x3b34], R37 ;  /* 0x003b342501007387 */ /* 0x000fe80000100800 */
[----:B------:R-:W-:Y:S01]  /*688d0*/  STL [R1+0x3b30], R16 ;  /* 0x003b301001007387 */ /* 0x000fe20000100800 */
[----:B--2---:R-:W-:Y:S11]  /*688e0*/  HMMA.1688.F32.TF32 R60, R148, R44, R188 ;  /* 0x0000002c943c723c */ /* 0x004ff600000810bc */
[----:B------:R-:W-:Y:S11]  /*688f0*/  @!UPT UIADD3 URZ, URZ, URZ, URZ ;  /* 0x0000003f3f3ff290 */ /* 0x000ff6000fffe03f */
[----:B------:R-:W-:Y:S02]  /*68900*/  @!UPT UIADD3 URZ, URZ, URZ, URZ ;  /* 0x0000003f3f3ff290 */ /* 0x000fe4000fffe03f */
[----:B------:R-:W-:Y:S01]  /*68910*/  MOV R43, R60 ;  /* 0x0000003c002b7202 */ /* 0x000fe20000000f00 */
[----:B------:R-:W-:Y:S01]  /*68920*/  IMAD.MOV.U32 R42, RZ, RZ, R61 ;  /* 0x000000ffff2a7224 */ /* 0x000fe200078e003d */
[----:B------:R-:W-:Y:S01]  /*68930*/  MOV R40, R63 ;  /* 0x0000003f00287202 */ /* 0x000fe20000000f00 */
[----:B------:R-:W-:-:S03]  /*68940*/  IMAD.MOV.U32 R41, RZ, RZ, R62 ;  /* 0x000000ffff297224 */ /* 0x000fc600078e003e */
[----:B------:R-:W-:Y:S01]  /*68950*/  STL.64 [R1+0x3c70], R42 ;  /* 0x003c702a01007387 */ /* 0x000fe20000100a00 */
[-C--:B---3--:R-:W-:Y:S03]  /*68960*/  HMMA.1688.F32.TF32 R56, R172, R44.reuse, R56 ;  /* 0x0000002cac38723c */ /* 0x088fe60000081038 */
[----:B------:R1:W-:Y:S05]  /*68970*/  STL.64 [R1+0x3c68], R40 ;  /* 0x003c682801007387 */ /* 0x0003ea0000100a00 */
[-C--:B----4-:R-:W-:Y:S08]  /*68980*/  HMMA.1688.F32.TF32 R60, R196, R44.reuse, R184 ;  /* 0x0000002cc43c723c */ /* 0x090ff000000810b8 */
[-C--:B-1----:R-:W-:Y:S07]  /*68990*/  HMMA.1688.F32.TF32 R40, R244, R44.reuse, R248 ;  /* 0x0000002cf428723c */ /* 0x082fee00000810f8 */
[----:B------:R-:W-:Y:S04]  /*689a0*/  STL.64 [R1+0x3bb0], R58 ;  /* 0x003bb03a01007387 */ /* 0x000fe80000100a00 */
[----:B------:R-:W-:Y:S04]  /*689b0*/  STL.64 [R1+0x3ba8], R56 ;  /* 0x003ba83801007387 */ /* 0x000fe80000100a00 */
[----:B------:R-:W-:Y:S04]  /*689c0*/  STL.64 [R1+0x3bc0], R62 ;  /* 0x003bc03e01007387 */ /* 0x000fe80000100a00 */
[----:B------:R1:W-:Y:S04]  /*689d0*/  STL.64 [R1+0x3bb8], R60 ;  /* 0x003bb83c01007387 */ /* 0x0003e80000100a00 */
[----:B------:R-:W-:Y:S04]  /*689e0*/  STL.64 [R1+0x3bd8], R66 ;  /* 0x003bd84201007387 */ /* 0x000fe80000100a00 */
[----:B------:R-:W-:Y:S04]  /*689f0*/  STL.64 [R1+0x3bd0], R64 ;  /* 0x003bd04001007387 */ /* 0x000fe80000100a00 */
[----:B------:R-:W-:Y:S01]  /*68a00*/  STL.64 [R1+0xf0], R40 ;  /* 0x0000f02801007387 */ /* 0x000fe20000100a00 */
[-C--:B-1----:R-:W-:Y:S03]  /*68a10*/  HMMA.1688.F32.TF32 R60, R4, R44.reuse, R240 ;  /* 0x0000002c043c723c */ /* 0x082fe600000810f0 */
[----:B------:R1:W-:Y:S05]  /*68a20*/  STL.64 [R1+0xf8], R42 ;  /* 0x0000f82a01007387 */ /* 0x0003ea0000100a00 */
[-C--:B------:R-:W-:Y:S08]  /*68a30*/  HMMA.1688.F32.TF32 R56, R8, R44.reuse, R228 ;  /* 0x0000002c0838723c */ /* 0x080ff000000810e4 */
[----:B-1----:R-:W-:Y:S08]  /*68a40*/  HMMA.1688.F32.TF32 R40, R12, R44, R68 ;  /* 0x0000002c0c28723c */ /* 0x002ff00000081044 */
[----:B------:R-:W-:Y:S01]  /*68a50*/  HMMA.1688.F32.TF32 R248, R148, R48, R156 ;  /* 0x0000003094f8723c */ /* 0x000fe2000008109c */
[----:B------:R-:W-:Y:S04]  /*68a60*/  STL.64 [R1+0x260], R60 ;  /* 0x0002603c01007387 */ /* 0x000fe80000100a00 */
[----:B------:R-:W-:Y:S04]  /*68a70*/  STL.64 [R1+0x268], R62 ;  /* 0x0002683e01007387 */ /* 0x000fe80000100a00 */
[----:B------:R-:W-:Y:S07]  /*68a80*/  STL.64 [R1+0x380], R56 ;  /* 0x0003803801007387 */ /* 0x000fee0000100a00 */
[----:B------:R-:W-:Y:S01]  /*68a90*/  IMAD.MOV.U32 R20, RZ, RZ, R43 ;  /* 0x000000ffff147224 */ /* 0x000fe200078e002b */
[----:B------:R-:W-:Y:S01]  /*68aa0*/  MOV R21, R42 ;  /* 0x0000002a00157202 */ /* 0x000fe20000000f00 */
[----:B------:R-:W-:Y:S01]  /*68ab0*/  STL.64 [R1+0x388], R58 ;  /* 0x0003883a01007387 */ /* 0x000fe20000100a00 */
[----:B------:R-:W-:-:S02]  /*68ac0*/  IMAD.MOV.U32 R17, RZ, RZ, R41 ;  /* 0x000000ffff117224 */ /* 0x000fc400078e0029 */
[----:B------:R-:W-:Y:S01]  /*68ad0*/  IMAD.MOV.U32 R29, RZ, RZ, R40 ;  /* 0x000000ffff1d7224 */ /* 0x000fe200078e0028 */
[----:B------:R-:W-:Y:S04]  /*68ae0*/  STL.64 [R1+0x3be0], R46 ;  /* 0x003be02e01007387 */ /* 0x000fe80000100a00 */
[----:B------:R-:W-:Y:S04]  /*68af0*/  STL [R1+0x3b4c], R20 ;  /* 0x003b4c1401007387 */ /* 0x000fe80000100800 */
[----:B------:R-:W-:Y:S04]  /*68b00*/  STL [R1+0x3b48], R21 ;  /* 0x003b481501007387 */ /* 0x000fe80000100800 */
[----:B------:R1:W-:Y:S01]  /*68b10*/  STL.64 [R1+0x3c78], R22 ;  /* 0x003c781601007387 */ /* 0x0003e20000100a00 */
[-C--:B------:R-:W-:Y:S03]  /*68b20*/  HMMA.1688.F32.TF32 R68, R172, R48.reuse, R200 ;  /* 0x00000030ac44723c */ /* 0x080fe600000810c8 */
[----:B------:R-:W-:Y:S04]  /*68b30*/  STL [R1+0x3b44], R17 ;  /* 0x003b441101007387 */ /* 0x000fe80000100800 */
[----:B------:R-:W-:Y:S04]  /*68b40*/  STL [R1+0x3b40], R29 ;  /* 0x003b401d01007387 */ /* 0x000fe80000100800 */
        /* <DEDUP_REMOVED lines=50> */
[----:B-1----:R-:W-:Y:S03]  /*68e70*/  HMMA.1688.F32.TF32 R20, R12, R48, R84 ;  /* 0x000000300c14723c */ /* 0x002fe60000081054 */
[----:B------:R-:W-:Y:S04]  /*68e80*/  STL.64 [R1+0x3c00], R70 ;  /* 0x003c004601007387 */ /* 0x000fe80000100a00 */
[----:B------:R-:W-:Y:S11]  /*68e90*/  STL.64 [R1+0x3bf8], R68 ;  /* 0x003bf84401007387 */ /* 0x000ff60000100a00 */
[----:B------:R-:W-:Y:S06]  /*68ea0*/  @!UPT UIADD3 URZ, URZ, URZ, URZ ;  /* 0x0000003f3f3ff290 */ /* 0x000fec000fffe03f */
[----:B------:R-:W-:Y:S01]  /*68eb0*/  IMAD.MOV.U32 R28, RZ, RZ, R23 ;  /* 0x000000ffff1c7224 */ /* 0x000fe200078e0017 */
[----:B------:R-:W-:Y:S01]  /*68ec0*/  MOV R24, R21 ;  /* 0x0000001500187202 */ /* 0x000fe20000000f00 */
[----:B------:R-:W-:Y:S02]  /*68ed0*/  IMAD.MOV.U32 R25, RZ, RZ, R22 ;  /* 0x000000ffff197224 */ /* 0x000fe400078e0016 */
[----:B------:R-:W-:Y:S02]  /*68ee0*/  IMAD.MOV.U32 R16, RZ, RZ, R20 ;  /* 0x000000ffff107224 */ /* 0x000fe400078e0014 */
[C---:B--2---:R-:W-:Y:S08]  /*68ef0*/  HMMA.1688.F32.TF32 R20, R8.reuse, R52, R200 ;  /* 0x000000340814723c */ /* 0x044ff000000810c8 */
[-C--:B----4-:R-:W-:Y:S08]  /*68f00*/  HMMA.1688.F32.TF32 R40, R8, R48.reuse, R168 ;  /* 0x000000300828723c */ /* 0x090ff000000810a8 */
[-C--:B---3--:R-:W-:Y:S08]  /*68f10*/  HMMA.1688.F32.TF32 R76, R220, R48.reuse, R232 ;  /* 0x00000030dc4c723c */ /* 0x088ff000000810e8 */
[-C--:B------:R-:W-:Y:S08]  /*68f20*/  HMMA.1688.F32.TF32 R72, R196, R48.reuse, R88 ;  /* 0x00000030c448723c */ /* 0x080ff00000081058 */
[-C--:B------:R-:W-:Y:S08]  /*68f30*/  HMMA.1688.F32.TF32 R80, R244, R48.reuse, R204 ;  /* 0x00000030f450723c */ /* 0x080ff000000810cc */
[C---:B------:R-:W-:Y:S07]  /*68f40*/  HMMA.1688.F32.TF32 R44, R4.reuse, R48, R180 ;  /* 0x00000030042c723c */ /* 0x040fee00000810b4 */
        /* <DEDUP_REMOVED lines=14> */
[----:B------:R1:W-:Y:S02]  /*69030*/  STL.64 [R1+0x3ca0], R26 ;  /* 0x003ca01a01007387 */ /* 0x0003e40000100a00 */
[-C--:B-1----:R-:W-:Y:S02]  /*69040*/  HMMA.1688.F32.TF32 R24, R4, R52.reuse, R156 ;  /* 0x000000340418723c */ /* 0x082fe4000008109c */
[----:B------:R-:W-:Y:S04]  /*69050*/  STL [R1+0x3b50], R16 ;  /* 0x003b501001007387 */ /* 0x000fe80000100800 */
[----:B------:R1:W-:Y:S02]  /*69060*/  STL.64 [R1+0x3ca8], R18 ;  /* 0x003ca81201007387 */ /* 0x0003e40000100a00 */
[-C--:B------:R-:W-:Y:S11]  /*69070*/  HMMA.1688.F32.TF32 R88, R172, R52.reuse, R236 ;  /* 0x00000034ac58723c */ /* 0x080ff600000810ec */
[----:B------:R-:W-:Y:S04]  /*69080*/  @!UPT UIADD3 URZ, URZ, URZ, URZ ;  /* 0x0000003f3f3ff290 */ /* 0x000fe8000fffe03f */
        /* <DEDUP_REMOVED lines=120> */
[----:B-1----:R-:W-:Y:S11]  /*69810*/  HMMA.1688.F32.TF32 R16, R12, R52, R224 ;  /* 0x000000340c10723c */ /* 0x002ff600000810e0 */
[----:B------:R-:W-:Y:S11]  /*69820*/  @!UPT UIADD3 URZ, URZ, URZ, URZ ;  /* 0x0000003f3f3ff290 */ /* 0x000ff6000fffe03f */
[----:B------:R-:W-:Y:S02]  /*69830*/  @!UPT UIADD3 URZ, URZ, URZ, URZ ;  /* 0x0000003f3f3ff290 */ /* 0x000fe4000fffe03f */
        /* <DEDUP_REMOVED lines=8> */
[----:B------:R-:W4:Y:S04]  /*698c0*/  LDL.LU R3, [R1+0x3cb0] ;  /* 0x003cb00001037983 */ /* 0x000f280000300800 */
[----:B------:R-:W4:Y:S04]  /*698d0*/  LDL R33, [R1+0x500] ;  /* 0x0005000001217983 */ /* 0x000f280000100800 */
[----:B------:R-:W4:Y:S04]  /*698e0*/  LDL.LU R248, [R1+0x1a0] ;  /* 0x0001a00001f87983 */ /* 0x000f280000300800 */
[----:B------:R-:W4:Y:S04]  /*698f0*/  LDL.LU R249, [R1+0x1a4] ;  /* 0x0001a40001f97983 */ /* 0x000f280000300800 */
[----:B------:R-:W4:Y:S01]  /*69900*/  LDL.LU R250, [R1+0x1a8] ;  /* 0x0001a80001fa7983 */ /* 0x000f220000300800 */
[C---:B--2---:R-:W-:Y:S03]  /*69910*/  HMMA.1688.F32.TF32 R200, R220.reuse, R104, R200 ;  /* 0x00000068dcc8723c */ /* 0x044fe600000810c8 */
[----:B------:R-:W2:Y:S04]  /*69920*/  LDL.LU R251, [R1+0x1ac] ;  /* 0x0001ac0001fb7983 */ /* 0x000ea80000300800 */
[----:B------:R-:W2:Y:S01]  /*69930*/  LDL.LU R68, [R1+0x1c0] ;  /* 0x0001c00001447983 */ /* 0x000ea20000300800 */
[C---:B------:R-:W-:Y:S03]  /*69940*/  HMMA.1688.F32.TF32 R204, R220.reuse, R108, R204 ;  /* 0x0000006cdccc723c */ /* 0x040fe600000810cc */
[----:B------:R-:W2:Y:S04]  /*69950*/  LDL.LU R69, [R1+0x1c4] ;  /* 0x0001c40001457983 */ /* 0x000ea80000300800 */
[----:B------:R-:W2:Y:S01]  /*69960*/  LDL.LU R70, [R1+0x1c8] ;  /* 0x0001c80001467983 */ /* 0x000ea20000300800 */
[C---:B------:R-:W-:Y:S03]  /*69970*/  HMMA.1688.F32.TF32 R212, R220.reuse, R116, R212 ;  /* 0x00000074dcd4723c */ /* 0x040fe600000810d4 */
[----:B------:R-:W2:Y:S05]  /*69980*/  LDL.LU R71, [R1+0x1cc] ;  /* 0x0001cc0001477983 */ /* 0x000eaa0000300800 */
[----:B------:R-:W-:Y:S08]  /*69990*/  HMMA.1688.F32.TF32 R216, R220, R120, R216 ;  /* 0x00000078dcd8723c */ /* 0x000ff000000810d8 */
[C---:B------:R-:W-:Y:S08]  /*699a0*/  HMMA.1688.F32.TF32 R180, R196.reuse, R108, R180 ;  /* 0x0000006cc4b4723c */ /* 0x040ff000000810b4 */
[C---:B------:R-:W-:Y:S08]  /*699b0*/  HMMA.1688.F32.TF32 R184, R196.reuse, R112, R184 ;  /* 0x00000070c4b8723c */ /* 0x040ff000000810b8 */
[-C--:B------:R-:W-:Y:S08]  /*699c0*/  HMMA.1688.F32.TF32 R188, R196, R116.reuse, R188 ;  /* 0x00000074c4bc723c */ /* 0x080ff000000810bc */
[C---:B---3--:R-:W-:Y:S08]  /*699d0*/  HMMA.1688.F32.TF32 R164, R172.reuse, R116, R164 ;  /* 0x00000074aca4723c */ /* 0x048ff000000810a4 */
[C---:B----4-:R-:W-:Y:S08]  /*699e0*/  HMMA.1688.F32.TF32 R156, R172.reuse, R108, R156 ;  /* 0x0000006cac9c723c */ /* 0x050ff0000008109c */
[C---:B------:R-:W-:Y:S08]  /*699f0*/  HMMA.1688.F32.TF32 R168, R172.reuse, R120, R168 ;  /* 0x00000078aca8723c */ /* 0x040ff000000810a8 */
[C---:B------:R-:W-:Y:S08]  /*69a00*/  HMMA.1688.F32.TF32 R152, R172.reuse, R104, R152 ;  /* 0x00000068ac98723c */ /* 0x040ff00000081098 */
[----:B------:R-:W-:Y:S08]  /*69a10*/  HMMA.1688.F32.TF32 R160, R172, R112, R160 ;  /* 0x00000070aca0723c */ /* 0x000ff000000810a0 */
[C---:B------:R-:W-:Y:S08]  /*69a20*/  HMMA.1688.F32.TF32 R176, R196.reuse, R104, R176 ;  /* 0x00000068c4b0723c */ /* 0x040ff000000810b0 */
[C---:B------:R-:W-:Y:S08]  /*69a30*/  HMMA.1688.F32.TF32 R192, R196.reuse, R120, R192 ;  /* 0x00000078c4c0723c */ /* 0x040ff000000810c0 */
[----:B------:R-:W-:Y:S08]  /*69a40*/  HMMA.1688.F32.TF32 R196, R196, R124, R64 ;  /* 0x0000007cc4c4723c */ /* 0x000ff00000081040 */
[C---:B------:R-:W-:Y:S08]  /*69a50*/  HMMA.1688.F32.TF32 R208, R220.reuse, R112, R208 ;  /* 0x00000070dcd0723c */ /* 0x040ff000000810d0 */
[-C--:B------:R-:W-:Y:S01]  /*69a60*/  HMMA.1688.F32.TF32 R220, R220, R124.reuse, R60 ;  /* 0x0000007cdcdc723c */ /* 0x080fe2000008103c */
        /* <DEDUP_REMOVED lines=60> */
[----:B------:R-:W-:Y:S03]  /*69e30*/  HMMA.1688.F32.TF32 R236, R244, R116, R236 ;  /* 0x00000074f4ec723c */ /* 0x000fe600000810ec */
[----:B------:R-:W3:Y:S04]  /*69e40*/  LDL.LU R46, [R1+0x378] ;  /* 0x00037800012e7983 */ /* 0x000ee80000300800 */
[----:B------:R-:W3:Y:S01]  /*69e50*/  LDL.LU R47, [R1+0x37c] ;  /* 0x00037c00012f7983 */ /* 0x000ee20000300800 */
[C---:B----4-:R-:W-:Y:S08]  /*69e60*/  HMMA.1688.F32.TF32 R64, R4.reuse, R112, R64 ;  /* 0x000000700440723c */ /* 0x050ff00000081040 */
[C---:B--2---:R-:W-:Y:S08]  /*69e70*/  HMMA.1688.F32.TF32 R48, R4.reuse, R108, R48 ;  /* 0x0000006c0430723c */ /* 0x044ff00000081030 */
[----:B---3--:R-:W-:Y:S08]  /*69e80*/  HMMA.1688.F32.TF32 R24, R4, R104, R24 ;  /* 0x000000680418723c */ /* 0x008ff00000081018 */
[C---:B------:R-:W-:Y:S08]  /*69e90*/  HMMA.1688.F32.TF32 R240, R244.reuse, R120, R240 ;  /* 0x00000078f4f0723c */ /* 0x040ff000000810f0 */
[----:B------:R-:W-:Y:S01]  /*69ea0*/  HMMA.1688.F32.TF32 R244, R244, R124, R16 ;  /* 0x0000007cf4f4723c */ /* 0x000fe20000081010 */
[----:B------:R-:W2:Y:S06]  /*69eb0*/  LDL.LU.64 R18, [R1+0x3ca8] ;  /* 0x003ca80001127983 */ /* 0x000eac0000300a00 */
[----:B------:R-:W-:Y:S01]  /*69ec0*/  STL.64 [R1+0x90], R24 ;  /* 0x0000901801007387 */ /* 0x000fe20000100a00 */
[C---:B------:R-:W-:Y:S03]  /*69ed0*/  HMMA.1688.F32.TF32 R80, R4.reuse, R116, R80 ;  /* 0x000000740450723c */ /* 0x040fe60000081050 */
[----:B------:R1:W-:Y:S05]  /*69ee0*/  STL.64 [R1+0x98], R26 ;  /* 0x0000981a01007387 */ /* 0x0003ea0000100a00 */
[C---:B------:R-:W-:Y:S01]  /*69ef0*/  HMMA.1688.F32.TF32 R20, R4.reuse, R120, R20 ;  /* 0x000000780414723c */ /* 0x040fe20000081014 */
[----:B-1----:R-:W3:Y:S04]  /*69f00*/  LDL.LU.64 R26, [R1+0x3ca0] ;  /* 0x003ca000011a7983 */ /* 0x002ee80000300a00 */
[----:B------:R-:W-:Y:S03]  /*69f10*/  STL.64 [R1+0x80], R48 ;  /* 0x0000803001007387 */ /* 0x000fe60000100a00 */
[----:B------:R-:W-:Y:S01]  /*69f20*/  HMMA.1688.F32.TF32 R4, R4, R124, R60 ;  /* 0x0000007c0404723c */ /* 0x000fe2000008103c */
[----:B------:R1:W-:Y:S04]  /*69f30*/  STL.64 [R1+0x88], R50 ;  /* 0x0000883201007387 */ /* 0x0003e80000100a00 */
[----:B-1----:R-:W4:Y:S04]  /*69f40*/  LDL.LU.64 R50, [R1+0x3c98] ;  /* 0x003c980001327983 */ /* 0x002f280000300a00 */
[----:B------:R1:W-:Y:S04]  /*69f50*/  STL.64 [R1+0x70], R64 ;  /* 0x0000704001007387 */ /* 0x0003e80000100a00 */
[----:B------:R1:W-:Y:S04]  /*69f60*/  STL.64 [R1+0x78], R66 ;  /* 0x0000784201007387 */ /* 0x0003e80000100a00 */
[----:B-1----:R-:W2:Y:S04]  /*69f70*/  LDL.LU R64, [R1+0x360] ;  /* 0x0003600001407983 */ /* 0x002ea80000300800 */
[----:B------:R-:W2:Y:S01]  /*69f80*/  LDL.LU R65, [R1+0x364] ;  /* 0x0003640001417983 */ /* 0x000ea20000300800 */
[----:B------:R-:W-:-:S02]  /*69f90*/  IMAD.MOV.U32 R66, RZ, RZ, R3 ;  /* 0x000000ffff427224 */ /* 0x000fc400078e0003 */
[----:B------:R-:W-:Y:S01]  /*69fa0*/  IMAD.MOV.U32 R67, RZ, RZ, R2 ;  /* 0x000000ffff437224 */ /* 0x000fe200078e0002 */
[----:B------:R-:W3:Y:S04]  /*69fb0*/  LDL.LU R3, [R1+0x3c94] ;  /* 0x003c940001037983 */ /* 0x000ee80000300800 */
[----:B------:R-:W4:Y:S04]  /*69fc0*/  LDL.LU R2, [R1+0x3c90] ;  /* 0x003c900001027983 */ /* 0x000f280000300800 */
[----:B------:R-:W-:Y:S04]  /*69fd0*/  STL.64 [R1+0x60], R80 ;  /* 0x0000605001007387 */ /* 0x000fe80000100a00 */
[----:B------:R1:W-:Y:S04]  /*69fe0*/  STL.64 [R1+0x68], R82 ;  /* 0x0000685201007387 */ /* 0x0003e80000100a00 */
[----:B-1----:R-:W4:Y:S04]  /*69ff0*/  LDL.LU.64 R82, [R1+0x3c88] ;  /* 0x003c880001527983 */ /* 0x002f280000300a00 */
[----:B------:R-:W4:Y:S04]  /*6a000*/  LDL.LU.64 R80, [R1+0x3c80] ;  /* 0x003c800001507983 */ /* 0x000f280000300a00 */
[----:B------:R-:W-:Y:S04]  /*6a010*/  STL.64 [R1+0x50], R20 ;  /* 0x0000501401007387 */ /* 0x000fe80000100a00 */
[----:B------:R1:W-:Y:S04]  /*6a020*/  STL.64 [R1+0x58], R22 ;  /* 0x0000581601007387 */ /* 0x0003e80000100a00 */
[----:B-1----:R-:W4:Y:S04]  /*6a030*/  LDL.LU.64 R22, [R1+0x3c78] ;  /* 0x003c780001167983 */ /* 0x002f280000300a00 */
[----:B------:R-:W4:Y:S04]  /*6a040*/  LDL.LU R60, [R1+0x350] ;  /* 0x00035000013c7983 */ /* 0x000f280000300800 */
[----:B------:R-:W-:Y:S04]  /*6a050*/  STL.64 [R1+0x40], R4 ;  /* 0x0000400401007387 */ /* 0x000fe80000100a00 */
[----:B------:R-:W-:Y:S04]  /*6a060*/  STL.64 [R1+0x48], R6 ;  /* 0x0000480601007387 */ /* 0x000fe80000100a00 */
[----:B------:R-:W4:Y:S04]  /*6a070*/  LDL.LU R61, [R1+0x354] ;  /* 0x00035400013d7983 */ /* 0x000f280000300800 */
[----:B------:R-:W4:Y:S04]  /*6a080*/  LDL.LU R62, [R1+0x358] ;  /* 0x00035800013e7983 */ /* 0x000f280000300800 */
[----:B------:R-:W4:Y:S01]  /*6a090*/  LDL.LU R63, [R1+0x35c] ;  /* 0x00035c00013f7983 */ /* 0x000f220000300800 */
[C---:B------:R-:W-:Y:S08]  /*6a0a0*/  HMMA.1688.F32.TF32 R40, R8.reuse, R104, R40 ;  /* 0x000000680828723c */ /* 0x040ff00000081028 */
[C---:B------:R-:W-:Y:S11]  /*6a0b0*/  HMMA.1688.F32.TF32 R76, R8.reuse, R108, R76 ;  /* 0x0000006c084c723c */ /* 0x040ff6000008104c */
[----:B------:R-:W-:Y:S04]  /*6a0c0*/  @!UPT UIADD3 URZ, URZ, URZ, URZ ;  /* 0x0000003f3f3ff290 */ /* 0x000fe8000fffe03f */
[----:B------:R-:W-:Y:S04]  /*6a0d0*/  STL.64 [R1+0x200], R40 ;  /* 0x0002002801007387 */ /* 0x000fe80000100a00 */
[----:B------:R1:W-:Y:S01]  /*6a0e0*/  STL.64 [R1+0x208], R42 ;  /* 0x0002082a01007387 */ /* 0x0003e20000100a00 */
[C---:B------:R-:W-:Y:S03]  /*6a0f0*/  HMMA.1688.F32.TF32 R72, R8.reuse, R116, R72 ;  /* 0x000000740848723c */ /* 0x040fe60000081048 */
[----:B-1----:R-:W4:Y:S04]  /*6a100*/  LDL.LU.64 R42, [R1+0x3c70] ;  /* 0x003c7000012a7983 */ /* 0x002f280000300a00 */
[----:B------:R-:W4:Y:S04]  /*6a110*/  LDL.LU.64 R40, [R1+0x3c68] ;  /* 0x003c680001287983 */ /* 0x000f280000300a00 */
[----:B------:R-:W-:Y:S04]  /*6a120*/  STL.64 [R1+0x1f0], R76 ;  /* 0x0001f04c01007387 */ /* 0x000fe80000100a00 */
[----:B------:R1:W-:Y:S01]  /*6a130*/  STL.64 [R1+0x1f8], R78 ;  /* 0x0001f84e01007387 */ /* 0x0003e20000100a00 */
[C---:B------:R-:W-:Y:S08]  /*6a140*/  HMMA.1688.F32.TF32 R68, R8.reuse, R120, R68 ;  /* 0x000000780844723c */ /* 0x040ff00000081044 */
[C---:B-1----:R-:W-:Y:S01]  /*6a150*/  HMMA.1688.F32.TF32 R76, R8.reuse, R112, R56 ;  /* 0x00000070084c723c */ /* 0x042fe20000081038 */
[----:B------:R-:W4:Y:S07]  /*6a160*/  LDL.LU R56, [R1+0x330] ;  /* 0x0003300001387983 */ /* 0x000f2e0000300800 */
[----:B------:R-:W-:Y:S11]  /*6a170*/  HMMA.1688.F32.TF32 R8, R8, R124, R248 ;  /* 0x0000007c0808723c */ /* 0x000ff600000810f8 */
[----:B------:R-:W-:Y:S04]  /*6a180*/  @!UPT UIADD3 URZ, URZ, URZ, URZ ;  /* 0x0000003f3f3ff290 */ /* 0x000fe8000fffe03f */
[----:B------:R-:W-:Y:S04]  /*6a190*/  STL.64 [R1+0x1e0], R76 ;  /* 0x0001e04c01007387 */ /* 0x000fe80000100a00 */
[----:B------:R-:W-:Y:S04]  /*6a1a0*/  STL.64 [R1+0x1e8], R78 ;  /* 0x0001e84e01007387 */ /* 0x000fe80000100a00 */
[----:B------:R-:W4:Y:S04]  /*6a1b0*/  LDL.LU R57, [R1+0x334] ;  /* 0x0003340001397983 */ /* 0x000f280000300800 */
[----:B------:R-:W4:Y:S04]  /*6a1c0*/  LDL.LU R58, [R1+0x338] ;  /* 0x00033800013a7983 */ /* 0x000f280000300800 */
[----:B------:R-:W4:Y:S04]  /*6a1d0*/  LDL.LU R59, [R1+0x33c] ;  /* 0x00033c00013b7983 */ /* 0x000f280000300800 */
[----:B------:R-:W-:Y:S04]  /*6a1e0*/  STL.64 [R1+0x1d0], R72 ;  /* 0x0001d04801007387 */ /* 0x000fe80000100a00 */
[----:B------:R-:W-:Y:S04]  /*6a1f0*/  STL.64 [R1+0x1d8], R74 ;  /* 0x0001d84a01007387 */ /* 0x000fe80000100a00 */
[----:B------:R-:W-:Y:S04]  /*6a200*/  STL.64 [R1+0x1c0], R68 ;  /* 0x0001c04401007387 */ /* 0x000fe80000100a00 */
[----:B------:R-:W-:Y:S04]  /*6a210*/  STL.64 [R1+0x1c8], R70 ;  /* 0x0001c84601007387 */ /* 0x000fe80000100a00 */
[----:B------:R-:W-:Y:S04]  /*6a220*/  STL.64 [R1+0x1a0], R8 ;  /* 0x0001a00801007387 */ /* 0x000fe80000100a00 */
[----:B------:R2:W-:Y:S01]  /*6a230*/  STL.64 [R1+0x1a8], R10 ;  /* 0x0001a80a01007387 */ /* 0x0005e20000100a00 */
[C---:B------:R-:W-:Y:S11]  /*6a240*/  HMMA.1688.F32.TF32 R44, R12.reuse, R104, R44 ;  /* 0x000000680c2c723c */ /* 0x040ff6000008102c */
        /* <DEDUP_REMOVED lines=9> */
[----:B------:R1:W-:Y:S01]  /*6a2e0*/  STL [R1+0x3b70], R16 ;  /* 0x003b701001007387 */ /* 0x0003e20000100800 */
[----:B--2---:R-:W-:Y:S03]  /*6a2f0*/  HMMA.1688.F32.TF32 R8, R12, R108, R64 ;  /* 0x0000006c0c08723c */ /* 0x004fe60000081040 */
[----:B---3--:R-:W-:Y:S04]  /*6a300*/  LDS R5, [R3+0xd000] ;  /* 0x00d0000003057984 */ /* 0x008fe80000000800 */
[----:B----4-:R-:W-:Y:S04]  /*6a310*/  LDS R4, [R2+0xd000] ;  /* 0x00d0000002047984 */ /* 0x010fe80000000800 */
[----:B------:R-:W-:Y:S04]  /*6a320*/  LDS R6, [R2+0xd800] ;  /* 0x00d8000002067984 */ /* 0x000fe80000000800 */
[----:B------:R-:W2:Y:S09]  /*6a330*/  LDS R7, [R3+0xd800] ;  /* 0x00d8000003077984 */ /* 0x000eb20000000800 */
[----:B------:R-:W-:Y:S01]  /*6a340*/  IMAD.MOV.U32 R29, RZ, RZ, R8 ;  /* 0x000000ffff1d7224 */ /* 0x000fe200078e0008 */
[----:B------:R-:W-:Y:S01]  /*6a350*/  MOV R25, R10 ;  /* 0x0000000a00197202 */ /* 0x000fe20000000f00 */
[----:B------:R-:W-:-:S02]  /*6a360*/  IMAD.MOV.U32 R28, RZ, RZ, R9 ;  /* 0x000000ffff1c7224 */ /* 0x000fc400078e0009 */
[----:B------:R-:W-:-:S05]  /*6a370*/  IMAD.MOV.U32 R24, RZ, RZ, R11 ;  /* 0x000000ffff187224 */ /* 0x000fca00078e000b */
[----:B------:R-:W-:Y:S04]  /*6a380*/  STL [R1+0x3b8c], R24 ;  /* 0x003b8c1801007387 */ /* 0x000fe80000100800 */
[----:B------:R-:W-:Y:S04]  /*6a390*/  STL [R1+0x3b88], R25 ;  /* 0x003b881901007387 */ /* 0x000fe80000100800 */
[----:B------:R-:W-:Y:S04]  /*6a3a0*/  STL [R1+0x3b84], R28 ;  /* 0x003b841c01007387 */ /* 0x000fe80000100800 */
[----:B------:R3:W-:Y:S01]  /*6a3b0*/  STL [R1+0x3b80], R29 ;  /* 0x003b801d01007387 */ /* 0x0007e20000100800 */
[----:B------:R-:W-:Y:S07]  /*6a3c0*/  HMMA.1688.F32.TF32 R8, R12, R112, R60 ;  /* 0x000000700c08723c */ /* 0x000fee000008103c */
[----:B------:R-:W-:Y:S01]  /*6a3d0*/  IMAD.MOV.U32 R60, RZ, RZ, R35 ;  /* 0x000000ffff3c7224 */ /* 0x000fe200078e0023 */
[----:B------:R-:W-:Y:S11]  /*6a3e0*/  MOV R61, R34 ;  /* 0x00000022003d7202 */ /* 0x000ff60000000f00 */
[----:B------:R-:W-:Y:S05]  /*6a3f0*/  @!UPT UIADD3 URZ, URZ, URZ, URZ ;  /* 0x0000003f3f3ff290 */ /* 0x000fea000fffe03f */
[----:B------:R-:W-:Y:S01]  /*6a400*/  IMAD.MOV.U32 R32, RZ, RZ, R11 ;  /* 0x000000ffff207224 */ /* 0x000fe200078e000b */
[----:B------:R-:W-:Y:S01]  /*6a410*/  MOV R37, R9 ;  /* 0x0000000900257202 */ /* 0x000fe20000000f00 */
[----:B------:R-:W-:Y:S02]  /*6a420*/  IMAD.MOV.U32 R36, RZ, RZ, R10 ;  /* 0x000000ffff247224 */ /* 0x000fe400078e000a */
[----:B-1----:R-:W-:Y:S01]  /*6a430*/  IMAD.MOV.U32 R16, RZ, RZ, R8 ;  /* 0x000000ffff107224 */ /* 0x002fe200078e0008 */
[----:B------:R-:W-:Y:S04]  /*6a440*/  STL [R1+0x3b9c], R32 ;  /* 0x003b9c2001007387 */ /* 0x000fe80000100800 */
[----:B------:R-:W-:Y:S04]  /*6a450*/  STL [R1+0x3b98], R36 ;  /* 0x003b982401007387 */ /* 0x000fe80000100800 */
[----:B------:R-:W-:Y:S04]  /*6a460*/  STL [R1+0x3b94], R37 ;  /* 0x003b942501007387 */ /* 0x000fe80000100800 */
[----:B------:R1:W-:Y:S04]  /*6a470*/  STL [R1+0x3b90], R16 ;  /* 0x003b901001007387 */ /* 0x0003e80000100800 */
[----:B------:R-:W4:Y:S04]  /*6a480*/  LDL.LU R76, [R1+0x310] ;  /* 0x00031000014c7983 */ /* 0x000f280000300800 */
[----:B------:R-:W4:Y:S04]  /*6a490*/  LDL.LU R77, [R1+0x314] ;  /* 0x00031400014d7983 */ /* 0x000f280000300800 */
[----:B------:R-:W4:Y:S04]  /*6a4a0*/  LDL.LU R78, [R1+0x318] ;  /* 0x00031800014e7983 */ /* 0x000f280000300800 */
[----:B------:R-:W4:Y:S04]  /*6a4b0*/  LDL.LU R79, [R1+0x31c] ;  /* 0x00031c00014f7983 */ /* 0x000f280000300800 */
[----:B------:R-:W2:Y:S04]  /*6a4c0*/  LDL.LU R35, [R1+0x3c60] ;  /* 0x003c600001237983 */ /* 0x000ea80000300800 */
[----:B------:R-:W4:Y:S01]  /*6a4d0*/  LDL.LU R34, [R1+0x3c5c] ;  /* 0x003c5c0001227983 */ /* 0x000f220000300800 */
[----:B------:R-:W-:-:S02]  /*6a4e0*/  IMAD.MOV.U32 R62, RZ, RZ, R38 ;  /* 0x000000ffff3e7224 */ /* 0x000fc400078e0026 */
[----:B------:R-:W-:Y:S01]  /*6a4f0*/  IMAD.MOV.U32 R63, RZ, RZ, R39 ;  /* 0x000000ffff3f7224 */ /* 0x000fe200078e0027 */
[----:B------:R-:W4:Y:S04]  /*6a500*/  LDL.LU R38, [R1+0x3c58] ;  /* 0x003c580001267983 */ /* 0x000f280000300800 */
[----:B------:R-:W4:Y:S01]  /*6a510*/  LDL.LU R39, [R1+0x3c54] ;  /* 0x003c540001277983 */ /* 0x000f220000300800 */
[----:B------:R-:W-:Y:S01]  /*6a520*/  HMMA.1688.F32.TF32 R8, R12, R116, R56 ;  /* 0x000000740c08723c */ /* 0x000fe20000081038 */
[----:B------:R-:W-:Y:S01]  /*6a530*/  IMAD.MOV.U32 R46, RZ, RZ, R30 ;  /* 0x000000ffff2e7224 */ /* 0x000fe200078e001e */
[----:B------:R-:W-:Y:S11]  /*6a540*/  MOV R47, R31 ;  /* 0x0000001f002f7202 */ /* 0x000ff60000000f00 */
[----:B------:R-:W-:Y:S11]  /*6a550*/  @!UPT UIADD3 URZ, URZ, URZ, URZ ;  /* 0x0000003f3f3ff290 */ /* 0x000ff6000fffe03f */
[----:B---3--:R-:W-:Y:S01]  /*6a560*/  MOV R29, R8 ;  /* 0x00000008001d7202 */ /* 0x008fe20000000f00 */
[----:B------:R-:W-:Y:S01]  /*6a570*/  IMAD.MOV.U32 R17, RZ, RZ, R9 ;  /* 0x000000ffff117224 */ /* 0x000fe200078e0009 */
[----:B------:R-:W3:Y:S01]  /*6a580*/  LDL.LU R8, [R1+0x2d0] ;  /* 0x0002d00001087983 */ /* 0x000ee20000300800 */
[----:B------:R-:W-:Y:S01]  /*6a590*/  IMAD.MOV.U32 R21, RZ, RZ, R10 ;  /* 0x000000ffff157224 */ /* 0x000fe200078e000a */
[----:B------:R-:W-:Y:S02]  /*6a5a0*/  MOV R20, R11 ;  /* 0x0000000b00147202 */ /* 0x000fe40000000f00 */
        /* <DEDUP_REMOVED lines=8> */
[----:B------:R-:W-:Y:S02]  /*6a630*/  IMAD.MOV.U32 R41, RZ, RZ, R27 ;  /* 0x000000ffff297224 */ /* 0x000fe400078e001b */
[----:B------:R-:W-:Y:S02]  /*6a640*/  IMAD.MOV.U32 R56, RZ, RZ, R43 ;  /* 0x000000ffff387224 */ /* 0x000fe400078e002b */
[----:B------:R-:W-:Y:S01]  /*6a650*/  IMAD.MOV.U32 R43, RZ, RZ, R23 ;  /* 0x000000ffff2b7224 */ /* 0x000fe200078e0017 */
[----:B------:R-:W-:Y:S01]  /*6a660*/  MOV R65, R19 ;  /* 0x0000001300417202 */ /* 0x000fe20000000f00 */
[----:B------:R-:W-:Y:S02]  /*6a670*/  IMAD.MOV.U32 R64, RZ, RZ, R18 ;  /* 0x000000ffff407224 */ /* 0x000fe400078e0012 */
[----:B--2---:R-:W-:Y:S01]  /*6a680*/  IMAD.MOV.U32 R45, RZ, RZ, R35 ;  /* 0x000000ffff2d7224 */ /* 0x004fe200078e0023 */
[----:B----4-:R-:W-:-:S02]  /*6a690*/  MOV R44, R34 ;  /* 0x00000022002c7202 */ /* 0x010fc40000000f00 */
[----:B------:R-:W2:Y:S04]  /*6a6a0*/  LDL.LU R34, [R1+0x3c50] ;  /* 0x003c500001227983 */ /* 0x000ea80000300800 */
[----:B------:R-:W2:Y:S04]  /*6a6b0*/  LDL.LU R35, [R1+0x3c4c] ;  /* 0x003c4c0001237983 */ /* 0x000ea80000300800 */
[----:B------:R-:W4:Y:S04]  /*6a6c0*/  LDL.LU R30, [R1+0x3c48] ;  /* 0x003c4800011e7983 */ /* 0x000f280000300800 */
[----:B------:R-:W4:Y:S04]  /*6a6d0*/  LDL.LU R31, [R1+0x3c44] ;  /* 0x003c4400011f7983 */ /* 0x000f280000300800 */
        /* <DEDUP_REMOVED lines=18> */
[----:B------:R-:W-:Y:S01]  /*6a800*/  HMMA.1688.F32.TF32 R76, R12, R120, R76 ;  /* 0x000000780c4c723c */ /* 0x000fe2000008104c */
[----:B------:R-:W-:-:S02]  /*6a810*/  IMAD.MOV.U32 R66, RZ, RZ, R252 ;  /* 0x000000ffff427224 */ /* 0x000fc400078e00fc */
[----:B------:R-:W-:Y:S01]  /*6a820*/  IMAD.MOV.U32 R67, RZ, RZ, R0 ;  /* 0x000000ffff437224 */ /* 0x000fe200078e0000 */
[----:B------:R-:W3:Y:S04]  /*6a830*/  LDL.LU R252, [R1+0x3c28] ;  /* 0x003c280001fc7983 */ /* 0x000ee80000300800 */
[C---:B------:R-:W-:Y:S01]  /*6a840*/  HMMA.1688.F32.TF32 R40, R4.reuse, R38, R40 ;  /* 0x000000260428723c */ /* 0x040fe20000081028 */
[----:B------:R1:W-:Y:S11]  /*6a850*/  STL [R1+0x3ba0], R29 ;  /* 0x003ba01d01007387 */ /* 0x0003f60000100800 */
[----:B------:R-:W-:Y:S04]  /*6a860*/  @!UPT UIADD3 URZ, URZ, URZ, URZ ;  /* 0x0000003f3f3ff290 */ /* 0x000fe8000fffe03f */
[----:B------:R-:W-:Y:S01]  /*6a870*/  IMAD.MOV.U32 R25, RZ, RZ, R78 ;  /* 0x000000ffff197224 */ /* 0x000fe200078e004e */
[----:B------:R-:W-:Y:S01]  /*6a880*/  MOV R28, R79 ;  /* 0x0000004f001c7202 */ /* 0x000fe20000000f00 */
[----:B------:R-:W-:Y:S01]  /*6a890*/  IMAD.MOV.U32 R24, RZ, RZ, R77 ;  /* 0x000000ffff187224 */ /* 0x000fe200078e004d */
[----:B-1----:R-:W-:Y:S01]  /*6a8a0*/  MOV R16, R76 ;  /* 0x0000004c00107202 */ /* 0x002fe20000000f00 */
[----:B------:R-:W3:Y:S04]  /*6a8b0*/  LDL.LU.64 R78, [R1+0x3c20] ;  /* 0x003c2000014e7983 */ /* 0x000ee80000300a00 */
[----:B------:R-:W3:Y:S01]  /*6a8c0*/  LDL.LU.64 R76, [R1+0x3c18] ;  /* 0x003c1800014c7983 */ /* 0x000ee20000300a00 */
[C---:B----4-:R-:W-:Y:S08]  /*6a8d0*/  HMMA.1688.F32.TF32 R44, R4.reuse, R30, R44 ;  /* 0x0000001e042c723c */ /* 0x050ff0000008102c */
[C---:B--2---:R-:W-:Y:S11]  /*6a8e0*/  HMMA.1688.F32.TF32 R64, R4.reuse, R34, R64 ;  /* 0x000000220440723c */ /* 0x044ff60000081040 */
[----:B------:R-:W-:Y:S05]  /*6a8f0*/  @!UPT UIADD3 URZ, URZ, URZ, URZ ;  /* 0x0000003f3f3ff290 */ /* 0x000fea000fffe03f */
[----:B------:R-:W-:Y:S02]  /*6a900*/  IMAD.MOV.U32 R48, RZ, RZ, R47 ;  /* 0x000000ffff307224 */ /* 0x000fe400078e002f */
[----:B------:R-:W-:Y:S01]  /*6a910*/  IMAD.MOV.U32 R52, RZ, RZ, R45 ;  /* 0x000000ffff347224 */ /* 0x000fe200078e002d */
[----:B------:R-:W-:Y:S01]  /*6a920*/  MOV R49, R46 ;  /* 0x0000002e00317202 */ /* 0x000fe20000000f00 */
[----:B------:R-:W-:Y:S01]  /*6a930*/  IMAD.MOV.U32 R53, RZ, RZ, R44 ;  /* 0x000000ffff357224 */ /* 0x000fe200078e002c */
[C---:B---3--:R-:W-:Y:S08]  /*6a940*/  HMMA.1688.F32.TF32 R248, R4.reuse, R26, R248 ;  /* 0x0000001a04f8723c */ /* 0x048ff000000810f8 */
[C---:B------:R-:W-:Y:S08]  /*6a950*/  HMMA.1688.F32.TF32 R68, R4.reuse, R22, R68 ;  /* 0x000000160444723c */ /* 0x040ff00000081044 */
[----:B------:R-:W-:Y:S11]  /*6a960*/  HMMA.1688.F32.TF32 R72, R4, R18, R72 ;  /* 0x000000120448723c */ /* 0x000ff60000081048 */
[----:B------:R-:W-:Y:S05]  /*6a970*/  @!UPT UIADD3 URZ, URZ, URZ, URZ ;  /* 0x0000003f3f3ff290 */ /* 0x000fea000fffe03f */
[----:B------:R-:W-:-:S08]  /*6a980*/  MOV R0, R71 ;  /* 0x0000004700007202 */ /* 0x000fd00000000f00 */
[----:B------:R-:W-:Y:S01]  /*6a990*/  IMAD.MOV.U32 R36, RZ, RZ, R74 ;  /* 0x000000ffff247224 */ /* 0x000fe200078e004a */
[----:B------:R-:W-:Y:S01]  /*6a9a0*/  MOV R32, R73 ;  /* 0x0000004900207202 */ /* 0x000fe20000000f00 */
[----:B------:R-:W-:Y:S02]  /*6a9b0*/  IMAD.MOV.U32 R37, RZ, RZ, R75 ;  /* 0x000000ffff257224 */ /* 0x000fe400078e004b */
[----:B------:R-:W-:Y:S01]  /*6a9c0*/  IMAD.MOV.U32 R29, RZ, RZ, R72 ;  /* 0x000000ffff1d7224 */ /* 0x000fe200078e0048 */
[----:B------:R-:W2:Y:S04]  /*6a9d0*/  LDL.LU.64 R74, [R1+0x3c10] ;  /* 0x003c1000014a7983 */ /* 0x000ea80000300a00 */
[----:B------:R-:W2:Y:S04]  /*6a9e0*/  LDL.LU.64 R72, [R1+0x3c08] ;  /* 0x003c080001487983 */ /* 0x000ea80000300a00 */
[----:B------:R-:W-:Y:S04]  /*6a9f0*/  STL.64 [R1+0x2d0], R68 ;  /* 0x0002d04401007387 */ /* 0x000fe80000100a00 */
[----:B------:R1:W-:Y:S04]  /*6aa00*/  STL [R1+0x2d8], R70 ;  /* 0x0002d84601007387 */ /* 0x0003e80000100800 */
[----:B-1----:R-:W3:Y:S04]  /*6aa10*/  LDL.LU.64 R70, [R1+0x3c00] ;  /* 0x003c000001467983 */ /* 0x002ee80000300a00 */
[----:B------:R-:W3:Y:S04]  /*6aa20*/  LDL.LU.64 R68, [R1+0x3bf8] ;  /* 0x003bf80001447983 */ /* 0x000ee80000300a00 */
[----:B------:R-:W-:Y:S04]  /*6aa30*/  STL.64 [R1+0x4d0], R248 ;  /* 0x0004d0f801007387 */ /* 0x000fe80000100a00 */
[----:B------:R1:W-:Y:S04]  /*6aa40*/  STL.64 [R1+0x4d8], R250 ;  /* 0x0004d8fa01007387 */ /* 0x0003e80000100a00 */
[----:B-1----:R-:W4:Y:S04]  /*6aa50*/  LDL.LU.64 R250, [R1+0x3bf0] ;  /* 0x003bf00001fa7983 */ /* 0x002f280000300a00 */
[----:B------:R-:W4:Y:S04]  /*6aa60*/  LDL.LU.64 R248, [R1+0x3be8] ;  /* 0x003be80001f87983 */ /* 0x000f280000300a00 */
[----:B------:R-:W2:Y:S04]  /*6aa70*/  LDL.LU.64 R46, [R1+0x3be0] ;  /* 0x003be000012e7983 */ /* 0x000ea80000300a00 */
[----:B------:R-:W-:Y:S04]  /*6aa80*/  STL [R1+0x3a50], R48 ;  /* 0x003a503001007387 */ /* 0x000fe80000100800 */
[----:B------:R-:W-:Y:S04]  /*6aa90*/  STL [R1+0x3a4c], R52 ;  /* 0x003a4c3401007387 */ /* 0x000fe80000100800 */
[----:B------:R-:W-:Y:S04]  /*6aaa0*/  STL [R1+0x3a48], R53 ;  /* 0x003a483501007387 */ /* 0x000fe80000100800 */
[----:B------:R-:W-:Y:S04]  /*6aab0*/  STL [R1+0x3a44], R49 ;  /* 0x003a443101007387 */ /* 0x000fe80000100800 */
[----:B------:R-:W-:Y:S04]  /*6aac0*/  STL.64 [R1+0x670], R64 ;  /* 0x0006704001007387 */ /* 0x000fe80000100a00 */
[----:B------:R1:W-:Y:S04]  /*6aad0*/  STL.64 [R1+0x678], R66 ;  /* 0x0006784201007387 */ /* 0x0003e80000100a00 */
[----:B-1----:R-:W3:Y:S04]  /*6aae0*/  LDL.LU.64 R66, [R1+0x3bd8] ;  /* 0x003bd80001427983 */ /* 0x002ee80000300a00 */
[----:B------:R-:W3:Y:S04]  /*6aaf0*/  LDL.LU.64 R64, [R1+0x3bd0] ;  /* 0x003bd00001407983 */ /* 0x000ee80000300a00 */
[----:B------:R-:W-:Y:S04]  /*6ab00*/  STL.64 [R1+0x6b0], R40 ;  /* 0x0006b02801007387 */ /* 0x000fe80000100a00 */
[----:B------:R1:W-:Y:S04]  /*6ab10*/  STL.64 [R1+0x6b8], R42 ;  /* 0x0006b82a01007387 */ /* 0x0003e80000100a00 */
[----:B-1----:R-:W3:Y:S01]  /*6ab20*/  LDL.LU.64 R42, [R1+0x3bc8] ;  /* 0x003bc800012a7983 */ /* 0x002ee20000300a00 */
[C---:B------:R-:W-:Y:S08]  /*6ab30*/  HMMA.1688.F32.TF32 R128, R4.reuse, R106, R128 ;  /* 0x0000006a0480723c */ /* 0x040ff00000081080 */
[C---:B------:R-:W-:Y:S11]  /*6ab40*/  HMMA.1688.F32.TF32 R144, R4.reuse, R122, R144 ;  /* 0x0000007a0490723c */ /* 0x040ff60000081090 */
[----:B------:R-:W-:Y:S11]  /*6ab50*/  @!UPT UIADD3 URZ, URZ, URZ, URZ ;  /* 0x0000003f3f3ff290 */ /* 0x000ff6000fffe03f */
[----:B------:R-:W-:Y:S02]  /*6ab60*/  @!UPT UIADD3 URZ, URZ, URZ, URZ ;  /* 0x0000003f3f3ff290 */ /* 0x000fe4000fffe03f */
[----:B------:R-:W-:Y:S01]  /*6ab70*/  IMAD.MOV.U32 R120, RZ, RZ, R144 ;  /* 0x000000ffff787224 */ /* 0x000fe200078e0090 */
[----:B------:R-:W-:Y:S01]  /*6ab80*/  MOV R121, R145 ;  /* 0x0000009100797202 */ /* 0x000fe20000000f00 */
[C---:B----4-:R-:W-:Y:S08]  /*6ab90*/  HMMA.1688.F32.TF32 R248, R4.reuse, R50, R248 ;  /* 0x0000003204f8723c */ /* 0x050ff000000810f8 */
[C---:B--2---:R-:W-:Y:S08]  /*6aba0*/  HMMA.1688.F32.TF32 R56, R4.reuse, R46, R56 ;  /* 0x0000002e0438723c */ /* 0x044ff00000081038 */
[C---:B---3--:R-:W-:Y:S11]  /*6abb0*/  HMMA.1688.F32.TF32 R60, R4.reuse, R42, R60 ;  /* 0x0000002a043c723c */ /* 0x048ff6000008103c */
[----:B------:R-:W-:Y:S11]  /*6abc0*/  @!UPT UIADD3 URZ, URZ, URZ, URZ ;  /* 0x0000003f3f3ff290 */ /* 0x000ff6000fffe03f */
[----:B------:R-:W-:Y:S01]  /*6abd0*/  @!UPT UIADD3 URZ, URZ, URZ, URZ ;  /* 0x0000003f3f3ff290 */ /* 0x000fe2000fffe03f */
        /* <DEDUP_REMOVED lines=9> */
[----:B------:R1:W-:Y:S02]  /*6ac70*/  STL.64 [R1+0x828], R250 ;  /* 0x000828fa01007387 */ /* 0x0003e40000100a00 */
[C---:B-1----:R-:W-:Y:S08]  /*6ac80*/  HMMA.1688.F32.TF32 R248, R4.reuse, R54, R84 ;  /* 0x0000003604f8723c */ /* 0x042ff00000081054 */
[C---:B------:R-:W-:Y:S08]  /*6ac90*/  HMMA.1688.F32.TF32 R84, R4.reuse, R110, R132 ;  /* 0x0000006e0454723c */ /* 0x040ff00000081084 */
[C---:B------:R-:W-:Y:S07]  /*6aca0*/  HMMA.1688.F32.TF32 R132, R4.reuse, R114, R136 ;  /* 0x000000720484723c */ /* 0x040fee0000081088 */
[----:B------:R-:W-:Y:S04]  /*6acb0*/  STL.64 [R1+0x830], R248 ;  /* 0x000830f801007387 */ /* 0x000fe80000100a00 */
[----:B------:R-:W-:Y:S04]  /*6acc0*/  STL.64 [R1+0x838], R250 ;  /* 0x000838fa01007387 */ /* 0x000fe80000100a00 */
[----:B------:R-:W-:Y:S04]  /*6acd0*/  STL.64 [R1+0x8f0], R128 ;  /* 0x0008f08001007387 */ /* 0x000fe80000100a00 */
[----:B------:R1:W-:Y:S02]  /*6ace0*/  STL.64 [R1+0x8f8], R130 ;  /* 0x0008f88201007387 */ /* 0x0003e40000100a00 */
[----:B-1----:R-:W-:Y:S02]  /*6acf0*/  HMMA.1688.F32.TF32 R128, R4, R118, R140 ;  /* 0x000000760480723c */ /* 0x002fe4000008108c */
[----:B------:R1:W-:Y:S04]  /*6ad00*/  STL.64 [R1+0x8e0], R84 ;  /* 0x0008e05401007387 */ /* 0x0003e80000100a00 */
[----:B------:R4:W-:Y:S04]  /*6ad10*/  STL.64 [R1+0x8e8], R86 ;  /* 0x0008e85601007387 */ /* 0x0009e80000100a00 */
[----:B-1----:R-:W2:Y:S04]  /*6ad20*/  LDL.LU R84, [R1+0xb0] ;  /* 0x0000b00001547983 */ /* 0x002ea80000300800 */
[----:B------:R1:W-:Y:S04]  /*6ad30*/  STL.64 [R1+0x8d0], R132 ;  /* 0x0008d08401007387 */ /* 0x0003e80000100a00 */
[----:B------:R1:W-:Y:S05]  /*6ad40*/  STL.64 [R1+0x8d8], R134 ;  /* 0x0008d88601007387 */ /* 0x0003ea0000100a00 */
[----:B------:R1:W-:Y:S04]  /*6ad50*/  STL.64 [R1+0x8c0], R128 ;  /* 0x0008c08001007387 */ /* 0x0003e80000100a00 */
[----:B------:R1:W-:Y:S04]  /*6ad60*/  STL.64 [R1+0x8c8], R130 ;  /* 0x0008c88201007387 */ /* 0x0003e80000100a00 */
[----:B------:R-:W2:Y:S04]  /*6ad70*/  LDL.LU R85, [R1+0xb4] ;  /* 0x0000b40001557983 */ /* 0x000ea80000300800 */
[----:B----4-:R-:W2:Y:S04]  /*6ad80*/  LDL.LU R86, [R1+0xb8] ;  /* 0x0000b80001567983 */ /* 0x010ea80000300800 */
[----:B------:R-:W2:Y:S04]  /*6ad90*/  LDL.LU R87, [R1+0xbc] ;  /* 0x0000bc0001577983 */ /* 0x000ea80000300800 */
[----:B-1----:R-:W4:Y:S04]  /*6ada0*/  LDL.LU R132, [R1+0x2e0] ;  /* 0x0002e00001847983 */ /* 0x002f280000300800 */
        /* <DEDUP_REMOVED lines=19> */
[----:B------:R1:W-:Y:S04]  /*6aee0*/  STL.64 [R1+0x8b8], R146 ;  /* 0x0008b89201007387 */ /* 0x0003e80000100a00 */
[----:B------:R-:W2:Y:S04]  /*6aef0*/  LDL.LU R144, [R1+0x1b0] ;  /* 0x0001b00001907983 */ /* 0x000ea80000300800 */
[----:B------:R-:W2:Y:S04]  /*6af00*/  LDL.LU R145, [R1+0x1b4] ;  /* 0x0001b40001917983 */ /* 0x000ea80000300800 */
[----:B-1----:R-:W2:Y:S04]  /*6af10*/  LDL.LU R146, [R1+0x1b8] ;  /* 0x0001b80001927983 */ /* 0x002ea80000300800 */
[----:B------:R-:W2:Y:S01]  /*6af20*/  LDL.LU R147, [R1+0x1bc] ;  /* 0x0001bc0001937983 */ /* 0x000ea20000300800 */
[----:B------:R-:W-:Y:S11]  /*6af30*/  HMMA.1688.F32.TF32 R8, R12, R124, R8 ;  /* 0x0000007c0c08723c */ /* 0x000ff60000081008 */
[----:B------:R-:W-:Y:S11]  /*6af40*/  @!UPT UIADD3 URZ, URZ, URZ, URZ ;  /* 0x0000003f3f3ff290 */ /* 0x000ff6000fffe03f */
[----:B------:R-:W-:Y:S02]  /*6af50*/  @!UPT UIADD3 URZ, URZ, URZ, URZ ;  /* 0x0000003f3f3ff290 */ /* 0x000fe4000fffe03f */
[----:B------:R-:W-:Y:S01]  /*6af60*/  IMAD.MOV.U32 R15, RZ, RZ, R8 ;  /* 0x000000ffff0f7224 */ /* 0x000fe200078e0008 */
[----:B------:R-:W-:Y:S01]  /*6af70*/  MOV R13, R10 ;  /* 0x0000000a000d7202 */ /* 0x000fe20000000f00 */
[----:B------:R-:W-:Y:S01]  /*6af80*/  IMAD.MOV.U32 R14, RZ, RZ, R9 ;  /* 0x000000ffff0e7224 */ /* 0x000fe200078e0009 */
[----:B------:R-:W-:Y:S01]  /*6af90*/  LDS R8, [R252+0xd000] ;  /* 0x00d00000fc087984 */ /* 0x000fe20000000800 */
[----:B------:R-:W-:-:S03]  /*6afa0*/  IMAD.MOV.U32 R12, RZ, RZ, R11 ;  /* 0x000000ffff0c7224 */ /* 0x000fc600078e000b */
[----:B------:R-:W-:Y:S04]  /*6afb0*/  LDS R10, [R252+0xd800] ;  /* 0x00d80000fc0a7984 */ /* 0x000fe80000000800 */
[----:B------:R-:W-:Y:S04]  /*6afc0*/  LDS R9, [R33+0xd000] ;  /* 0x00d0000021097984 */ /* 0x000fe80000000800 */
[----:B------:R-:W3:Y:S01]  /*6afd0*/  LDS R11, [R33+0xd800] ;  /* 0x00d80000210b7984 */ /* 0x000ee20000000800 */
[----:B------:R-:W-:Y:S03]  /*6afe0*/  HMMA.1688.F32.TF32 R148, R4, R126, R148 ;  /* 0x0000007e0494723c */ /* 0x000fe60000081094 */
[----:B------:R-:W-:Y:S04]  /*6aff0*/  STL [R1+0x3a04], R121 ;  /* 0x003a047901007387 */ /* 0x000fe80000100800 */
[----:B------:R-:W-:Y:S04]  /*6b000*/  STL [R1+0x3a00], R120 ;  /* 0x003a007801007387 */ /* 0x000fe80000100800 */
[----:B------:R-:W-:Y:S04]  /*6b010*/  LDS R4, [R2+0xd080] ;  /* 0x00d0800002047984 */ /* 0x000fe80000000800 */
[----:B------:R-:W-:Y:S04]  /*6b020*/  LDS R6, [R2+0xd880] ;  /* 0x00d8800002067984 */ /* 0x000fe80000000800 */
[----:B------:R-:W-:Y:S04]  /*6b030*/  LDS R5, [R3+0xd080] ;  /* 0x00d0800003057984 */ /* 0x000fe80000000800 */
[----:B------:R-:W-:Y:S04]  /*6b040*/  STL.64 [R1+0x8a0], R148 ;  /* 0x0008a09401007387 */ /* 0x000fe80000100a00 */
[----:B------:R-:W-:Y:S04]  /*6b050*/  STL.64 [R1+0x8a8], R150 ;  /* 0x0008a89601007387 */ /* 0x000fe80000100a00 */
[----:B------:R-:W1:Y:S01]  /*6b060*/  LDS R7, [R3+0xd880] ;  /* 0x00d8800003077984 */ /* 0x000e620000000800 */
[C---:B---3--:R-:W-:Y:S11]  /*6b070*/  HMMA.1688.F32.TF32 R56, R8.reuse, R46, R56 ;  /* 0x0000002e0838723c */ /* 0x048ff60000081038 */
[----:B------:R-:W-:Y:S11]  /*6b080*/  @!UPT UIADD3 URZ, URZ, URZ, URZ ;  /* 0x0000003f3f3ff290 */ /* 0x000ff6000fffe03f */
[----:B------:R-:W-:Y:S02]  /*6b090*/  @!UPT UIADD3 URZ, URZ, URZ, URZ ;  /* 0x0000003f3f3ff290 */ /* 0x000fe4000fffe03f */
[----:B------:R-:W-:Y:S01]  /*6b0a0*/  MOV R108, R56 ;  /* 0x00000038006c7202 */ /* 0x000fe20000000f00 */
[----:B------:R-:W-:Y:S01]  /*6b0b0*/  IMAD.MOV.U32 R109, RZ, RZ, R57 ;  /* 0x000000ffff6d7224 */ /* 0x000fe200078e0039 */
[C---:B--2---:R-:W-:Y:S11]  /*6b0c0*/  HMMA.1688.F32.TF32 R144, R8.reuse, R26, R144 ;  /* 0x0000001a0890723c */ /* 0x044ff60000081090 */
        /* <DEDUP_REMOVED lines=8> */
[C---:B------:R-:W-:Y:S08]  /*6b150*/  HMMA.1688.F32.TF32 R128, R8.reuse, R38, R84 ;  /* 0x000000260880723c */ /* 0x040ff00000081054 */
[----:B------:R-:W-:Y:S01]  /*6b160*/  HMMA.1688.F32.TF32 R84, R8, R42, R248 ;  /* 0x0000002a0854723c */ /* 0x000fe200000810f8 */
[----:B------:R-:W-:Y:S04]  /*6b170*/  STL [R1+0x3a58], R53 ;  /* 0x003a583501007387 */ /* 0x000fe80000100800 */
[----:B------:R-:W-:Y:S04]  /*6b180*/  STL [R1+0x3a54], R49 ;  /* 0x003a543101007387 */ /* 0x000fe80000100800 */
[----:B------:R-:W-:Y:S04]  /*6b190*/  STL.64 [R1+0x1b0], R144 ;  /* 0x0001b09001007387 */ /* 0x000fe80000100a00 */
[----:B------:R-:W-:Y:S04]  /*6b1a0*/  STL.64 [R1+0x1b8], R146 ;  /* 0x0001b89201007387 */ /* 0x000fe80000100a00 */
[----:B------:R-:W-:Y:S04]  /*6b1b0*/  STL.64 [R1+0x4a0], R136 ;  /* 0x0004a08801007387 */ /* 0x000fe80000100a00 */
[----:B------:R-:W-:Y:S03]  /*6b1c0*/  STL.64 [R1+0x4a8], R138 ;  /* 0x0004a88a01007387 */ /* 0x000fe60000100a00 */
[----:B------:R-:W-:Y:S01]  /*6b1d0*/  IMAD.MOV.U32 R105, RZ, RZ, R85 ;  /* 0x000000ffff697224 */ /* 0x000fe200078e0055 */
[----:B------:R-:W-:Y:S01]  /*6b1e0*/  STL.64 [R1+0x5c0], R128 ;  /* 0x0005c08001007387 */ /* 0x000fe20000100a00 */
[----:B------:R-:W-:-:S03]  /*6b1f0*/  IMAD.MOV.U32 R104, RZ, RZ, R84 ;  /* 0x000000ffff687224 */ /* 0x000fc600078e0054 */
[----:B------:R-:W-:Y:S04]  /*6b200*/  STL.64 [R1+0x5c8], R130 ;  /* 0x0005c88201007387 */ /* 0x000fe80000100a00 */
[----:B------:R-:W-:Y:S04]  /*6b210*/  STL.64 [R1+0x688], R86 ;  /* 0x0006885601007387 */ /* 0x000fe80000100a00 */
[----:B------:R-:W-:Y:S04]  /*6b220*/  STL [R1+0x3a38], R105 ;  /* 0x003a386901007387 */ /* 0x000fe80000100800 */
[----:B------:R-:W-:Y:S04]  /*6b230*/  STL [R1+0x3a34], R104 ;  /* 0x003a346801007387 */ /* 0x000fe80000100800 */
[----:B------:R2:W-:Y:S02]  /*6b240*/  STL.64 [R1+0x718], R58 ;  /* 0x0007183a01007387 */ /* 0x0005e40000100a00 */
[C---:B--2---:R-:W-:Y:S02]  /*6b250*/  HMMA.1688.F32.TF32 R56, R8.reuse, R50, R68 ;  /* 0x000000320838723c */ /* 0x044fe40000081044 */
[----:B------:R-:W-:Y:S04]  /*6b260*/  STL [R1+0x3a20], R109 ;  /* 0x003a206d01007387 */ /* 0x000fe80000100800 */
[----:B------:R-:W-:Y:S02]  /*6b270*/  STL [R1+0x3a1c], R108 ;  /* 0x003a1c6c01007387 */ /* 0x000fe40000100800 */
[C---:B------:R-:W-:Y:S08]  /*6b280*/  HMMA.1688.F32.TF32 R84, R8.reuse, R54, R88 ;  /* 0x000000360854723c */ /* 0x040ff00000081058 */
[C---:B------:R-:W-:Y:S07]  /*6b290*/  HMMA.1688.F32.TF32 R68, R8.reuse, R106, R152 ;  /* 0x0000006a0844723c */ /* 0x040fee0000081098 */
[----:B------:R2:W-:Y:S01]  /*6b2a0*/  STL.64 [R1+0x728], R58 ;  /* 0x0007283a01007387 */ /* 0x0005e20000100a00 */
[----:B------:R-:W-:Y:S01]  /*6b2b0*/  IMAD.MOV.U32 R112, RZ, RZ, R56 ;  /* 0x000000ffff707224 */ /* 0x000fe200078e0038 */
[----:B------:R-:W-:Y:S01]  /*6b2c0*/  MOV R113, R57 ;  /* 0x0000003900717202 */ /* 0x000fe20000000f00 */
[C---:B----4-:R-:W-:Y:S08]  /*6b2d0*/  HMMA.1688.F32.TF32 R148, R8.reuse, R18, R132 ;  /* 0x000000120894723c */ /* 0x050ff00000081084 */
[----:B--2---:R-:W-:Y:S01]  /*6b2e0*/  HMMA.1688.F32.TF32 R56, R8, R110, R156 ;  /* 0x0000006e0838723c */ /* 0x004fe2000008109c */
[----:B------:R-:W-:Y:S04]  /*6b2f0*/  STL [R1+0x3a0c], R113 ;  /* 0x003a0c7101007387 */ /* 0x000fe80000100800 */
[----:B------:R-:W-:Y:S04]  /*6b300*/  STL [R1+0x3a08], R112 ;  /* 0x003a087001007387 */ /* 0x000fe80000100800 */
[----:B------:R2:W-:Y:S04]  /*6b310*/  STL.64 [R1+0x7a0], R84 ;  /* 0x0007a05401007387 */ /* 0x0005e80000100a00 */
[----:B------:R3:W-:Y:S04]  /*6b320*/  STL.64 [R1+0x7a8], R86 ;  /* 0x0007a85601007387 */ /* 0x0007e80000100a00 */
[----:B------:R-:W-:Y:S04]  /*6b330*/  STL.64 [R1+0x890], R68 ;  /* 0x0008904401007387 */ /* 0x000fe80000100a00 */
[----:B------:R-:W-:Y:S04]  /*6b340*/  STL.64 [R1+0x898], R70 ;  /* 0x0008984601007387 */ /* 0x000fe80000100a00 */
[----:B------:R4:W-:Y:S04]  /*6b350*/  STL.64 [R1+0x888], R58 ;  /* 0x0008883a01007387 */ /* 0x0009e80000100a00 */
[----:B--2---:R-:W2:Y:S04]  /*6b360*/  LDL.LU R84, [R1+0xe0] ;  /* 0x0000e00001547983 */ /* 0x004ea80000300800 */
[----:B------:R-:W2:Y:S04]  /*6b370*/  LDL.LU R85, [R1+0xe4] ;  /* 0x0000e40001557983 */ /* 0x000ea80000300800 */
[----:B---3--:R-:W2:Y:S04]  /*6b380*/  LDL.LU R86, [R1+0xe8] ;  /* 0x0000e80001567983 */ /* 0x008ea80000300800 */
[----:B------:R-:W2:Y:S01]  /*6b390*/  LDL.LU R87, [R1+0xec] ;  /* 0x0000ec0001577983 */ /* 0x000ea20000300800 */
[----:B------:R-:W-:-:S03]  /*6b3a0*/  IMAD.MOV.U32 R135, RZ, RZ, R148 ;  /* 0x000000ffff877224 */ /* 0x000fc600078e0094 */
[----:B------:R-:W3:Y:S01]  /*6b3b0*/  LDL.LU R136, [R1+0x160] ;  /* 0x0001600001887983 */ /* 0x000ee20000300800 */
[----:B------:R-:W-:Y:S01]  /*6b3c0*/  IMAD.MOV.U32 R134, RZ, RZ, R149 ;  /* 0x000000ffff867224 */ /* 0x000fe200078e0095 */
[----:B------:R-:W-:Y:S02]  /*6b3d0*/  MOV R133, R150 ;  /* 0x0000009600857202 */ /* 0x000fe40000000f00 */
[----:B------:R-:W3:Y:S01]  /*6b3e0*/  LDL.LU R137, [R1+0x164] ;  /* 0x0001640001897983 */ /* 0x000ee20000300800 */
[----:B------:R-:W-:Y:S02]  /*6b3f0*/  IMAD.MOV.U32 R132, RZ, RZ, R151 ;  /* 0x000000ffff847224 */ /* 0x000fe400078e0097 */
[----:B------:R-:W-:Y:S01]  /*6b400*/  IMAD.MOV.U32 R124, RZ, RZ, R56 ;  /* 0x000000ffff7c7224 */ /* 0x000fe200078e0038 */
[----:B------:R-:W3:Y:S01]  /*6b410*/  LDL.LU R138, [R1+0x168] ;  /* 0x00016800018a7983 */ /* 0x000ee20000300800 */
[----:B------:R-:W-:Y:S01]  /*6b420*/  HMMA.1688.F32.TF32 R148, R8, R22, R140 ;  /* 0x000000160894723c */ /* 0x000fe2000008108c */
[----:B------:R-:W-:-:S02]  /*6b430*/  IMAD.MOV.U32 R125, RZ, RZ, R57 ;  /* 0x000000ffff7d7224 */ /* 0x000fc400078e0039 */
[----:B------:R-:W3:Y:S04]  /*6b440*/  LDL.LU R139, [R1+0x16c] ;  /* 0x00016c00018b7983 */ /* 0x000ee80000300800 */
[----:B------:R-:W2:Y:S04]  /*6b450*/  LDL.LU R56, [R1+0x3a0] ;  /* 0x0003a00001387983 */ /* 0x000ea80000300800 */
[----:B------:R-:W2:Y:S04]  /*6b460*/  LDL.LU R57, [R1+0x3a4] ;  /* 0x0003a40001397983 */ /* 0x000ea80000300800 */
[----:B----4-:R-:W2:Y:S04]  /*6b470*/  LDL.LU R58, [R1+0x3a8] ;  /* 0x0003a800013a7983 */ /* 0x010ea80000300800 */
[----:B------:R-:W2:Y:S05]  /*6b480*/  LDL.LU R59, [R1+0x3ac] ;  /* 0x0003ac00013b7983 */ /* 0x000eaa0000300800 */
[----:B------:R-:W-:Y:S01]  /*6b490*/  IMAD.MOV.U32 R143, RZ, RZ, R148 ;  /* 0x000000ffff8f7224 */ /* 0x000fe200078e0094 */
[----:B------:R-:W-:Y:S01]  /*6b4a0*/  MOV R142, R149 ;  /* 0x00000095008e7202 */ /* 0x000fe20000000f00 */
[----:B------:R-:W4:Y:S01]  /*6b4b0*/  LDL.LU R148, [R1+0x2a0] ;  /* 0x0002a00001947983 */ /* 0x000f220000300800 */
[----:B------:R-:W-:-:S02]  /*6b4c0*/  IMAD.MOV.U32 R141, RZ, RZ, R150 ;  /* 0x000000ffff8d7224 */ /* 0x000fc400078e0096 */
[----:B------:R-:W-:Y:S01]  /*6b4d0*/  IMAD.MOV.U32 R140, RZ, RZ, R151 ;  /* 0x000000ffff8c7224 */ /* 0x000fe200078e0097 */
        /* <DEDUP_REMOVED lines=15> */
[C---:B------:R-:W-:Y:S08]  /*6b5d0*/  HMMA.1688.F32.TF32 R152, R8.reuse, R114, R160 ;  /* 0x000000720898723c */ /* 0x040ff000000810a0 */
[C---:B------:R-:W-:Y:S08]  /*6b5e0*/  HMMA.1688.F32.TF32 R88, R8.reuse, R118, R164 ;  /* 0x000000760858723c */ /* 0x040ff000000810a4 */
[----:B------:R-:W-:Y:S01]  /*6b5f0*/  HMMA.1688.F32.TF32 R68, R8, R122, R168 ;  /* 0x0000007a0844723c */ /* 0x000fe200000810a8 */
[----:B------:R1:W-:Y:S04]  /*6b600*/  STL [R1+0x39d4], R125 ;  /* 0x0039d47d01007387 */ /* 0x0003e80000100800 */
[----:B------:R1:W-:Y:S04]  /*6b610*/  STL [R1+0x39d0], R124 ;  /* 0x0039d07c01007387 */ /* 0x0003e80000100800 */
[----:B------:R-:W-:Y:S04]  /*6b620*/  STL.64 [R1+0x870], R152 ;  /* 0x0008709801007387 */ /* 0x000fe80000100a00 */
[----:B------:R-:W-:Y:S04]  /*6b630*/  STL.64 [R1+0x878], R154 ;  /* 0x0008789a01007387 */ /* 0x000fe80000100a00 */
[----:B------:R-:W-:Y:S04]  /*6b640*/  STL.64 [R1+0x860], R88 ;  /* 0x0008605801007387 */ /* 0x000fe80000100a00 */
[----:B------:R-:W-:Y:S03]  /*6b650*/  STL.64 [R1+0x868], R90 ;  /* 0x0008685a01007387 */ /* 0x000fe60000100a00 */
[----:B-1----:R-:W-:Y:S01]  /*6b660*/  MOV R125, R69 ;  /* 0x00000045007d7202 */ /* 0x002fe20000000f00 */
[----:B------:R-:W-:Y:S01]  /*6b670*/  STL [R1+0x850], R68 ;  /* 0x0008504401007387 */ /* 0x000fe20000100800 */
[----:B------:R-:W-:-:S03]  /*6b680*/  IMAD.MOV.U32 R124, RZ, RZ, R70 ;  /* 0x000000ffff7c7224 */ /* 0x000fc600078e0046 */
[----:B------:R1:W-:Y:S02]  /*6b690*/  STL [R1+0x85c], R71 ;  /* 0x00085c4701007387 */ /* 0x0003e40000100800 */
[----:B-1----:R-:W-:Y:S02]  /*6b6a0*/  HMMA.1688.F32.TF32 R68, R8, R126, R172 ;  /* 0x0000007e0844723c */ /* 0x002fe400000810ac */
[----:B------:R-:W-:Y:S04]  /*6b6b0*/  STL [R1+0x39dc], R124 ;  /* 0x0039dc7c01007387 */ /* 0x000fe80000100800 */
[----:B------:R-:W-:Y:S02]  /*6b6c0*/  STL [R1+0x39d8], R125 ;  /* 0x0039d87d01007387 */ /* 0x000fe40000100800 */
[----:B------:R-:W-:Y:S02]  /*6b6d0*/  HMMA.1688.F32.TF32 R60, R4, R46, R60 ;  /* 0x0000002e043c723c */ /* 0x000fe4000008103c */
[----:B------:R-:W-:Y:S04]  /*6b6e0*/  LDS R8, [R252+0xd080] ;  /* 0x00d08000fc087984 */ /* 0x000fe80000000800 */
[----:B------:R-:W-:Y:S04]  /*6b6f0*/  LDS R10, [R252+0xd880] ;  /* 0x00d88000fc0a7984 */ /* 0x000fe80000000800 */
[----:B------:R-:W-:Y:S04]  /*6b700*/  LDS R9, [R33+0xd080] ;  /* 0x00d0800021097984 */ /* 0x000fe80000000800 */
[----:B------:R-:W1:Y:S04]  /*6b710*/  LDS R11, [R33+0xd880] ;  /* 0x00d88000210b7984 */ /* 0x000e680000000800 */
[----:B------:R-:W-:Y:S04]  /*6b720*/  STL.64 [R1+0x840], R68 ;  /* 0x0008404401007387 */ /* 0x000fe80000100a00 */
[----:B------:R2:W-:Y:S02]  /*6b730*/  STL.64 [R1+0x848], R70 ;  /* 0x0008484601007387 */ /* 0x0005e40000100a00 */
[----:B------:R-:W-:Y:S01]  /*6b740*/  MOV R45, R60 ;  /* 0x0000003c002d7202 */ /* 0x000fe20000000f00 */
[----:B------:R-:W-:Y:S01]  /*6b750*/  IMAD.MOV.U32 R44, RZ, RZ, R61 ;  /* 0x000000ffff2c7224 */ /* 0x000fe200078e003d */
[----:B------:R-:W-:Y:S01]  /*6b760*/  MOV R40, R63 ;  /* 0x0000003f00287202 */ /* 0x000fe20000000f00 */
[----:B------:R-:W-:-:S02]  /*6b770*/  IMAD.MOV.U32 R41, RZ, RZ, R62 ;  /* 0x000000ffff297224 */ /* 0x000fc400078e003e */
[C---:B------:R-:W-:Y:S08]  /*6b780*/  HMMA.1688.F32.TF32 R60, R4.reuse, R50, R72 ;  /* 0x00000032043c723c */ /* 0x040ff00000081048 */
[C---:B--2---:R-:W-:Y:S11]  /*6b790*/  HMMA.1688.F32.TF32 R68, R4.reuse, R18, R56 ;  /* 0x000000120444723c */ /* 0x044ff60000081038 */
        /* <DEDUP_REMOVED lines=13> */
[C---:B---3--:R-:W-:Y:S08]  /*6b870*/  HMMA.1688.F32.TF32 R68, R4.reuse, R26, R144 ;  /* 0x0000001a0444723c */ /* 0x048ff00000081090 */
[C---:B------:R-:W-:Y:S08]  /*6b880*/  HMMA.1688.F32.TF32 R136, R4.reuse, R30, R136 ;  /* 0x0000001e0488723c */ /* 0x040ff00000081088 */
[C---:B------:R-:W-:Y:S07]  /*6b890*/  HMMA.1688.F32.TF32 R88, R4.reuse, R34, R128 ;  /* 0x000000220458723c */ /* 0x040fee0000081080 */
[----:B------:R-:W-:Y:S04]  /*6b8a0*/  STL.64 [R1+0x130], R68 ;  /* 0x0001304401007387 */ /* 0x000fe80000100a00 */
[----:B------:R2:W-:Y:S02]  /*6b8b0*/  STL.64 [R1+0x138], R70 ;  /* 0x0001384601007387 */ /* 0x0005e40000100a00 */
[----:B--2---:R-:W-:Y:S02]  /*6b8c0*/  HMMA.1688.F32.TF32 R68, R4, R38, R84 ;  /* 0x000000260444723c */ /* 0x004fe40000081054 */
[----:B------:R-:W-:Y:S04]  /*6b8d0*/  STL.64 [R1+0x100], R136 ;  /* 0x0001008801007387 */ /* 0x000fe80000100a00 */
[----:B------:R-:W-:Y:S04]  /*6b8e0*/  STL.64 [R1+0x108], R138 ;  /* 0x0001088a01007387 */ /* 0x000fe80000100a00 */
[----:B------:R-:W-:Y:S04]  /*6b8f0*/  STL.64 [R1+0x120], R88 ;  /* 0x0001205801007387 */ /* 0x000fe80000100a00 */
[----:B------:R-:W-:Y:S09]  /*6b900*/  STL.64 [R1+0x128], R90 ;  /* 0x0001285a01007387 */ /* 0x000ff20000100a00 */
[----:B------:R2:W-:Y:S01]  /*6b910*/  STL.64 [R1+0xe0], R68 ;  /* 0x0000e04401007387 */ /* 0x0005e20000100a00 */
[----:B------:R-:W-:-:S02]  /*6b920*/  IMAD.MOV.U32 R105, RZ, RZ, R70 ;  /* 0x000000ffff697224 */ /* 0x000fc400078e0046 */
[----:B------:R-:W-:Y:S02]  /*6b930*/  IMAD.MOV.U32 R104, RZ, RZ, R71 ;  /* 0x000000ffff687224 */ /* 0x000fe400078e0047 */
[----:B--2---:R-:W-:Y:S03]  /*6b940*/  HMMA.1688.F32.TF32 R68, R4, R42, R248 ;  /* 0x0000002a0444723c */ /* 0x004fe600000810f8 */
[----:B------:R-:W-:Y:S04]  /*6b950*/  STL [R1+0x3a40], R104 ;  /* 0x003a406801007387 */ /* 0x000fe80000100800 */
[----:B------:R-:W-:Y:S01]  /*6b960*/  STL [R1+0x3a3c], R105 ;  /* 0x003a3c6901007387 */ /* 0x000fe20000100800 */
[----:B------:R-:W-:-:S02]  /*6b970*/  IMAD.MOV.U32 R113, RZ, RZ, R61 ;  /* 0x000000ffff717224 */ /* 0x000fc400078e003d */
[----:B------:R-:W-:Y:S11]  /*6b980*/  IMAD.MOV.U32 R112, RZ, RZ, R62 ;  /* 0x000000ffff707224 */ /* 0x000ff600078e003e */
[----:B------:R-:W-:Y:S02]  /*6b990*/  @!UPT UIADD3 URZ, URZ, URZ, URZ ;  /* 0x0000003f3f3ff290 */ /* 0x000fe4000fffe03f */
[----:B------:R-:W-:Y:S04]  /*6b9a0*/  STL.64 [R1+0x530], R68 ;  /* 0x0005304401007387 */ /* 0x000fe80000100a00 */
[----:B------:R-:W-:Y:S04]  /*6b9b0*/  STL.64 [R1+0x538], R70 ;  /* 0x0005384601007387 */ /* 0x000fe80000100a00 */
[----:B------:R-:W-:Y:S04]  /*6b9c0*/  STL [R1+0x3a30], R40 ;  /* 0x003a302801007387 */ /* 0x000fe80000100800 */
[----:B------:R-:W-:Y:S04]  /*6b9d0*/  STL [R1+0x3a2c], R41 ;  /* 0x003a2c2901007387 */ /* 0x000fe80000100800 */
[----:B------:R-:W-:Y:S04]  /*6b9e0*/  STL [R1+0x3a28], R44 ;  /* 0x003a282c01007387 */ /* 0x000fe80000100800 */
[----:B------:R-:W-:Y:S04]  /*6b9f0*/  STL [R1+0x3a24], R45 ;  /* 0x003a242d01007387 */ /* 0x000fe80000100800 */
[----:B------:R-:W-:Y:S04]  /*6ba00*/  STL [R1+0x660], R60 ;  /* 0x0006603c01007387 */ /* 0x000fe80000100800 */
[----:B------:R2:W-:Y:S02]  /*6ba10*/  STL [R1+0x66c], R63 ;  /* 0x00066c3f01007387 */ /* 0x0005e40000100800 */
[C---:B--2---:R-:W-:Y:S02]  /*6ba20*/  HMMA.1688.F32.TF32 R60, R4.reuse, R54, R92 ;  /* 0x00000036043c723c */ /* 0x044fe4000008105c */
[----:B------:R-:W-:Y:S04]  /*6ba30*/  STL [R1+0x3a14], R113 ;  /* 0x003a147101007387 */ /* 0x000fe80000100800 */
[----:B------:R-:W-:Y:S04]  /*6ba40*/  STL [R1+0x3a10], R112 ;  /* 0x003a107001007387 */ /* 0x000fe80000100800 */
[----:B------:R-:W2:Y:S11]  /*6ba50*/  LDL.LU R128, [R1+0x180] ;  /* 0x0001800001807983 */ /* 0x000eb60000300800 */
[----:B------:R-:W-:Y:S02]  /*6ba60*/  @!UPT UIADD3 URZ, URZ, URZ, URZ ;  /* 0x0000003f3f3ff290 */ /* 0x000fe4000fffe03f */
[----:B------:R-:W-:Y:S04]  /*6ba70*/  STL.64 [R1+0x6a0], R60 ;  /* 0x0006a03c01007387 */ /* 0x000fe80000100a00 */
[----:B------:R3:W-:Y:S04]  /*6ba80*/  STL.64 [R1+0x6a8], R62 ;  /* 0x0006a83e01007387 */ /* 0x0007e80000100a00 */
        /* <DEDUP_REMOVED lines=27> */
[C---:B---3--:R-:W-:Y:S08]  /*6bc40*/  HMMA.1688.F32.TF32 R60, R4.reuse, R106, R176 ;  /* 0x0000006a043c723c */ /* 0x048ff000000810b0 */
[C---:B------:R-:W-:Y:S08]  /*6bc50*/  HMMA.1688.F32.TF32 R88, R4.reuse, R110, R180 ;  /* 0x0000006e0458723c */ /* 0x040ff000000810b4 */
[C---:B------:R-:W-:Y:S07]  /*6bc60*/  HMMA.1688.F32.TF32 R72, R4.reuse, R114, R184 ;  /* 0x000000720448723c */ /* 0x040fee00000810b8 */
[----:B------:R-:W-:Y:S04]  /*6bc70*/  STL.64 [R1+0x810], R60 ;  /* 0x0008103c01007387 */ /* 0x000fe80000100a00 */
[----:B------:R3:W-:Y:S02]  /*6bc80*/  STL.64 [R1+0x818], R62 ;  /* 0x0008183e01007387 */ /* 0x0007e40000100a00 */
[C---:B---3--:R-:W-:Y:S02]  /*6bc90*/  HMMA.1688.F32.TF32 R60, R4.reuse, R118, R188 ;  /* 0x00000076043c723c */ /* 0x048fe400000810bc */
[----:B------:R-:W-:Y:S04]  /*6bca0*/  STL.64 [R1+0x800], R88 ;  /* 0x0008005801007387 */ /* 0x000fe80000100a00 */
[----:B------:R-:W-:Y:S04]  /*6bcb0*/  STL.64 [R1+0x808], R90 ;  /* 0x0008085a01007387 */ /* 0x000fe80000100a00 */
[----:B------:R-:W-:Y:S04]  /*6bcc0*/  STL.64 [R1+0x7f0], R72 ;  /* 0x0007f04801007387 */ /* 0x000fe80000100a00 */
[----:B------:R3:W-:Y:S09]  /*6bcd0*/  STL.64 [R1+0x7f8], R74 ;  /* 0x0007f84a01007387 */ /* 0x0007f20000100a00 */
[----:B------:R1:W-:Y:S01]  /*6bce0*/  STL.64 [R1+0x7e0], R60 ;  /* 0x0007e03c01007387 */ /* 0x0003e20000100a00 */
[----:B------:R-:W-:Y:S01]  /*6bcf0*/  MOV R124, R62 ;  /* 0x0000003e007c7202 */ /* 0x000fe20000000f00 */
[----:B---3--:R-:W-:Y:S01]  /*6bd00*/  HMMA.1688.F32.TF32 R72, R4, R122, R192 ;  /* 0x0000007a0448723c */ /* 0x008fe200000810c0 */
[----:B------:R-:W-:-:S07]  /*6bd10*/  IMAD.MOV.U32 R125, RZ, RZ, R63 ;  /* 0x000000ffff7d7224 */ /* 0x000fce00078e003f */
[----:B-1----:R-:W-:Y:S01]  /*6bd20*/  HMMA.1688.F32.TF32 R60, R4, R126, R196 ;  /* 0x0000007e043c723c */ /* 0x002fe200000810c4 */
[----:B------:R-:W-:Y:S04]  /*6bd30*/  STL [R1+0x39e4], R125 ;  /* 0x0039e47d01007387 */ /* 0x000fe80000100800 */
[----:B------:R-:W-:Y:S03]  /*6bd40*/  STL [R1+0x39e0], R124 ;  /* 0x0039e07c01007387 */ /* 0x000fe60000100800 */
[C---:B------:R-:W-:Y:S01]  /*6bd50*/  HMMA.1688.F32.TF32 R64, R8.reuse, R46, R64 ;  /* 0x0000002e0840723c */ /* 0x040fe20000081040 */
[----:B------:R-:W-:Y:S06]  /*6bd60*/  LDS R4, [R2+0xd100] ;  /* 0x00d1000002047984 */ /* 0x000fec0000000800 */
[----:B------:R-:W-:Y:S04]  /*6bd70*/  STL.64 [R1+0x7d0], R72 ;  /* 0x0007d04801007387 */ /* 0x000fe80000100a00 */
[----:B------:R-:W-:Y:S04]  /*6bd80*/  STL.64 [R1+0x7d8], R74 ;  /* 0x0007d84a01007387 */ /* 0x000fe80000100a00 */
[----:B------:R-:W-:Y:S04]  /*6bd90*/  LDS R6, [R2+0xd900] ;  /* 0x00d9000002067984 */ /* 0x000fe80000000800 */
[----:B------:R-:W-:Y:S04]  /*6bda0*/  STL.64 [R1+0x7c0], R60 ;  /* 0x0007c03c01007387 */ /* 0x000fe80000100a00 */
[----:B------:R2:W-:Y:S04]  /*6bdb0*/  STL.64 [R1+0x7c8], R62 ;  /* 0x0007c83e01007387 */ /* 0x0005e80000100a00 */
[----:B------:R-:W-:Y:S04]  /*6bdc0*/  LDS R5, [R3+0xd100] ;  /* 0x00d1000003057984 */ /* 0x000fe80000000800 */
[----:B------:R-:W1:Y:S01]  /*6bdd0*/  LDS R7, [R3+0xd900] ;  /* 0x00d9000003077984 */ /* 0x000e620000000800 */
[C---:B--2---:R-:W-:Y:S08]  /*6bde0*/  HMMA.1688.F32.TF32 R60, R8.reuse, R18, R68 ;  /* 0x00000012083c723c */ /* 0x044ff00000081044 */
[C---:B----4-:R-:W-:Y:S11]  /*6bdf0*/  HMMA.1688.F32.TF32 R68, R8.reuse, R22, R148 ;  /* 0x000000160844723c */ /* 0x050ff60000081094 */
[----:B------:R-:W-:Y:S04]  /*6be00*/  @!UPT UIADD3 URZ, URZ, URZ, URZ ;  /* 0x0000003f3f3ff290 */ /* 0x000fe8000fffe03f */
[----:B------:R-:W-:Y:S04]  /*6be10*/  STL.64 [R1+0x3a68], R62 ;  /* 0x003a683e01007387 */ /* 0x000fe80000100a00 */
[----:B------:R2:W-:Y:S02]  /*6be20*/  STL.64 [R1+0x3a60], R60 ;  /* 0x003a603c01007387 */ /* 0x0005e40000100a00 */
[C---:B--2---:R-:W-:Y:S02]  /*6be30*/  HMMA.1688.F32.TF32 R60, R8.reuse, R26, R144 ;  /* 0x0000001a083c723c */ /* 0x044fe40000081090 */
[----:B------:R-:W-:Y:S04]  /*6be40*/  STL.64 [R1+0x3a78], R70 ;  /* 0x003a784601007387 */ /* 0x000fe80000100a00 */
[----:B------:R2:W-:Y:S02]  /*6be50*/  STL.64 [R1+0x3a70], R68 ;  /* 0x003a704401007387 */ /* 0x0005e40000100a00 */
[C---:B--2---:R-:W-:Y:S11]  /*6be60*/  HMMA.1688.F32.TF32 R68, R8.reuse, R30, R136 ;  /* 0x0000001e0844723c */ /* 0x044ff60000081088 */
[----:B------:R-:W-:Y:S04]  /*6be70*/  @!UPT UIADD3 URZ, URZ, URZ, URZ ;  /* 0x0000003f3f3ff290 */ /* 0x000fe8000fffe03f */
[----:B------:R2:W-:Y:S01]  /*6be80*/  STL.64 [R1+0x38], R62 ;  /* 0x0000383e01007387 */ /* 0x0005e20000100a00 */
[----:B------:R-:W-:Y:S01]  /*6be90*/  IMAD.MOV.U32 R53, RZ, RZ, R60 ;  /* 0x000000ffff357224 */ /* 0x000fe200078e003c */
[----:B------:R-:W-:Y:S02]  /*6bea0*/  MOV R49, R61 ;  /* 0x0000003d00317202 */ /* 0x000fe40000000f00 */
[C---:B--2---:R-:W-:Y:S04]  /*6beb0*/  HMMA.1688.F32.TF32 R60, R8.reuse, R34, R128 ;  /* 0x00000022083c723c */ /* 0x044fe80000081080 */
[----:B------:R-:W-:Y:S04]  /*6bec0*/  STL.64 [R1+0x20], R68 ;  /* 0x0000204401007387 */ /* 0x000fe80000100a00 */
[C---:B------:R-:W-:Y:S01]  /*6bed0*/  HMMA.1688.F32.TF32 R248, R8.reuse, R38, R248 ;  /* 0x0000002608f8723c */ /* 0x040fe200000810f8 */
[----:B------:R-:W-:Y:S11]  /*6bee0*/  STL.64 [R1+0x28], R70 ;  /* 0x0000284601007387 */ /* 0x000ff60000100a00 */
[----:B------:R-:W-:Y:S03]  /*6bef0*/  @!UPT UIADD3 URZ, URZ, URZ, URZ ;  /* 0x0000003f3f3ff290 */ /* 0x000fe6000fffe03f */
[----:B------:R2:W-:Y:S01]  /*6bf00*/  STL.64 [R1+0x10], R60 ;  /* 0x0000103c01007387 */ /* 0x0005e20000100a00 */
[----:B------:R-:W-:Y:S02]  /*6bf10*/  IMAD.MOV.U32 R104, RZ, RZ, R62 ;  /* 0x000000ffff687224 */ /* 0x000fe400078e003e */
[----:B------:R-:W-:Y:S02]  /*6bf20*/  IMAD.MOV.U32 R105, RZ, RZ, R63 ;  /* 0x000000ffff697224 */ /* 0x000fe400078e003f */
[C---:B--2---:R-:W-:Y:S03]  /*6bf30*/  HMMA.1688.F32.TF32 R60, R8.reuse, R42, R84 ;  /* 0x0000002a083c723c */ /* 0x044fe60000081054 */
[----:B------:R-:W-:Y:S04]  /*6bf40*/  STL.64 [R1+0x3a88], R250 ;  /* 0x003a88fa01007387 */ /* 0x000fe80000100a00 */
[----:B------:R-:W-:Y:S11]  /*6bf50*/  STL.64 [R1+0x3a80], R248 ;  /* 0x003a80f801007387 */ /* 0x000ff60000100a00 */
[----:B------:R-:W-:Y:S05]  /*6bf60*/  @!UPT UIADD3 URZ, URZ, URZ, URZ ;  /* 0x0000003f3f3ff290 */ /* 0x000fea000fffe03f */
[----:B------:R2:W-:Y:S01]  /*6bf70*/  STL.64 [R1+0xd0], R60 ;  /* 0x0000d03c01007387 */ /* 0x0005e20000100a00 */
[----:B------:R-:W-:Y:S01]  /*6bf80*/  MOV R40, R62 ;  /* 0x0000003e00287202 */ /* 0x000fe20000000f00 */
[----:B------:R-:W-:Y:S02]  /*6bf90*/  IMAD.MOV.U32 R41, RZ, RZ, R63 ;  /* 0x000000ffff297224 */ /* 0x000fe400078e003f */
[----:B--2---:R-:W-:Y:S11]  /*6bfa0*/  HMMA.1688.F32.TF32 R60, R8, R50, R76 ;  /* 0x00000032083c723c */ /* 0x004ff6000008104c */
[----:B------:R-:W-:Y:S11]  /*6bfb0*/  @!UPT UIADD3 URZ, URZ, URZ, URZ ;  /* 0x0000003f3f3ff290 */ /* 0x000ff6000fffe03f */
[----:B------:R-:W-:Y:S01]  /*6bfc0*/  @!UPT UIADD3 URZ, URZ, URZ, URZ ;  /* 0x0000003f3f3ff290 */ /* 0x000fe2000fffe03f */
[----:B------:R-:W-:Y:S01]  /*6bfd0*/  STL [R1+0x164], R61 ;  /* 0x0001643d01007387 */ /* 0x000fe20000100800 */
[----:B------:R-:W-:-:S03]  /*6bfe0*/  IMAD.MOV.U32 R112, RZ, RZ, R60 ;  /* 0x000000ffff707224 */ /* 0x000fc600078e003c */
[----:B------:R-:W-:Y:S04]  /*6bff0*/  STL.64 [R1+0x140], R64 ;  /* 0x0001404001007387 */ /* 0x000fe80000100a00 */
[----:B------:R2:W-:Y:S04]  /*6c000*/  STL.64 [R1+0x148], R66 ;  /* 0x0001484201007387 */ /* 0x0005e80000100a00 */
[----:B------:R3:W-:Y:S01]  /*6c010*/  STL.64 [R1+0x168], R62 ;  /* 0x0001683e01007387 */ /* 0x0007e20000100a00 */
[C---:B--2---:R-:W-:Y:S08]  /*6c020*/  HMMA.1688.F32.TF32 R64, R8.reuse, R54, R96 ;  /* 0x000000360840723c */ /* 0x044ff00000081060 */
[C---:B---3--:R-:W-:Y:S01]  /*6c030*/  HMMA.1688.F32.TF32 R60, R8.reuse, R106, R200 ;  /* 0x0000006a083c723c */ /* 0x048fe200000810c8 */
[----:B------:R-:W-:Y:S11]  /*6c040*/  STL [R1+0x3a18], R112 ;  /* 0x003a187001007387 */ /* 0x000ff60000100800 */
[----:B------:R-:W-:Y:S03]  /*6c050*/  @!UPT UIADD3 URZ, URZ, URZ, URZ ;  /* 0x0000003f3f3ff290 */ /* 0x000fe6000fffe03f */
[----:B------:R-:W-:Y:S04]  /*6c060*/  STL.64 [R1+0x5b0], R64 ;  /* 0x0005b04001007387 */ /* 0x000fe80000100a00 */
[----:B------:R2:W-:Y:S04]  /*6c070*/  STL.64 [R1+0x5b8], R66 ;  /* 0x0005b84201007387 */ /* 0x0005e80000100a00 */
[----:B------:R3:W-:Y:S01]  /*6c080*/  STL.64 [R1+0x790], R60 ;  /* 0x0007903c01007387 */ /* 0x0007e20000100a00 */
[----:B------:R-:W-:Y:S01]  /*6c090*/  MOV R125, R62 ;  /* 0x0000003e007d7202 */ /* 0x000fe20000000f00 */
[----:B------:R-:W-:Y:S01]  /*6c0a0*/  IMAD.MOV.U32 R124, RZ, RZ, R63 ;  /* 0x000000ffff7c7224 */ /* 0x000fe200078e003f */
[C---:B--2---:R-:W-:Y:S08]  /*6c0b0*/  HMMA.1688.F32.TF32 R64, R8.reuse, R110, R204 ;  /* 0x0000006e0840723c */ /* 0x044ff000000810cc */
[----:B---3--:R-:W-:Y:S01]  /*6c0c0*/  HMMA.1688.F32.TF32 R60, R8, R114, R208 ;  /* 0x00000072083c723c */ /* 0x008fe200000810d0 */
[----:B------:R2:W-:Y:S04]  /*6c0d0*/  STL [R1+0x39ec], R124 ;  /* 0x0039ec7c01007387 */ /* 0x0005e80000100800 */
[----:B------:R3:W-:Y:S10]  /*6c0e0*/  STL [R1+0x39e8], R125 ;  /* 0x0039e87d01007387 */ /* 0x0007f40000100800 */
[----:B------:R-:W-:Y:S04]  /*6c0f0*/  STL.64 [R1+0x780], R64 ;  /* 0x0007804001007387 */ /* 0x000fe80000100a00 */
[----:B------:R-:W-:Y:S04]  /*6c100*/  STL.64 [R1+0x788], R66 ;  /* 0x0007884201007387 */ /* 0x000fe80000100a00 */
[----:B------:R4:W-:Y:S01]  /*6c110*/  STL.64 [R1+0x770], R60 ;  /* 0x0007703c01007387 */ /* 0x0009e20000100a00 */
[----:B--2---:R-:W-:Y:S01]  /*6c120*/  IMAD.MOV.U32 R124, RZ, RZ, R62 ;  /* 0x000000ffff7c7224 */ /* 0x004fe200078e003e */
[----:B---3--:R-:W-:-:S02]  /*6c130*/  MOV R125, R63 ;  /* 0x0000003f007d7202 */ /* 0x008fc40000000f00 */
[----:B----4-:R-:W-:Y:S02]  /*6c140*/  HMMA.1688.F32.TF32 R60, R8, R118, R212 ;  /* 0x00000076083c723c */ /* 0x010fe400000810d4 */
[----:B------:R-:W-:Y:S04]  /*6c150*/  STL [R1+0x39f4], R124 ;  /* 0x0039f47c01007387 */ /* 0x000fe80000100800 */
[----:B------:R-:W-:Y:S04]  /*6c160*/  STL [R1+0x39f0], R125 ;  /* 0x0039f07d01007387 */ /* 0x000fe80000100800 */
[----:B------:R-:W2:Y:S01]  /*6c170*/  LDL.LU R148, [R1+0x420] ;  /* 0x0004200001947983 */ /* 0x000ea20000300800 */
[----:B-1----:R-:W-:Y:S03]  /*6c180*/  HMMA.1688.F32.TF32 R68, R4, R106, R224 ;  /* 0x0000006a0444723c */ /* 0x002fe600000810e0 */
[----:B------:R-:W-:Y:S04]  /*6c190*/  LDS R212, [R252+0xd180] ;  /* 0x00d18000fcd47984 */ /* 0x000fe80000000800 */
[----:B------:R-:W-:Y:S04]  /*6c1a0*/  LDS R214, [R252+0xd980] ;  /* 0x00d98000fcd67984 */ /* 0x000fe80000000800 */
[----:B------:R-:W-:Y:S04]  /*6c1b0*/  LDS R213, [R33+0xd180] ;  /* 0x00d1800021d57984 */ /* 0x000fe80000000800 */
[----:B------:R-:W-:Y:S04]  /*6c1c0*/  STL.64 [R1+0x760], R60 ;  /* 0x0007603c01007387 */ /* 0x000fe80000100a00 */
[----:B------:R1:W-:Y:S04]  /*6c1d0*/  STL.64 [R1+0x768], R62 ;  /* 0x0007683e01007387 */ /* 0x0003e80000100a00 */
        /* <DEDUP_REMOVED lines=19> */
[----:B------:R-:W4:Y:S04]  /*6c310*/  LDL.LU R139, [R1+0x28c] ;  /* 0x00028c00018b7983 */ /* 0x000f280000300800 */
[----:B------:R-:W4:Y:S04]  /*6c320*/  LDL.LU R128, [R1+0x220] ;  /* 0x0002200001807983 */ /* 0x000f280000300800 */
[----:B------:R-:W-:Y:S04]  /*6c330*/  STL.64 [R1+0x750], R60 ;  /* 0x0007503c01007387 */ /* 0x000fe80000100a00 */
[----:B------:R1:W-:Y:S04]  /*6c340*/  STL.64 [R1+0x758], R62 ;  /* 0x0007583e01007387 */ /* 0x0003e80000100a00 */
[----:B------:R-:W4:Y:S04]  /*6c350*/  LDL.LU R129, [R1+0x224] ;  /* 0x0002240001817983 */ /* 0x000f280000300800 */
[----:B------:R-:W4:Y:S04]  /*6c360*/  LDL.LU R130, [R1+0x228] ;  /* 0x0002280001827983 */ /* 0x000f280000300800 */
[----:B------:R-:W4:Y:S04]  /*6c370*/  LDL.LU R131, [R1+0x22c] ;  /* 0x00022c0001837983 */ /* 0x000f280000300800 */
[----:B------:R-:W1:Y:S04]  /*6c380*/  LDL.LU R84, [R1+0x150] ;  /* 0x0001500001547983 */ /* 0x000e680000300800 */
[----:B------:R-:W1:Y:S04]  /*6c390*/  LDL.LU R85, [R1+0x154] ;  /* 0x0001540001557983 */ /* 0x000e680000300800 */
[----:B------:R-:W1:Y:S04]  /*6c3a0*/  LDL.LU R86, [R1+0x158] ;  /* 0x0001580001567983 */ /* 0x000e680000300800 */
[----:B------:R-:W1:Y:S01]  /*6c3b0*/  LDL.LU R87, [R1+0x15c] ;  /* 0x00015c0001577983 */ /* 0x000e620000300800 */
[----:B------:R-:W-:Y:S03]  /*6c3c0*/  HMMA.1688.F32.TF32 R8, R8, R126, R220 ;  /* 0x0000007e0808723c */ /* 0x000fe600000810dc */
[----:B------:R-:W-:Y:S11]  /*6c3d0*/  LDS R215, [R33+0xd980] ;  /* 0x00d9800021d77984 */ /* 0x000ff60000000800 */
[----:B------:R-:W-:Y:S10]  /*6c3e0*/  @!UPT UIADD3 URZ, URZ, URZ, URZ ;  /* 0x0000003f3f3ff290 */ /* 0x000ff4000fffe03f */
[----:B------:R-:W-:Y:S02]  /*6c3f0*/  IMAD.MOV.U32 R125, RZ, RZ, R9 ;  /* 0x000000ffff7d7224 */ /* 0x000fe400078e0009 */
[----:B------:R-:W-:Y:S01]  /*6c400*/  IMAD.MOV.U32 R124, RZ, RZ, R8 ;  /* 0x000000ffff7c7224 */ /* 0x000fe200078e0008 */
[----:B------:R-:W-:Y:S04]  /*6c410*/  STL.64 [R1+0x738], R10 ;  /* 0x0007380a01007387 */ /* 0x000fe80000100a00 */
[----:B------:R-:W-:Y:S04]  /*6c420*/  STL [R1+0x39fc], R125 ;  /* 0x0039fc7d01007387 */ /* 0x000fe80000100800 */
[----:B------:R-:W-:Y:S04]  /*6c430*/  STL [R1+0x39f8], R124 ;  /* 0x0039f87c01007387 */ /* 0x000fe80000100800 */
[----:B------:R-:W-:Y:S04]  /*6c440*/  LDS R8, [R252+0xd100] ;  /* 0x00d10000fc087984 */ /* 0x000fe80000000800 */
[----:B------:R-:W-:Y:S04]  /*6c450*/  LDS R10, [R252+0xd900] ;  /* 0x00d90000fc0a7984 */ /* 0x000fe80000000800 */
[----:B------:R-:W-:Y:S04]  /*6c460*/  LDS R9, [R33+0xd100] ;  /* 0x00d1000021097984 */ /* 0x000fe80000000800 */
[----:B------:R-:W1:Y:S01]  /*6c470*/  LDS R11, [R33+0xd900] ;  /* 0x00d90000210b7984 */ /* 0x000e620000000800 */
[C---:B--2---:R-:W-:Y:S08]  /*6c480*/  HMMA.1688.F32.TF32 R148, R4.reuse, R22, R148 ;  /* 0x000000160494723c */ /* 0x044ff00000081094 */
[C---:B---3--:R-:W-:Y:S08]  /*6c490*/  HMMA.1688.F32.TF32 R64, R4.reuse, R18, R156 ;  /* 0x000000120440723c */ /* 0x048ff0000008109c */
[C---:B----4-:R-:W-:Y:S08]  /*6c4a0*/  HMMA.1688.F32.TF32 R88, R4.reuse, R26, R88 ;  /* 0x0000001a0458723c */ /* 0x050ff00000081058 */
[C---:B------:R-:W-:Y:S07]  /*6c4b0*/  HMMA.1688.F32.TF32 R92, R4.reuse, R30, R144 ;  /* 0x0000001e045c723c */ /* 0x040fee0000081090 */
        /* <DEDUP_REMOVED lines=11> */
[----:B------:R-:W3:Y:S01]  /*6c570*/  LDL.LU R167, [R1+0xfc] ;  /* 0x0000fc0001a77983 */ /* 0x000ee20000300800 */
[C---:B------:R-:W-:Y:S08]  /*6c580*/  HMMA.1688.F32.TF32 R96, R4.reuse, R34, R136 ;  /* 0x000000220460723c */ /* 0x040ff00000081088 */
[C---:B------:R-:W-:Y:S08]  /*6c590*/  HMMA.1688.F32.TF32 R128, R4.reuse, R38, R128 ;  /* 0x000000260480723c */ /* 0x040ff00000081080 */
[C---:B-1----:R-:W-:Y:S07]  /*6c5a0*/  HMMA.1688.F32.TF32 R60, R4.reuse, R42, R84 ;  /* 0x0000002a043c723c */ /* 0x042fee0000081054 */
[----:B------:R-:W-:Y:S04]  /*6c5b0*/  STL.64 [R1+0x3ad8], R98 ;  /* 0x003ad86201007387 */ /* 0x000fe80000100a00 */
[----:B------:R-:W-:Y:S04]  /*6c5c0*/  STL.64 [R1+0x3ad0], R96 ;  /* 0x003ad06001007387 */ /* 0x000fe80000100a00 */
        /* <DEDUP_REMOVED lines=23> */
[----:B------:R-:W-:Y:S01]  /*6c740*/  IMAD.MOV.U32 R45, RZ, RZ, R61 ;  /* 0x000000ffff2d7224 */ /* 0x000fe200078e003d */
[----:B------:R-:W-:Y:S01]  /*6c750*/  MOV R108, R63 ;  /* 0x0000003f006c7202 */ /* 0x000fe20000000f00 */
[----:B------:R-:W-:Y:S01]  /*6c760*/  IMAD.MOV.U32 R109, RZ, RZ, R62 ;  /* 0x000000ffff6d7224 */ /* 0x000fe200078e003e */
[C---:B--2---:R-:W-:Y:S08]  /*6c770*/  HMMA.1688.F32.TF32 R64, R4.reuse, R110, R228 ;  /* 0x0000006e0440723c */ /* 0x044ff000000810e4 */
[C---:B---3--:R-:W-:Y:S11]  /*6c780*/  HMMA.1688.F32.TF32 R60, R4.reuse, R46, R164 ;  /* 0x0000002e043c723c */ /* 0x048ff600000810a4 */
[----:B------:R-:W-:Y:S11]  /*6c790*/  @!UPT UIADD3 URZ, URZ, URZ, URZ ;  /* 0x0000003f3f3ff290 */ /* 0x000ff6000fffe03f */
[----:B------:R-:W-:Y:S01]  /*6c7a0*/  @!UPT UIADD3 URZ, URZ, URZ, URZ ;  /* 0x0000003f3f3ff290 */ /* 0x000fe2000fffe03f */
[----:B------:R-:W-:Y:S01]  /*6c7b0*/  STL [R1+0xa0], R60 ;  /* 0x0000a03c01007387 */ /* 0x000fe20000100800 */
[----:B------:R-:W-:Y:S02]  /*6c7c0*/  IMAD.MOV.U32 R112, RZ, RZ, R61 ;  /* 0x000000ffff707224 */ /* 0x000fe400078e003d */
[----:B------:R-:W-:Y:S01]  /*6c7d0*/  IMAD.MOV.U32 R113, RZ, RZ, R63 ;  /* 0x000000ffff717224 */ /* 0x000fe200078e003f */
[----:B------:R1:W-:Y:S02]  /*6c7e0*/  STL [R1+0xa8], R62 ;  /* 0x0000a83e01007387 */ /* 0x0003e40000100800 */
[C---:B-1----:R-:W-:Y:S11]  /*6c7f0*/  HMMA.1688.F32.TF32 R60, R4.reuse, R50, R80 ;  /* 0x00000032043c723c */ /* 0x042ff60000081050 */
[----:B------:R-:W-:Y:S11]  /*6c800*/  @!UPT UIADD3 URZ, URZ, URZ, URZ ;  /* 0x0000003f3f3ff290 */ /* 0x000ff6000fffe03f */
[----:B------:R-:W-:Y:S01]  /*6c810*/  @!UPT UIADD3 URZ, URZ, URZ, URZ ;  /* 0x0000003f3f3ff290 */ /* 0x000fe2000fffe03f */
[----:B------:R1:W-:Y:S01]  /*6c820*/  STL.64 [R1+0xf8], R62 ;  /* 0x0000f83e01007387 */ /* 0x0003e20000100a00 */
[----:B------:R-:W-:Y:S01]  /*6c830*/  MOV R116, R60 ;  /* 0x0000003c00747202 */ /* 0x000fe20000000f00 */
[----:B------:R-:W-:Y:S02]  /*6c840*/  IMAD.MOV.U32 R117, RZ, RZ, R61 ;  /* 0x000000ffff757224 */ /* 0x000fe400078e003d */
[C---:B-1----:R-:W-:Y:S11]  /*6c850*/  HMMA.1688.F32.TF32 R60, R4.reuse, R54, R100 ;  /* 0x00000036043c723c */ /* 0x042ff60000081064 */
[----:B------:R-:W-:Y:S11]  /*6c860*/  @!UPT UIADD3 URZ, URZ, URZ, URZ ;  /* 0x0000003f3f3ff290 */ /* 0x000ff6000fffe03f */
[----:B------:R-:W-:Y:S01]  /*6c870*/  @!UPT UIADD3 URZ, URZ, URZ, URZ ;  /* 0x0000003f3f3ff290 */ /* 0x000fe2000fffe03f */
[----:B------:R1:W-:Y:S01]  /*6c880*/  STL [R1+0x110], R60 ;  /* 0x0001103c01007387 */ /* 0x0003e20000100800 */
[----:B------:R-:W-:Y:S01]  /*6c890*/  IMAD.MOV.U32 R121, RZ, RZ, R61 ;  /* 0x000000ffff797224 */ /* 0x000fe200078e003d */
[----:B------:R-:W-:Y:S01]  /*6c8a0*/  MOV R120, R62 ;  /* 0x0000003e00787202 */ /* 0x000fe20000000f00 */
[----:B------:R-:W-:Y:S02]  /*6c8b0*/  IMAD.MOV.U32 R125, RZ, RZ, R63 ;  /* 0x000000ffff7d7224 */ /* 0x000fe400078e003f */
[C---:B-1----:R-:W-:Y:S01]  /*6c8c0*/  HMMA.1688.F32.TF32 R60, R4.reuse, R114, R232 ;  /* 0x00000072043c723c */ /* 0x042fe200000810e8 */
[----:B------:R-:W-:Y:S04]  /*6c8d0*/  STL.64 [R1+0x700], R68 ;  /* 0x0007004401007387 */ /* 0x000fe80000100a00 */
[----:B------:R1:W-:Y:S04]  /*6c8e0*/  STL.64 [R1+0x708], R70 ;  /* 0x0007084601007387 */ /* 0x0003e80000100a00 */
[----:B------:R-:W-:Y:S04]  /*6c8f0*/  STL.64 [R1+0x6f0], R64 ;  /* 0x0006f04001007387 */ /* 0x000fe80000100a00 */
[----:B------:R2:W-:Y:S01]  /*6c900*/  STL.64 [R1+0x6f8], R66 ;  /* 0x0006f84201007387 */ /* 0x0005e20000100a00 */
[C---:B-1----:R-:W-:Y:S09]  /*6c910*/  HMMA.1688.F32.TF32 R68, R4.reuse, R118, R236 ;  /* 0x000000760444723c */ /* 0x042ff200000810ec */
[----:B------:R-:W-:Y:S01]  /*6c920*/  STL.64 [R1+0x6e0], R60 ;  /* 0x0006e03c01007387 */ /* 0x000fe20000100a00 */
[----:B--2---:R-:W-:Y:S03]  /*6c930*/  HMMA.1688.F32.TF32 R64, R4, R122, R240 ;  /* 0x0000007a0440723c */ /* 0x004fe600000810f0 */
[----:B------:R1:W-:Y:S05]  /*6c940*/  STL.64 [R1+0x6e8], R62 ;  /* 0x0006e83e01007387 */ /* 0x0003ea0000100a00 */
[----:B----4-:R-:W-:Y:S08]  /*6c950*/  HMMA.1688.F32.TF32 R200, R8, R18, R160 ;  /* 0x0000001208c8723c */ /* 0x010ff000000810a0 */
[----:B-1----:R-:W-:Y:S08]  /*6c960*/  HMMA.1688.F32.TF32 R60, R4, R126, R244 ;  /* 0x0000007e043c723c */ /* 0x002ff000000810f4 */
[C---:B------:R-:W-:Y:S01]  /*6c970*/  HMMA.1688.F32.TF32 R204, R8.reuse, R22, R156 ;  /* 0x0000001608cc723c */ /* 0x040fe2000008109c */
[----:B------:R-:W-:Y:S04]  /*6c980*/  STL.64 [R1+0x6d0], R68 ;  /* 0x0006d04401007387 */ /* 0x000fe80000100a00 */
[----:B------:R-:W-:Y:S04]  /*6c990*/  STL.64 [R1+0x6d8], R70 ;  /* 0x0006d84601007387 */ /* 0x000fe80000100a00 */
[----:B------:R-:W-:Y:S04]  /*6c9a0*/  STL.64 [R1+0x6c0], R64 ;  /* 0x0006c04001007387 */ /* 0x000fe80000100a00 */
[----:B------:R-:W-:Y:S04]  /*6c9b0*/  STL.64 [R1+0x6c8], R66 ;  /* 0x0006c84201007387 */ /* 0x000fe80000100a00 */
[----:B------:R1:W-:Y:S04]  /*6c9c0*/  STL.64 [R1+0x690], R60 ;  /* 0x0006903c01007387 */ /* 0x0003e80000100a00 */
[----:B------:R2:W-:Y:S04]  /*6c9d0*/  STL.64 [R1+0x698], R62 ;  /* 0x0006983e01007387 */ /* 0x0005e80000100a00 */
[----:B------:R-:W-:Y:S04]  /*6c9e0*/  STL.64 [R1+0x3af8], R202 ;  /* 0x003af8ca01007387 */ /* 0x000fe80000100a00 */
[----:B------:R3:W-:Y:S04]  /*6c9f0*/  STL.64 [R1+0x3af0], R200 ;  /* 0x003af0c801007387 */ /* 0x0007e80000100a00 */
        /* <DEDUP_REMOVED lines=128> */
[----:B------:R-:W1:Y:S04]  /*6d200*/  LDS R7, [R3+0xd980] ;  /* 0x00d9800003077984 */ /* 0x000e680000000800 */
        /* <DEDUP_REMOVED lines=13> */
[C---:B------:R-:W-:Y:S08]  /*6d2e0*/  HMMA.1688.F32.TF32 R172, R8.reuse, R38, R172 ;  /* 0x0000002608ac723c */ /* 0x040ff000000810ac */
[C---:B------:R-:W-:Y:S08]  /*6d2f0*/  HMMA.1688.F32.TF32 R72, R8.reuse, R46, R72 ;  /* 0x0000002e0848723c */ /* 0x040ff00000081048 */
[C---:B------:R-:W-:Y:S08]  /*6d300*/  HMMA.1688.F32.TF32 R204, R8.reuse, R110, R228 ;  /* 0x0000006e08cc723c */ /* 0x040ff000000810e4 */
[----:B------:R-:W-:Y:S11]  /*6d310*/  HMMA.1688.F32.TF32 R8, R8, R126, R128 ;  /* 0x0000007e0808723c */ /* 0x000ff60000081080 */
[----:B------:R-:W-:Y:S04]  /*6d320*/  @!UPT UIADD3 URZ, URZ, URZ, URZ ;  /* 0x0000003f3f3ff290 */ /* 0x000fe8000fffe03f */
[----:B------:R-:W-:Y:S04]  /*6d330*/  STL.64 [R1+0x640], R204 ;  /* 0x000640cc01007387 */ /* 0x000fe80000100a00 */
[----:B------:R-:W-:Y:S04]  /*6d340*/  STL.64 [R1+0x648], R206 ;  /* 0x000648ce01007387 */ /* 0x000fe80000100a00 */
[----:B------:R-:W-:Y:S04]  /*6d350*/  STL.64 [R1+0x630], R200 ;  /* 0x000630c801007387 */ /* 0x000fe80000100a00 */
[----:B------:R-:W-:Y:S01]  /*6d360*/  STL.64 [R1+0x638], R202 ;  /* 0x000638ca01007387 */ /* 0x000fe20000100a00 */
[C---:B-1----:R-:W-:Y:S03]  /*6d370*/  HMMA.1688.F32.TF32 R232, R4.reuse, R54, R92 ;  /* 0x0000003604e8723c */ /* 0x042fe6000008105c */
[----:B------:R-:W-:Y:S04]  /*6d380*/  STL.64 [R1+0x620], R100 ;  /* 0x0006206401007387 */ /* 0x000fe80000100a00 */
[----:B------:R-:W-:Y:S01]  /*6d390*/  STL.64 [R1+0x628], R102 ;  /* 0x0006286601007387 */ /* 0x000fe20000100a00 */
[C---:B------:R-:W-:Y:S03]  /*6d3a0*/  HMMA.1688.F32.TF32 R92, R4.reuse, R106, R88 ;  /* 0x0000006a045c723c */ /* 0x040fe60000081058 */
[----:B------:R-:W-:Y:S04]  /*6d3b0*/  STL.64 [R1+0x610], R80 ;  /* 0x0006105001007387 */ /* 0x000fe80000100a00 */
[----:B------:R-:W-:Y:S04]  /*6d3c0*/  STL.64 [R1+0x618], R82 ;  /* 0x0006185201007387 */ /* 0x000fe80000100a00 */
[----:B------:R-:W-:Y:S04]  /*6d3d0*/  STL.64 [R1+0x5f0], R8 ;  /* 0x0005f00801007387 */ /* 0x000fe80000100a00 */
[----:B------:R1:W-:Y:S01]  /*6d3e0*/  STL.64 [R1+0x5f8], R10 ;  /* 0x0005f80a01007387 */ /* 0x0003e20000100a00 */
[C---:B------:R-:W-:Y:S01]  /*6d3f0*/  HMMA.1688.F32.TF32 R216, R4.reuse, R18, R216 ;  /* 0x0000001204d8723c */ /* 0x040fe200000810d8 */
[----:B------:R-:W-:Y:S01]  /*6d400*/  IMAD.MOV.U32 R243, RZ, RZ, R152 ;  /* 0x000000fffff37224 */ /* 0x000fe200078e0098 */
[----:B------:R-:W-:Y:S01]  /*6d410*/  MOV R241, R154 ;  /* 0x0000009a00f17202 */ /* 0x000fe20000000f00 */
[----:B------:R-:W-:Y:S01]  /*6d420*/  IMAD.MOV.U32 R242, RZ, RZ, R153 ;  /* 0x000000fffff27224 */ /* 0x000fe200078e0099 */
[----:B------:R-:W-:Y:S04]  /*6d430*/  LDS R100, [R2+0xe000] ;  /* 0x00e0000002647984 */ /* 0x000fe80000000800 */
[----:B------:R-:W-:Y:S01]  /*6d440*/  HMMA.1688.F32.TF32 R208, R4, R22, R208 ;  /* 0x0000001604d0723c */ /* 0x000fe200000810d0 */
[----:B------:R-:W-:Y:S01]  /*6d450*/  IMAD.MOV.U32 R240, RZ, RZ, R155 ;  /* 0x000000fffff07224 */ /* 0x000fe200078e009b */
[----:B------:R-:W-:Y:S01]  /*6d460*/  LDS R102, [R2+0xe800] ;  /* 0x00e8000002667984 */ /* 0x000fe20000000800 */
[----:B------:R-:W-:-:S03]  /*6d470*/  MOV R244, R143 ;  /* 0x0000008f00f47202 */ /* 0x000fc60000000f00 */
[----:B------:R-:W-:Y:S02]  /*6d480*/  LDS R101, [R3+0xe000] ;  /* 0x00e0000003657984 */ /* 0x000fe40000000800 */
[C---:B-1----:R-:W-:Y:S02]  /*6d490*/  HMMA.1688.F32.TF32 R8, R4.reuse, R110, R148 ;  /* 0x0000006e0408723c */ /* 0x042fe40000081094 */
[----:B------:R-:W-:Y:S04]  /*6d4a0*/  STL.64 [R1+0x5a0], R92 ;  /* 0x0005a05c01007387 */ /* 0x000fe80000100a00 */
[----:B------:R-:W-:Y:S02]  /*6d4b0*/  STL.64 [R1+0x5a8], R94 ;  /* 0x0005a85e01007387 */ /* 0x000fe40000100a00 */
[----:B------:R-:W-:Y:S02]  /*6d4c0*/  HMMA.1688.F32.TF32 R88, R4, R114, R64 ;  /* 0x000000720458723c */ /* 0x000fe40000081040 */
[----:B------:R-:W-:Y:S01]  /*6d4d0*/  LDS R103, [R3+0xe800] ;  /* 0x00e8000003677984 */ /* 0x000fe20000000800 */
[----:B------:R-:W-:-:S05]  /*6d4e0*/  IMAD.MOV.U32 R245, RZ, RZ, R142 ;  /* 0x000000fffff57224 */ /* 0x000fca00078e008e */
[C---:B------:R-:W-:Y:S08]  /*6d4f0*/  HMMA.1688.F32.TF32 R176, R4.reuse, R26, R176 ;  /* 0x0000001a04b0723c */ /* 0x040ff000000810b0 */
[C---:B------:R-:W-:Y:S01]  /*6d500*/  HMMA.1688.F32.TF32 R180, R4.reuse, R30, R180 ;  /* 0x0000001e04b4723c */ /* 0x040fe200000810b4 */
[----:B------:R-:W-:Y:S04]  /*6d510*/  STL.64 [R1+0x150], R8 ;  /* 0x0001500801007387 */ /* 0x000fe80000100a00 */
[----:B------:R1:W-:Y:S03]  /*6d520*/  STL.64 [R1+0x158], R10 ;  /* 0x0001580a01007387 */ /* 0x0003e60000100a00 */
[C---:B------:R-:W-:Y:S08]  /*6d530*/  HMMA.1688.F32.TF32 R64, R4.reuse, R118, R220 ;  /* 0x000000760440723c */ /* 0x040ff000000810dc */
[C---:B------:R-:W-:Y:S08]  /*6d540*/  HMMA.1688.F32.TF32 R184, R4.reuse, R34, R184 ;  /* 0x0000002204b8723c */ /* 0x040ff000000810b8 */
[C---:B------:R-:W-:Y:S08]  /*6d550*/  HMMA.1688.F32.TF32 R188, R4.reuse, R38, R188 ;  /* 0x0000002604bc723c */ /* 0x040ff000000810bc */
[C---:B------:R-:W-:Y:S08]  /*6d560*/  HMMA.1688.F32.TF32 R144, R4.reuse, R42, R144 ;  /* 0x0000002a0490723c */ /* 0x040ff00000081090 */
[C---:B------:R-:W-:Y:S08]  /*6d570*/  HMMA.1688.F32.TF32 R84, R4.reuse, R46, R84 ;  /* 0x0000002e0454723c */ /* 0x040ff00000081054 */
[C---:B------:R-:W-:Y:S01]  /*6d580*/  HMMA.1688.F32.TF32 R80, R4.reuse, R50, R96 ;  /* 0x000000320450723c */ /* 0x040fe20000081060 */
[----:B------:R-:W-:Y:S01]  /*6d590*/  IMAD.MOV.U32 R148, RZ, RZ, R16 ;  /* 0x000000ffff947224 */ /* 0x000fe200078e0010 */
[----:B------:R-:W-:Y:S01]  /*6d5a0*/  MOV R149, R24 ;  /* 0x0000001800957202 */ /* 0x000fe20000000f00 */
[----:B------:R-:W-:Y:S01]  /*6d5b0*/  IMAD.MOV.U32 R150, RZ, RZ, R25 ;  /* 0x000000ffff967224 */ /* 0x000fe200078e0019 */
[----:B------:R-:W-:Y:S01]  /*6d5c0*/  MOV R247, R140 ;  /* 0x0000008c00f77202 */ /* 0x000fe20000000f00 */
[----:B------:R-:W-:Y:S01]  /*6d5d0*/  IMAD.MOV.U32 R151, RZ, RZ, R28 ;  /* 0x000000ffff977224 */ /* 0x000fe200078e001c */
[----:B------:R-:W-:Y:S02]  /*6d5e0*/  LDS R142, [R252+0xe800] ;  /* 0x00e80000fc8e7984 */ /* 0x000fe40000000800 */
[----:B-1----:R-:W-:Y:S02]  /*6d5f0*/  HMMA.1688.F32.TF32 R8, R4, R122, R248 ;  /* 0x0000007a0408723c */ /* 0x002fe400000810f8 */
[----:B------:R1:W-:Y:S01]  /*6d600*/  STL.64 [R1+0x590], R88 ;  /* 0x0005905801007387 */ /* 0x0003e20000100a00 */
[----:B------:R-:W-:-:S03]  /*6d610*/  IMAD.MOV.U32 R246, RZ, RZ, R141 ;  /* 0x000000fffff67224 */ /* 0x000fc600078e008d */
[----:B------:R-:W-:Y:S02]  /*6d620*/  LDS R140, [R252+0xe000] ;  /* 0x00e00000fc8c7984 */ /* 0x000fe40000000800 */
[----:B------:R-:W-:Y:S02]  /*6d630*/  HMMA.1688.F32.TF32 R4, R4, R126, R68 ;  /* 0x0000007e0404723c */ /* 0x000fe40000081044 */
[----:B------:R2:W-:Y:S04]  /*6d640*/  STL.64 [R1+0x598], R90 ;  /* 0x0005985a01007387 */ /* 0x0005e80000100a00 */
[----:B------:R3:W-:Y:S04]  /*6d650*/  STL.64 [R1+0x580], R64 ;  /* 0x0005804001007387 */ /* 0x0007e80000100a00 */
[----:B------:R2:W-:Y:S01]  /*6d660*/  STL.64 [R1+0x588], R66 ;  /* 0x0005884201007387 */ /* 0x0005e20000100a00 */
[----:B------:R-:W-:Y:S01]  /*6d670*/  MOV R248, R29 ;  /* 0x0000001d00f87202 */ /* 0x000fe20000000f00 */
[----:B------:R-:W-:Y:S01]  /*6d680*/  IMAD.MOV.U32 R249, RZ, RZ, R32 ;  /* 0x000000fffff97224 */ /* 0x000fe200078e0020 */
[----:B------:R-:W-:Y:S01]  /*6d690*/  MOV R251, R37 ;  /* 0x0000002500fb7202 */ /* 0x000fe20000000f00 */
[----:B------:R-:W-:Y:S01]  /*6d6a0*/  IMAD.MOV.U32 R250, RZ, RZ, R36 ;  /* 0x000000fffffa7224 */ /* 0x000fe200078e0024 */
        /* <DEDUP_REMOVED lines=8> */
[----:B------:R-:W4:Y:S01]  /*6d730*/  LDL.LU R16, [R1+0x3b90] ;  /* 0x003b900001107983 */ /* 0x000f220000300800 */
[----:B-1----:R-:W-:-:S03]  /*6d740*/  IMAD.MOV.U32 R89, RZ, RZ, R17 ;  /* 0x000000ffff597224 */ /* 0x002fc600078e0011 */
[----:B------:R-:W4:Y:S01]  /*6d750*/  LDL.LU R24, [R1+0x3b8c] ;  /* 0x003b8c0001187983 */ /* 0x000f220000300800 */
[----:B--2---:R-:W-:-:S03]  /*6d760*/  IMAD.MOV.U32 R90, RZ, RZ, R21 ;  /* 0x000000ffff5a7224 */ /* 0x004fc600078e0015 */
[----:B------:R-:W2:Y:S01]  /*6d770*/  LDL.LU R25, [R1+0x3b88] ;  /* 0x003b880001197983 */ /* 0x000ea20000300800 */
[----:B------:R-:W-:-:S03]  /*6d780*/  MOV R91, R20 ;  /* 0x00000014005b7202 */ /* 0x000fc60000000f00 */
[----:B------:R-:W2:Y:S01]  /*6d790*/  LDL.LU R28, [R1+0x3b84] ;  /* 0x003b8400011c7983 */ /* 0x000ea20000300800 */
[----:B------:R-:W-:Y:S01]  /*6d7a0*/  HMMA.1688.F32.TF32 R220, R212, R30, R156 ;  /* 0x0000001ed4dc723c */ /* 0x000fe2000008109c */
[----:B------:R-:W-:Y:S01]  /*6d7b0*/  IMAD.MOV.U32 R71, RZ, RZ, R132 ;  /* 0x000000ffff477224 */ /* 0x000fe200078e0084 */
[----:B------:R-:W-:Y:S01]  /*6d7c0*/  MOV R69, R134 ;  /* 0x0000008600457202 */ /* 0x000fe20000000f00 */
[----:B------:R-:W-:Y:S01]  /*6d7d0*/  IMAD.MOV.U32 R70, RZ, RZ, R133 ;  /* 0x000000ffff467224 */ /* 0x000fe200078e0085 */
[----:B------:R-:W-:Y:S01]  /*6d7e0*/  LDS R141, [R33+0xe000] ;  /* 0x00e00000218d7984 */ /* 0x000fe20000000800 */
[----:B------:R-:W-:-:S03]  /*6d7f0*/  IMAD.MOV.U32 R68, RZ, RZ, R135 ;  /* 0x000000ffff447224 */ /* 0x000fc600078e0087 */
[C---:B------:R-:W-:Y:S01]  /*6d800*/  HMMA.1688.F32.TF32 R228, R212.reuse, R22, R196 ;  /* 0x00000016d4e4723c */ /* 0x040fe200000810c4 */
[----:B------:R-:W-:Y:S07]  /*6d810*/  LDS R143, [R33+0xe800] ;  /* 0x00e80000218f7984 */ /* 0x000fee0000000800 */
[----:B------:R-:W-:Y:S01]  /*6d820*/  HMMA.1688.F32.TF32 R224, R212, R18, R60 ;  /* 0x00000012d4e0723c */ /* 0x000fe2000008103c */
[----:B---3--:R-:W-:Y:S01]  /*6d830*/  IMAD.MOV.U32 R64, RZ, RZ, R15 ;  /* 0x000000ffff407224 */ /* 0x008fe200078e000f */
[----:B------:R-:W-:Y:S01]  /*6d840*/  MOV R66, R13 ;  /* 0x0000000d00427202 */ /* 0x000fe20000000f00 */
[----:B------:R-:W-:Y:S01]  /*6d850*/  IMAD.MOV.U32 R65, RZ, RZ, R14 ;  /* 0x000000ffff417224 */ /* 0x000fe200078e000e */
[----:B------:R-:W-:Y:S01]  /*6d860*/  LDS R31, [R33+0xe880] ;  /* 0x00e88000211f7984 */ /* 0x000fe20000000800 */
[----:B----4-:R-:W-:Y:S01]  /*6d870*/  MOV R88, R29 ;  /* 0x0000001d00587202 */ /* 0x010fe20000000f00 */
[----:B------:R-:W-:-:S02]  /*6d880*/  IMAD.MOV.U32 R92, RZ, RZ, R16 ;  /* 0x000000ffff5c7224 */ /* 0x000fc400078e0010 */
[----:B------:R-:W3:Y:S04]  /*6d890*/  LDL.LU R29, [R1+0x3b80] ;  /* 0x003b8000011d7983 */ /* 0x000ee80000300800 */
        /* <DEDUP_REMOVED lines=8> */
[----:B--2---:R-:W-:-:S03]  /*6d920*/  MOV R97, R28 ;  /* 0x0000001c00617202 */ /* 0x004fc60000000f00 */
[----:B------:R-:W2:Y:S01]  /*6d930*/  LDL.LU R36, [R1+0x3b68] ;  /* 0x003b680001247983 */ /* 0x000ea20000300800 */
[----:B------:R-:W-:-:S03]  /*6d940*/  IMAD.MOV.U32 R98, RZ, RZ, R25 ;  /* 0x000000ffff627224 */ /* 0x000fc600078e0019 */
[----:B------:R-:W2:Y:S01]  /*6d950*/  LDL.LU R32, [R1+0x3b64] ;  /* 0x003b640001207983 */ /* 0x000ea20000300800 */
[----:B------:R-:W-:Y:S01]  /*6d960*/  IMAD.MOV.U32 R99, RZ, RZ, R24 ;  /* 0x000000ffff637224 */ /* 0x000fe200078e0018 */
        /* <DEDUP_REMOVED lines=8> */
[----:B------:R-:W-:Y:S01]  /*6d9f0*/  LDS R59, [R3+0xe880] ;  /* 0x00e88000033b7984 */ /* 0x000fe20000000800 */
[----:B------:R-:W-:Y:S01]  /*6da00*/  IMAD.MOV.U32 R67, RZ, RZ, R12 ;  /* 0x000000ffff437224 */ /* 0x000fe200078e000c */
[----:B------:R-:W-:Y:S02]  /*6da10*/  HMMA.1688.F32.TF32 R148, R212, R122, R148 ;  /* 0x0000007ad494723c */ /* 0x000fe40000081094 */
        /* <DEDUP_REMOVED lines=8> */
[----:B---3--:R-:W-:Y:S01]  /*6daa0*/  IMAD.MOV.U32 R96, RZ, RZ, R29 ;  /* 0x000000ffff607224 */ /* 0x008fe200078e001d */
[----:B----4-:R-:W-:-:S02]  /*6dab0*/  MOV R128, R16 ;  /* 0x0000001000807202 */ /* 0x010fc40000000f00 */
        /* <DEDUP_REMOVED lines=9> */
[----:B--2---:R-:W-:-:S03]  /*6db50*/  IMAD.MOV.U32 R133, RZ, RZ, R32 ;  /* 0x000000ffff857224 */ /* 0x004fc600078e0020 */
[----:B------:R-:W2:Y:S01]  /*6db60*/  LDL.LU R21, [R1+0x3b48] ;  /* 0x003b480001157983 */ /* 0x000ea20000300800 */
[----:B------:R-:W-:-:S03]  /*6db70*/  MOV R134, R36 ;  /* 0x0000002400867202 */ /* 0x000fc60000000f00 */
[----:B------:R-:W2:Y:S01]  /*6db80*/  LDL.LU R17, [R1+0x3b44] ;  /* 0x003b440001117983 */ /* 0x000ea20000300800 */
[----:B------:R-:W-:Y:S01]  /*6db90*/  IMAD.MOV.U32 R135, RZ, RZ, R37 ;  /* 0x000000ffff877224 */ /* 0x000fe200078e0025 */
[C---:B------:R-:W-:Y:S02]  /*6dba0*/  HMMA.1688.F32.TF32 R92, R212.reuse, R114, R92 ;  /* 0x00000072d45c723c */ /* 0x040fe4000008105c */
[----:B------:R-:W-:Y:S04]  /*6dbb0*/  LDS R26, [R2+0xe900] ;  /* 0x00e90000021a7984 */ /* 0x000fe80000000800 */
[----:B------:R-:W-:Y:S02]  /*6dbc0*/  LDS R27, [R3+0xe900] ;  /* 0x00e90000031b7984 */ /* 0x000fe40000000800 */
[----:B------:R-:W-:Y:S02]  /*6dbd0*/  HMMA.1688.F32.TF32 R88, R212, R118, R88 ;  /* 0x00000076d458723c */ /* 0x000fe40000081058 */
[----:B------:R-:W-:Y:S01]  /*6dbe0*/  LDS R12, [R2+0xe180] ;  /* 0x00e18000020c7984 */ /* 0x000fe20000000800 */
[----:B---3--:R-:W-:-:S03]  /*6dbf0*/  IMAD.MOV.U32 R132, RZ, RZ, R29 ;  /* 0x000000ffff847224 */ /* 0x008fc600078e001d */
[----:B------:R-:W3:Y:S04]  /*6dc00*/  LDL.LU R29, [R1+0x3b40] ;  /* 0x003b4000011d7983 */ /* 0x000ee80000300800 */
[----:B------:R-:W3:Y:S04]  /*6dc10*/  LDL.LU R32, [R1+0x3b3c] ;  /* 0x003b3c0001207983 */ /* 0x000ee80000300800 */
[----:B------:R-:W3:Y:S04]  /*6dc20*/  LDL.LU R36, [R1+0x3b38] ;  /* 0x003b380001247983 */ /* 0x000ee80000300800 */
[----:B------:R-:W3:Y:S01]  /*6dc30*/  LDL.LU R37, [R1+0x3b34] ;  /* 0x003b340001257983 */ /* 0x000ee20000300800 */
[----:B----4-:R-:W-:-:S03]  /*6dc40*/  IMAD.MOV.U32 R152, RZ, RZ, R16 ;  /* 0x000000ffff987224 */ /* 0x010fc600078e0010 */
[----:B------:R-:W4:Y:S01]  /*6dc50*/  LDL.LU R16, [R1+0x3b30] ;  /* 0x003b300001107983 */ /* 0x000f220000300800 */
[----:B------:R-:W-:Y:S01]  /*6dc60*/  MOV R153, R24 ;  /* 0x0000001800997202 */ /* 0x000fe20000000f00 */
[----:B------:R-:W-:Y:S02]  /*6dc70*/  IMAD.MOV.U32 R154, RZ, RZ, R25 ;  /* 0x000000ffff9a7224 */ /* 0x000fe400078e0019 */
[----:B------:R-:W4:Y:S01]  /*6dc80*/  LDL.LU R24, [R1+0x3b2c] ;  /* 0x003b2c0001187983 */ /* 0x000f220000300800 */
[----:B------:R-:W-:-:S03]  /*6dc90*/  IMAD.MOV.U32 R155, RZ, RZ, R28 ;  /* 0x000000ffff9b7224 */ /* 0x000fc600078e001c */
[----:B------:R-:W4:Y:S01]  /*6dca0*/  LDL.LU R25, [R1+0x3b28] ;  /* 0x003b280001197983 */ /* 0x000f220000300800 */
[----:B--2---:R-:W-:Y:S02]  /*6dcb0*/  IMAD.MOV.U32 R158, RZ, RZ, R21 ;  /* 0x000000ffff9e7224 */ /* 0x004fe400078e0015 */
[----:B------:R-:W-:Y:S01]  /*6dcc0*/  IMAD.MOV.U32 R157, RZ, RZ, R17 ;  /* 0x000000ffff9d7224 */ /* 0x000fe200078e0011 */
[----:B------:R-:W2:Y:S01]  /*6dcd0*/  LDL.LU R28, [R1+0x3b24] ;  /* 0x003b2400011c7983 */ /* 0x000ea20000300800 */
[----:B------:R-:W-:Y:S02]  /*6dce0*/  MOV R159, R20 ;  /* 0x00000014009f7202 */ /* 0x000fe40000000f00 */
[----:B---3--:R-:W-:Y:S02]  /*6dcf0*/  MOV R156, R29 ;  /* 0x0000001d009c7202 */ /* 0x008fe40000000f00 */
[----:B------:R-:W3:Y:S04]  /*6dd00*/  LDL.LU R29, [R1+0x3b20] ;  /* 0x003b2000011d7983 */ /* 0x000ee80000300800 */
[----:B------:R-:W3:Y:S04]  /*6dd10*/  LDL.LU R17, [R1+0x3b1c] ;  /* 0x003b1c0001117983 */ /* 0x000ee80000300800 */
[----:B------:R-:W3:Y:S04]  /*6dd20*/  LDL.LU R21, [R1+0x3b18] ;  /* 0x003b180001157983 */ /* 0x000ee80000300800 */
[----:B------:R-:W3:Y:S01]  /*6dd30*/  LDL.LU R20, [R1+0x3b14] ;  /* 0x003b140001147983 */ /* 0x000ee20000300800 */
[----:B----4-:R-:W-:-:S03]  /*6dd40*/  IMAD.MOV.U32 R192, RZ, RZ, R16 ;  /* 0x000000ffffc07224 */ /* 0x010fc600078e0010 */
[----:B------:R-:W4:Y:S04]  /*6dd50*/  LDL.LU R16, [R1+0x3b10] ;  /* 0x003b100001107983 */ /* 0x000f280000300800 */
[----:B------:R-:W3:Y:S01]  /*6dd60*/  LDL.LU R124, [R1+0x508] ;  /* 0x00050800017c7983 */ /* 0x000ee20000300800 */
[C---:B------:R-:W-:Y:S08]  /*6dd70*/  HMMA.1688.F32.TF32 R128, R212.reuse, R106, R128 ;  /* 0x0000006ad480723c */ /* 0x040ff00000081080 */
[----:B------:R-:W-:Y:S01]  /*6dd80*/  HMMA.1688.F32.TF32 R96, R212, R110, R96 ;  /* 0x0000006ed460723c */ /* 0x000fe20000081060 */
[----:B--2---:R-:W-:Y:S01]  /*6dd90*/  MOV R201, R28 ;  /* 0x0000001c00c97202 */ /* 0x004fe20000000f00 */
[----:B------:R-:W-:Y:S01]  /*6dda0*/  IMAD.MOV.U32 R202, RZ, RZ, R25 ;  /* 0x000000ffffca7224 */ /* 0x000fe200078e0019 */
[----:B------:R-:W-:Y:S01]  /*6ddb0*/  MOV R194, R36 ;  /* 0x0000002400c27202 */ /* 0x000fe20000000f00 */
[----:B------:R-:W-:Y:S01]  /*6ddc0*/  IMAD.MOV.U32 R203, RZ, RZ, R24 ;  /* 0x000000ffffcb7224 */ /* 0x000fe200078e0018 */
[----:B------:R-:W-:Y:S01]  /*6ddd0*/  STL [R1+0x39b0], R252 ;  /* 0x0039b0fc01007387 */ /* 0x000fe20000100800 */
[----:B------:R-:W-:-:S02]  /*6dde0*/  IMAD.MOV.U32 R193, RZ, RZ, R37 ;  /* 0x000000ffffc17224 */ /* 0x000fc400078e0025 */
[----:B------:R-:W-:Y:S01]  /*6ddf0*/  IMAD.MOV.U32 R195, RZ, RZ, R32 ;  /* 0x000000ffffc37224 */ /* 0x000fe200078e0020 */
[C---:B------:R-:W-:Y:S01]  /*6de00*/  HMMA.1688.F32.TF32 R156, R212.reuse, R46, R156 ;  /* 0x0000002ed49c723c */ /* 0x040fe2000008109c */
[----:B------:R-:W-:Y:S04]  /*6de10*/  LDS R28, [R252+0xe080] ;  /* 0x00e08000fc1c7984 */ /* 0x000fe80000000800 */
[----:B------:R-:W-:Y:S03]  /*6de20*/  LDS R24, [R2+0xe100] ;  /* 0x00e1000002187984 */ /* 0x000fe60000000800 */
[C---:B------:R-:W-:Y:S01]  /*6de30*/  HMMA.1688.F32.TF32 R192, R212.reuse, R42, R192 ;  /* 0x0000002ad4c0723c */ /* 0x040fe200000810c0 */
[----:B------:R-:W-:Y:S07]  /*6de40*/  LDS R25, [R3+0xe100] ;  /* 0x00e1000003197984 */ /* 0x000fee0000000800 */
[C---:B------:R-:W-:Y:S08]  /*6de50*/  HMMA.1688.F32.TF32 R152, R212.reuse, R50, R152 ;  /* 0x00000032d498723c */ /* 0x040ff00000081098 */
[----:B------:R-:W-:Y:S01]  /*6de60*/  HMMA.1688.F32.TF32 R132, R212, R54, R132 ;  /* 0x00000036d484723c */ /* 0x000fe20000081084 */
[----:B---3--:R-:W1:Y:S04]  /*6de70*/  LDSM.16.M88.4 R8, [R124+0x20180] ;  /* 0x020180007c08783b */ /* 0x008e680000000200 */
[----:B------:R-:W2:Y:S01]  /*6de80*/  LDSM.16.M88.4 R4, [R124+0x21180] ;  /* 0x021180007c04783b */ /* 0x000ea20000000200 */
[----:B------:R-:W-:Y:S01]  /*6de90*/  MOV R204, R21 ;  /* 0x0000001500cc7202 */ /* 0x000fe20000000f00 */
[----:B------:R-:W-:Y:S01]  /*6dea0*/  IMAD.MOV.U32 R205, RZ, RZ, R20 ;  /* 0x000000ffffcd7224 */ /* 0x000fe200078e0014 */
[----:B----4-:R-:W-:Y:S01]  /*6deb0*/  MOV R207, R16 ;  /* 0x0000001000cf7202 */ /* 0x010fe20000000f00 */
[----:B------:R-:W-:Y:S01]  /*6dec0*/  IMAD.MOV.U32 R206, RZ, RZ, R17 ;  /* 0x000000ffffce7224 */ /* 0x000fe200078e0011 */
[----:B------:R-:W-:Y:S01]  /*6ded0*/  LDS R21, [R33+0xe100] ;  /* 0x00e1000021157984 */ /* 0x000fe20000000800 */
[----:B------:R-:W-:-:S03]  /*6dee0*/  IMAD.MOV.U32 R200, RZ, RZ, R29 ;  /* 0x000000ffffc87224 */ /* 0x000fc600078e001d */
[----:B------:R-:W-:Y:S04]  /*6def0*/  LDS R29, [R33+0xe080] ;  /* 0x00e08000211d7984 */ /* 0x000fe80000000800 */
[----:B------:R3:W-:Y:S01]  /*6df00*/  LDS R17, [R33+0xe180] ;  /* 0x00e1800021117984 */ /* 0x0007e20000000800 */
[C---:B------:R-:W-:Y:S03]  /*6df10*/  HMMA.1688.F32.TF32 R36, R212.reuse, R38, R200 ;  /* 0x00000026d424723c */ /* 0x040fe600000810c8 */
[----:B------:R-:W4:Y:S04]  /*6df20*/  LDS R20, [R252+0xe100] ;  /* 0x00e10000fc147984 */ /* 0x000f280000000800 */
[----:B------:R-:W4:Y:S01]  /*6df30*/  LDS R16, [R252+0xe180] ;  /* 0x00e18000fc107984 */ /* 0x000f220000000800 */
[C---:B---3--:R-:W-:Y:S08]  /*6df40*/  HMMA.1688.F32.TF32 R32, R212.reuse, R34, R204 ;  /* 0x00000022d420723c */ /* 0x048ff000000810cc */
[----:B------:R-:W-:Y:S01]  /*6df50*/  HMMA.1688.F32.TF32 R212, R212, R126, R64 ;  /* 0x0000007ed4d4723c */ /* 0x000fe20000081040 */
[----:B-1----:R-:W-:Y:S04]  /*6df60*/  STL [R1+0x398c], R11 ;  /* 0x00398c0b01007387 */ /* 0x002fe80000100800 */
[----:B--2---:R-:W-:Y:S04]  /*6df70*/  STL [R1+0x3984], R6 ;  /* 0x0039840601007387 */ /* 0x004fe80000100800 */
[----:B------:R-:W-:Y:S04]  /*6df80*/  STL [R1+0x3980], R7 ;  /* 0x0039800701007387 */ /* 0x000fe80000100800 */
[----:B------:R-:W2:Y:S04]  /*6df90*/  LDL.LU.64 R206, [R1+0x3b08] ;  /* 0x003b080001ce7983 */ /* 0x000ea80000300a00 */
[----:B------:R-:W2:Y:S04]  /*6dfa0*/  LDL.LU.64 R204, [R1+0x3b00] ;  /* 0x003b000001cc7983 */ /* 0x000ea80000300a00 */
[----:B------:R-:W4:Y:S04]  /*6dfb0*/  LDL.LU.64 R202, [R1+0x3af8] ;  /* 0x003af80001ca7983 */ /* 0x000f280000300a00 */
[----:B------:R-:W4:Y:S04]  /*6dfc0*/  LDL.LU.64 R200, [R1+0x3af0] ;  /* 0x003af00001c87983 */ /* 0x000f280000300a00 */
[----:B------:R-:W-:Y:S01]  /*6dfd0*/  STL.64 [R1+0x260], R128 ;  /* 0x0002608001007387 */ /* 0x000fe20000100a00 */
[-C--:B------:R-:W-:Y:S03]  /*6dfe0*/  HMMA.1688.F32.TF32 R248, R100, R8.reuse, R248 ;  /* 0x0000000864f8723c */ /* 0x080fe600000810f8 */
[----:B------:R1:W-:Y:S05]  /*6dff0*/  STL.64 [R1+0x268], R130 ;  /* 0x0002688201007387 */ /* 0x0003ea0000100a00 */
[-C--:B------:R-:W-:Y:S01]  /*6e000*/  HMMA.1688.F32.TF32 R68, R140, R8.reuse, R68 ;  /* 0x000000088c44723c */ /* 0x080fe20000081044 */
[----:B-1----:R-:W3:Y:S04]  /*6e010*/  LDL.LU.64 R130, [R1+0x3ae8] ;  /* 0x003ae80001827983 */ /* 0x002ee80000300a00 */
[----:B------:R-:W3:Y:S04]  /*6e020*/  LDL.LU.64 R128, [R1+0x3ae0] ;  /* 0x003ae00001807983 */ /* 0x000ee80000300a00 */
[----:B------:R-:W-:Y:S04]  /*6e030*/  STL.64 [R1+0x4c0], R96 ;  /* 0x0004c06001007387 */ /* 0x000fe80000100a00 */
[----:B------:R1:W-:Y:S01]  /*6e040*/  STL.64 [R1+0x4c8], R98 ;  /* 0x0004c86201007387 */ /* 0x0003e20000100a00 */
[-C--:B------:R-:W-:Y:S03]  /*6e050*/  HMMA.1688.F32.TF32 R60, R56, R8.reuse, R60 ;  /* 0x00000008383c723c */ /* 0x080fe6000008103c */
        /* <DEDUP_REMOVED lines=18> */
[----:B-1----:R-:W2:Y:S04]  /*6e180*/  LDL.LU R212, [R1+0x2d0] ;  /* 0x0002d00001d47983 */ /* 0x002ea80000300800 */
        /* <DEDUP_REMOVED lines=14> */
[----:B------:R-:W-:Y:S01]  /*6e270*/  IMAD.MOV.U32 R215, RZ, RZ, R0 ;  /* 0x000000ffffd77224 */ /* 0x000fe200078e0000 */
[-C--:B----4-:R-:W-:Y:S08]  /*6e280*/  HMMA.1688.F32.TF32 R200, R20, R8.reuse, R200 ;  /* 0x0000000814c8723c */ /* 0x090ff000000810c8 */
[-C--:B--2---:R-:W-:Y:S11]  /*6e290*/  HMMA.1688.F32.TF32 R60, R28, R8.reuse, R60 ;  /* 0x000000081c3c723c */ /* 0x084ff6000008103c */
[----:B------:R-:W-:Y:S11]  /*6e2a0*/  @!UPT UIADD3 URZ, URZ, URZ, URZ ;  /* 0x0000003f3f3ff290 */ /* 0x000ff6000fffe03f */
[----:B------:R-:W-:Y:S01]  /*6e2b0*/  @!UPT UIADD3 URZ, URZ, URZ, URZ ;  /* 0x0000003f3f3ff290 */ /* 0x000fe2000fffe03f */
[----:B------:R-:W-:Y:S04]  /*6e2c0*/  STL.64 [R1+0x490], R60 ;  /* 0x0004903c01007387 */ /* 0x000fe80000100a00 */
[----:B------:R1:W-:Y:S02]  /*6e2d0*/  STL.64 [R1+0x498], R62 ;  /* 0x0004983e01007387 */ /* 0x0003e40000100a00 */
[-C--:B-1----:R-:W-:Y:S08]  /*6e2e0*/  HMMA.1688.F32.TF32 R60, R24, R8.reuse, R64 ;  /* 0x00000008183c723c */ /* 0x082ff00000081040 */
[-C--:B------:R-:W-:Y:S11]  /*6e2f0*/  HMMA.1688.F32.TF32 R64, R12, R8.reuse, R216 ;  /* 0x000000080c40723c */ /* 0x080ff600000810d8 */
[----:B------:R-:W-:Y:S04]  /*6e300*/  @!UPT UIADD3 URZ, URZ, URZ, URZ ;  /* 0x0000003f3f3ff290 */ /* 0x000fe8000fffe03f */
[----:B------:R-:W-:Y:S04]  /*6e310*/  STL.64 [R1+0x4b0], R60 ;  /* 0x0004b03c01007387 */ /* 0x000fe80000100a00 */
[----:B------:R1:W-:Y:S02]  /*6e320*/  STL.64 [R1+0x4b8], R62 ;  /* 0x0004b83e01007387 */ /* 0x0003e40000100a00 */
[----:B-1----:R-:W-:Y:S02]  /*6e330*/  HMMA.1688.F32.TF32 R60, R16, R8, R224 ;  /* 0x00000008103c723c */ /* 0x002fe400000810e0 */
[----:B------:R-:W-:Y:S04]  /*6e340*/  STL.64 [R1+0x520], R200 ;  /* 0x000520c801007387 */ /* 0x000fe80000100a00 */
[----:B------:R-:W-:Y:S11]  /*6e350*/  STL.64 [R1+0x528], R202 ;  /* 0x000528ca01007387 */ /* 0x000ff60000100a00 */
[----:B------:R-:W-:Y:S06]  /*6e360*/  @!UPT UIADD3 URZ, URZ, URZ, URZ ;  /* 0x0000003f3f3ff290 */ /* 0x000fec000fffe03f */
[----:B------:R-:W-:Y:S01]  /*6e370*/  STL.64 [R1+0x600], R60 ;  /* 0x0006003c01007387 */ /* 0x000fe20000100a00 */
[----:B------:R-:W-:-:S03]  /*6e380*/  IMAD.MOV.U32 R0, RZ, RZ, R63 ;  /* 0x000000ffff007224 */ /* 0x000fc600078e003f */
[----:B------:R-:W-:Y:S04]  /*6e390*/  STL.64 [R1+0x550], R64 ;  /* 0x0005504001007387 */ /* 0x000fe80000100a00 */
[----:B------:R-:W-:Y:S04]  /*6e3a0*/  STL.64 [R1+0x558], R66 ;  /* 0x0005584201007387 */ /* 0x000fe80000100a00 */
[----:B------:R1:W-:Y:S02]  /*6e3b0*/  STL [R1+0x608], R62 ;  /* 0x0006083e01007387 */ /* 0x0003e40000100800 */
[----:B-1----:R-:W-:Y:S02]  /*6e3c0*/  HMMA.1688.F32.TF32 R60, R100, R4, R212 ;  /* 0x00000004643c723c */ /* 0x002fe400000810d4 */
[----:B------:R-:W-:Y:S11]  /*6e3d0*/  STL [R1+0x385c], R0 ;  /* 0x00385c0001007387 */ /* 0x000ff60000100800 */
[----:B------:R-:W-:Y:S10]  /*6e3e0*/  @!UPT UIADD3 URZ, URZ, URZ, URZ ;  /* 0x0000003f3f3ff290 */ /* 0x000ff4000fffe03f */
[----:B------:R-:W-:Y:S01]  /*6e3f0*/  STL.64 [R1+0x3c0], R60 ;  /* 0x0003c03c01007387 */ /* 0x000fe20000100a00 */
[----:B------:R-:W-:-:S03]  /*6e400*/  MOV R252, R63 ;  /* 0x0000003f00fc7202 */ /* 0x000fc60000000f00 */
[----:B------:R1:W-:Y:S02]  /*6e410*/  STL [R1+0x3c8], R62 ;  /* 0x0003c83e01007387 */ /* 0x0003e40000100800 */
[-C--:B-1----:R-:W-:Y:S02]  /*6e420*/  HMMA.1688.F32.TF32 R60, R140, R4.reuse, R244 ;  /* 0x000000048c3c723c */ /* 0x082fe400000810f4 */
[----:B------:R-:W-:Y:S06]  /*6e430*/  STL [R1+0x39b4], R252 ;  /* 0x0039b4fc01007387 */ /* 0x000fec0000100800 */
[-C--:B------:R-:W-:Y:S08]  /*6e440*/  HMMA.1688.F32.TF32 R200, R56, R4.reuse, R240 ;  /* 0x0000000438c8723c */ /* 0x080ff000000810f0 */
[-C--:B------:R-:W-:Y:S07]  /*6e450*/  HMMA.1688.F32.TF32 R64, R28, R4.reuse, R68 ;  /* 0x000000041c40723c */ /* 0x080fee0000081044 */
[----:B------:R-:W-:Y:S04]  /*6e460*/  STL.64 [R1+0x3b0], R60 ;  /* 0x0003b03c01007387 */ /* 0x000fe80000100a00 */
[----:B------:R1:W-:Y:S02]  /*6e470*/  STL.64 [R1+0x3b8], R62 ;  /* 0x0003b83e01007387 */ /* 0x0003e40000100a00 */
[-C--:B-1----:R-:W-:Y:S02]  /*6e480*/  HMMA.1688.F32.TF32 R60, R24, R4.reuse, R148 ;  /* 0x00000004183c723c */ /* 0x082fe40000081094 */
[----:B------:R-:W-:Y:S04]  /*6e490*/  STL.64 [R1+0x400], R200 ;  /* 0x000400c801007387 */ /* 0x000fe80000100a00 */
[----:B------:R-:W-:Y:S04]  /*6e4a0*/  STL.64 [R1+0x408], R202 ;  /* 0x000408ca01007387 */ /* 0x000fe80000100a00 */
[----:B------:R-:W2:Y:S04]  /*6e4b0*/  LDL.LU R240, [R1+0x4d0] ;  /* 0x0004d00001f07983 */ /* 0x000ea80000300800 */
[----:B------:R-:W-:Y:S04]  /*6e4c0*/  STL.64 [R1+0x410], R64 ;  /* 0x0004104001007387 */ /* 0x000fe80000100a00 */
[----:B------:R1:W-:Y:S05]  /*6e4d0*/  STL.64 [R1+0x418], R66 ;  /* 0x0004184201007387 */ /* 0x0003ea0000100a00 */
[----:B------:R-:W-:Y:S04]  /*6e4e0*/  STL.64 [R1+0x420], R60 ;  /* 0x0004203c01007387 */ /* 0x000fe80000100a00 */
[----:B------:R4:W-:Y:S01]  /*6e4f0*/  STL.64 [R1+0x428], R62 ;  /* 0x0004283e01007387 */ /* 0x0009e20000100a00 */
[-C--:B-1----:R-:W-:Y:S03]  /*6e500*/  HMMA.1688.F32.TF32 R64, R20, R4.reuse, R204 ;  /* 0x000000041440723c */ /* 0x082fe600000810cc */
[----:B------:R-:W2:Y:S04]  /*6e510*/  LDL.LU R241, [R1+0x4d4] ;  /* 0x0004d40001f17983 */ /* 0x000ea80000300800 */
[----:B------:R-:W2:Y:S01]  /*6e520*/  LDL.LU R242, [R1+0x4d8] ;  /* 0x0004d80001f27983 */ /* 0x000ea20000300800 */
[-C--:B----4-:R-:W-:Y:S03]  /*6e530*/  HMMA.1688.F32.TF32 R60, R12, R4.reuse, R208 ;  /* 0x000000040c3c723c */ /* 0x090fe600000810d0 */
[----:B------:R-:W2:Y:S05]  /*6e540*/  LDL.LU R243, [R1+0x4dc] ;  /* 0x0004dc0001f37983 */ /* 0x000eaa0000300800 */
[----:B------:R-:W-:Y:S01]  /*6e550*/  HMMA.1688.F32.TF32 R4, R16, R4, R228 ;  /* 0x000000041004723c */ /* 0x000fe200000810e4 */
[----:B------:R-:W-:-:S06]  /*6e560*/  IMAD.MOV.U32 R200, RZ, RZ, R53 ;  /* 0x000000ffffc87224 */ /* 0x000fcc00078e0035 */
[----:B------:R-:W-:Y:S04]  /*6e570*/  STL.64 [R1+0x4e0], R64 ;  /* 0x0004e04001007387 */ /* 0x000fe80000100a00 */
[----:B------:R-:W-:Y:S01]  /*6e580*/  STL.64 [R1+0x4e8], R66 ;  /* 0x0004e84201007387 */ /* 0x000fe20000100a00 */
[----:B------:R-:W-:Y:S01]  /*6e590*/  IMAD.MOV.U32 R201, RZ, RZ, R49 ;  /* 0x000000ffffc97224 */ /* 0x000fe200078e0031 */
[----:B------:R-:W-:Y:S01]  /*6e5a0*/  MOV R224, R48 ;  /* 0x0000003000e07202 */ /* 0x000fe20000000f00 */
[----:B------:R-:W-:Y:S01]  /*6e5b0*/  IMAD.MOV.U32 R225, RZ, RZ, R52 ;  /* 0x000000ffffe17224 */ /* 0x000fe200078e0034 */
[----:B------:R-:W2:Y:S04]  /*6e5c0*/  LDSM.16.M88.4 R64, [R124+0x22180] ;  /* 0x022180007c40783b */ /* 0x000ea80000000200 */
[----:B------:R-:W-:Y:S04]  /*6e5d0*/  STL.64 [R1+0x510], R60 ;  /* 0x0005103c01007387 */ /* 0x000fe80000100a00 */
[----:B------:R-:W-:Y:S04]  /*6e5e0*/  STL.64 [R1+0x518], R62 ;  /* 0x0005183e01007387 */ /* 0x000fe80000100a00 */
[----:B------:R-:W4:Y:S04]  /*6e5f0*/  LDL.LU R53, [R1+0x3a58] ;  /* 0x003a580001357983 */ /* 0x000f280000300800 */
[----:B------:R-:W-:Y:S04]  /*6e600*/  STL.64 [R1+0x5d0], R4 ;  /* 0x0005d00401007387 */ /* 0x000fe80000100a00 */
[----:B------:R2:W-:Y:S04]  /*6e610*/  STL.64 [R1+0x5d8], R6 ;  /* 0x0005d80601007387 */ /* 0x0005e80000100a00 */
[----:B------:R-:W2:Y:S04]  /*6e620*/  LDL.LU R49, [R1+0x3a54] ;  /* 0x003a540001317983 */ /* 0x000ea80000300800 */
[----:B------:R-:W3:Y:S04]  /*6e630*/  LDL.LU R202, [R1+0x38] ;  /* 0x0000380001ca7983 */ /* 0x000ee80000300800 */
[----:B------:R-:W3:Y:S04]  /*6e640*/  LDL.LU R203, [R1+0x3c] ;  /* 0x00003c0001cb7983 */ /* 0x000ee80000300800 */
[----:B------:R-:W3:Y:S04]  /*6e650*/  LDL.LU R48, [R1+0x3a50] ;  /* 0x003a500001307983 */ /* 0x000ee80000300800 */
[----:B------:R-:W3:Y:S04]  /*6e660*/  LDL.LU R52, [R1+0x3a4c] ;  /* 0x003a4c0001347983 */ /* 0x000ee80000300800 */
[----:B------:R-:W1:Y:S01]  /*6e670*/  LDSM.16.M88.4 R60, [R124+0x23180] ;  /* 0x023180007c3c783b */ /* 0x000e620000000200 */
[----:B----4-:R-:W-:-:S03]  /*6e680*/  IMAD.MOV.U32 R226, RZ, RZ, R53 ;  /* 0x000000ffffe27224 */ /* 0x010fc600078e0035 */
[----:B------:R-:W4:Y:S01]  /*6e690*/  LDL.LU R53, [R1+0x3a48] ;  /* 0x003a480001357983 */ /* 0x000f220000300800 */
[----:B--2---:R-:W-:-:S03]  /*6e6a0*/  MOV R227, R49 ;  /* 0x0000003100e37202 */ /* 0x004fc60000000f00 */
[----:B------:R-:W2:Y:S04]  /*6e6b0*/  LDL.LU R49, [R1+0x3a44] ;  /* 0x003a440001317983 */ /* 0x000ea80000300800 */
[----:B------:R-:W2:Y:S04]  /*6e6c0*/  LDL.LU R216, [R1+0x130] ;  /* 0x0001300001d87983 */ /* 0x000ea80000300800 */
[----:B------:R-:W2:Y:S04]  /*6e6d0*/  LDL.LU R217, [R1+0x134] ;  /* 0x0001340001d97983 */ /* 0x000ea80000300800 */
[----:B------:R-:W2:Y:S04]  /*6e6e0*/  LDL.LU R218, [R1+0x138] ;  /* 0x0001380001da7983 */ /* 0x000ea80000300800 */
[----:B------:R-:W2:Y:S01]  /*6e6f0*/  LDL.LU R219, [R1+0x13c] ;  /* 0x00013c0001db7983 */ /* 0x000ea20000300800 */
[----:B---3--:R-:W-:-:S02]  /*6e700*/  IMAD.MOV.U32 R213, RZ, RZ, R52 ;  /* 0x000000ffffd57224 */ /* 0x008fc400078e0034 */
[----:B------:R-:W-:Y:S01]  /*6e710*/  IMAD.MOV.U32 R215, RZ, RZ, R48 ;  /* 0x000000ffffd77224 */ /* 0x000fe200078e0030 */
[----:B------:R-:W-:Y:S01]  /*6e720*/  HMMA.1688.F32.TF32 R4, R100, R64, R240 ;  /* 0x000000406404723c */ /* 0x000fe200000810f0 */
[----:B------:R-:W-:Y:S04]  /*6e730*/  STL [R1+0x39b8], R66 ;  /* 0x0039b84201007387 */ /* 0x000fe80000100800 */
[----:B------:R-:W-:Y:S04]  /*6e740*/  STL [R1+0x3988], R67 ;  /* 0x0039884301007387 */ /* 0x000fe80000100800 */
[----:B-1----:R-:W-:Y:S04]  /*6e750*/  STL [R1+0x39c0], R62 ;  /* 0x0039c03e01007387 */ /* 0x002fe80000100800 */
[----:B------:R-:W-:Y:S01]  /*6e760*/  STL [R1+0x39bc], R63 ;  /* 0x0039bc3f01007387 */ /* 0x000fe20000100800 */
[----:B----4-:R-:W-:-:S03]  /*6e770*/  IMAD.MOV.U32 R212, RZ, RZ, R53 ;  /* 0x000000ffffd47224 */ /* 0x010fc600078e0035 */
[----:B------:R-:W1:Y:S01]  /*6e780*/  LDSM.16.M88.4 R52, [R124+0x24180] ;  /* 0x024180007c34783b */ /* 0x000e620000000200 */
[----:B--2---:R-:W-:-:S03]  /*6e790*/  MOV R214, R49 ;  /* 0x0000003100d67202 */ /* 0x004fc60000000f00 */
[----:B------:R-:W2:Y:S04]  /*6e7a0*/  LDSM.16.M88.4 R48, [R124+0x25180] ;  /* 0x025180007c30783b */ /* 0x000ea80000000200 */
[----:B-1----:R-:W-:Y:S04]  /*6e7b0*/  STL [R1+0x39c8], R54 ;  /* 0x0039c83601007387 */ /* 0x002fe80000100800 */
[----:B------:R-:W-:Y:S04]  /*6e7c0*/  STL [R1+0x39c4], R55 ;  /* 0x0039c43701007387 */ /* 0x000fe80000100800 */
[----:B--2---:R-:W-:Y:S04]  /*6e7d0*/  STL [R1+0x39cc], R51 ;  /* 0x0039cc3301007387 */ /* 0x004fe80000100800 */
[----:B------:R-:W-:Y:S04]  /*6e7e0*/  STL.64 [R1+0x330], R4 ;  /* 0x0003300401007387 */ /* 0x000fe80000100a00 */
[----:B------:R1:W-:Y:S04]  /*6e7f0*/  STL [R1+0x338], R6 ;  /* 0x0003380601007387 */ /* 0x0003e80000100800 */
        /* <DEDUP_REMOVED lines=13> */
[----:B------:R-:W-:-:S07]  /*6e8d0*/  IMAD.MOV.U32 R252, RZ, RZ, R7 ;  /* 0x000000fffffc7224 */ /* 0x000fce00078e0007 */
[-C--:B-1----:R-:W-:Y:S08]  /*6e8e0*/  HMMA.1688.F32.TF32 R4, R56, R64.reuse, R216 ;  /* 0x000000403804723c */ /* 0x082ff000000810d8 */
[-C--:B------:R-:W-:Y:S07]  /*6e8f0*/  HMMA.1688.F32.TF32 R200, R28, R64.reuse, R200 ;  /* 0x000000401cc8723c */ /* 0x080fee00000810c8 */
[----:B------:R-:W-:Y:S04]  /*6e900*/  STL.64 [R1+0x320], R148 ;  /* 0x0003209401007387 */ /* 0x000fe80000100a00 */
[----:B------:R1:W-:Y:S04]  /*6e910*/  STL.64 [R1+0x328], R150 ;  /* 0x0003289601007387 */ /* 0x0003e80000100a00 */
[----:B------:R-:W-:Y:S04]  /*6e920*/  STL.64 [R1+0x360], R4 ;  /* 0x0003600401007387 */ /* 0x000fe80000100a00 */
[----:B------:R1:W-:Y:S02]  /*6e930*/  STL.64 [R1+0x368], R6 ;  /* 0x0003680601007387 */ /* 0x0003e40000100a00 */
[-C--:B-1----:R-:W-:Y:S08]  /*6e940*/  HMMA.1688.F32.TF32 R148, R24, R64.reuse, R88 ;  /* 0x000000401894723c */ /* 0x082ff00000081058 */
[-C--:B------:R-:W-:Y:S08]  /*6e950*/  HMMA.1688.F32.TF32 R4, R20, R64.reuse, R160 ;  /* 0x000000401404723c */ /* 0x080ff000000810a0 */
[-C--:B------:R-:W-:Y:S08]  /*6e960*/  HMMA.1688.F32.TF32 R88, R12, R64.reuse, R176 ;  /* 0x000000400c58723c */ /* 0x080ff000000810b0 */
[----:B------:R-:W-:Y:S01]  /*6e970*/  HMMA.1688.F32.TF32 R64, R16, R64, R196 ;  /* 0x000000401040723c */ /* 0x000fe200000810c4 */
[----:B------:R1:W-:Y:S04]  /*6e980*/  STL.64 [R1+0x380], R200 ;  /* 0x000380c801007387 */ /* 0x0003e80000100a00 */
[----:B------:R1:W-:Y:S04]  /*6e990*/  STL.64 [R1+0x388], R202 ;  /* 0x000388ca01007387 */ /* 0x0003e80000100a00 */
[----:B------:R-:W-:Y:S04]  /*6e9a0*/  STL.64 [R1+0x3a0], R148 ;  /* 0x0003a09401007387 */ /* 0x000fe80000100a00 */
[----:B------:R-:W-:Y:S04]  /*6e9b0*/  STL.64 [R1+0x3a8], R150 ;  /* 0x0003a89601007387 */ /* 0x000fe80000100a00 */
[----:B------:R-:W-:Y:S04]  /*6e9c0*/  STL.64 [R1+0x450], R4 ;  /* 0x0004500401007387 */ /* 0x000fe80000100a00 */
[----:B------:R1:W-:Y:S04]  /*6e9d0*/  STL.64 [R1+0x458], R6 ;  /* 0x0004580601007387 */ /* 0x0003e80000100a00 */
[----:B------:R-:W-:Y:S04]  /*6e9e0*/  STL.64 [R1+0x4d0], R88 ;  /* 0x0004d05801007387 */ /* 0x000fe80000100a00 */
[----:B------:R-:W-:Y:S04]  /*6e9f0*/  STL.64 [R1+0x4d8], R90 ;  /* 0x0004d85a01007387 */ /* 0x000fe80000100a00 */
[----:B------:R-:W-:Y:S04]  /*6ea00*/  STL.64 [R1+0x540], R64 ;  /* 0x0005404001007387 */ /* 0x000fe80000100a00 */
[----:B------:R1:W-:Y:S04]  /*6ea10*/  STL.64 [R1+0x548], R66 ;  /* 0x0005484201007387 */ /* 0x0003e80000100a00 */
[----:B-1----:R-:W4:Y:S04]  /*6ea20*/  LDL.LU R200, [R1+0x120] ;  /* 0x0001200001c87983 */ /* 0x002f280000300800 */
        /* <DEDUP_REMOVED lines=15> */
[----:B------:R-:W4:Y:S01]  /*6eb20*/  LDL.LU R219, [R1+0x4ac] ;  /* 0x0004ac0001db7983 */ /* 0x000f220000300800 */
[----:B------:R-:W-:-:S03]  /*6eb30*/  IMAD.MOV.U32 R214, RZ, RZ, R104 ;  /* 0x000000ffffd67224 */ /* 0x000fc600078e0068 */
[----:B------:R-:W4:Y:S01]  /*6eb40*/  LDL.LU R212, [R1+0x10] ;  /* 0x0000100001d47983 */ /* 0x000f220000300800 */
[----:B------:R-:W-:-:S03]  /*6eb50*/  IMAD.MOV.U32 R215, RZ, RZ, R105 ;  /* 0x000000ffffd77224 */ /* 0x000fc600078e0069 */
[----:B------:R-:W4:Y:S04]  /*6eb60*/  LDL.LU R213, [R1+0x14] ;  /* 0x0000140001d57983 */ /* 0x000f280000300800 */
[----:B------:R-:W4:Y:S04]  /*6eb70*/  LDL.LU R104, [R1+0x3a40] ;  /* 0x003a400001687983 */ /* 0x000f280000300800 */
[----:B------:R-:W4:Y:S04]  /*6eb80*/  LDL.LU R105, [R1+0x3a3c] ;  /* 0x003a3c0001697983 */ /* 0x000f280000300800 */
[----:B------:R-:W-:Y:S01]  /*6eb90*/  LDSM.16.M88.4 R196, [R124+0x2c180] ;  /* 0x02c180007cc4783b */ /* 0x000fe20000000200 */
[-C--:B--2---:R-:W-:Y:S08]  /*6eba0*/  HMMA.1688.F32.TF32 R4, R56, R60.reuse, R244 ;  /* 0x0000003c3804723c */ /* 0x084ff000000810f4 */
[-C--:B---3--:R-:W-:Y:S08]  /*6ebb0*/  HMMA.1688.F32.TF32 R68, R140, R60.reuse, R68 ;  /* 0x0000003c8c44723c */ /* 0x088ff00000081044 */
[-C--:B------:R-:W-:Y:S11]  /*6ebc0*/  HMMA.1688.F32.TF32 R88, R28, R60.reuse, R240 ;  /* 0x0000003c1c58723c */ /* 0x080ff600000810f0 */
[----:B------:R-:W-:Y:S04]  /*6ebd0*/  @!UPT UIADD3 URZ, URZ, URZ, URZ ;  /* 0x0000003f3f3ff290 */ /* 0x000fe8000fffe03f */
[----:B------:R-:W-:Y:S04]  /*6ebe0*/  STL.64 [R1+0x280], R68 ;  /* 0x0002804401007387 */ /* 0x000fe80000100a00 */
[----:B------:R1:W-:Y:S04]  /*6ebf0*/  STL.64 [R1+0x288], R70 ;  /* 0x0002884601007387 */ /* 0x0003e80000100a00 */
[----:B------:R-:W-:Y:S04]  /*6ec00*/  STL.64 [R1+0x2c0], R4 ;  /* 0x0002c00401007387 */ /* 0x000fe80000100a00 */
[----:B------:R2:W-:Y:S01]  /*6ec10*/  STL.64 [R1+0x2c8], R6 ;  /* 0x0002c80601007387 */ /* 0x0005e20000100a00 */
[-C--:B-1----:R-:W-:Y:S08]  /*6ec20*/  HMMA.1688.F32.TF32 R68, R24, R60.reuse, R92 ;  /* 0x0000003c1844723c */ /* 0x082ff0000008105c */
[-C--:B--2---:R-:W-:Y:S01]  /*6ec30*/  HMMA.1688.F32.TF32 R4, R20, R60.reuse, R164 ;  /* 0x0000003c1404723c */ /* 0x084fe200000810a4 */
[----:B------:R-:W-:Y:S04]  /*6ec40*/  STL.64 [R1+0x2e0], R88 ;  /* 0x0002e05801007387 */ /* 0x000fe80000100a00 */
[----:B------:R-:W-:Y:S04]  /*6ec50*/  STL.64 [R1+0x2e8], R90 ;  /* 0x0002e85a01007387 */ /* 0x000fe80000100a00 */
[----:B------:R-:W2:Y:S06]  /*6ec60*/  LDL.LU R244, [R1+0x6b0] ;  /* 0x0006b00001f47983 */ /* 0x000eac0000300800 */
[----:B------:R-:W-:Y:S04]  /*6ec70*/  STL.64 [R1+0x310], R68 ;  /* 0x0003104401007387 */ /* 0x000fe80000100a00 */
[----:B------:R-:W-:Y:S04]  /*6ec80*/  STL.64 [R1+0x318], R70 ;  /* 0x0003184601007387 */ /* 0x000fe80000100a00 */
[----:B------:R-:W-:Y:S04]  /*6ec90*/  STL.64 [R1+0x3d0], R4 ;  /* 0x0003d00401007387 */ /* 0x000fe80000100a00 */
[----:B------:R1:W-:Y:S04]  /*6eca0*/  STL.64 [R1+0x3d8], R6 ;  /* 0x0003d80601007387 */ /* 0x0003e80000100a00 */
[----:B------:R-:W2:Y:S04]  /*6ecb0*/  LDL.LU R245, [R1+0x6b4] ;  /* 0x0006b40001f57983 */ /* 0x000ea80000300800 */
[----:B------:R-:W2:Y:S04]  /*6ecc0*/  LDL.LU R246, [R1+0x6b8] ;  /* 0x0006b80001f67983 */ /* 0x000ea80000300800 */
[----:B------:R-:W2:Y:S01]  /*6ecd0*/  LDL.LU R247, [R1+0x6bc] ;  /* 0x0006bc0001f77983 */ /* 0x000ea20000300800 */
[-C--:B-1----:R-:W-:Y:S03]  /*6ece0*/  HMMA.1688.F32.TF32 R4, R12, R60.reuse, R180 ;  /* 0x0000003c0c04723c */ /* 0x082fe600000810b4 */
[----:B------:R-:W3:Y:S11]  /*6ecf0*/  LDL.LU R240, [R1+0x5c0] ;  /* 0x0005c00001f07983 */ /* 0x000ef60000300800 */
[----:B------:R-:W-:Y:S09]  /*6ed00*/  @!UPT UIADD3 URZ, URZ, URZ, URZ ;  /* 0x0000003f3f3ff290 */ /* 0x000ff2000fffe03f */
[----:B------:R-:W-:Y:S04]  /*6ed10*/  STL.64 [R1+0x440], R4 ;  /* 0x0004400401007387 */ /* 0x000fe80000100a00 */
[----:B------:R1:W-:Y:S04]  /*6ed20*/  STL.64 [R1+0x448], R6 ;  /* 0x0004480601007387 */ /* 0x0003e80000100a00 */
[----:B------:R-:W3:Y:S04]  /*6ed30*/  LDL.LU R241, [R1+0x5c4] ;  /* 0x0005c40001f17983 */ /* 0x000ee80000300800 */
[----:B------:R-:W3:Y:S04]  /*6ed40*/  LDL.LU R242, [R1+0x5c8] ;  /* 0x0005c80001f27983 */ /* 0x000ee80000300800 */
[----:B------:R-:W3:Y:S01]  /*6ed50*/  LDL.LU R243, [R1+0x5cc] ;  /* 0x0005cc0001f37983 */ /* 0x000ee20000300800 */
[----:B-1----:R-:W-:Y:S11]  /*6ed60*/  HMMA.1688.F32.TF32 R4, R16, R60, R220 ;  /* 0x0000003c1004723c */ /* 0x002ff600000810dc */
[----:B------:R-:W-:Y:S11]  /*6ed70*/  @!UPT UIADD3 URZ, URZ, URZ, URZ ;  /* 0x0000003f3f3ff290 */ /* 0x000ff6000fffe03f */
[----:B------:R-:W-:Y:S02]  /*6ed80*/  @!UPT UIADD3 URZ, URZ, URZ, URZ ;  /* 0x0000003f3f3ff290 */ /* 0x000fe4000fffe03f */
[----:B------:R-:W-:Y:S01]  /*6ed90*/  MOV R65, R4 ;  /* 0x0000000400417202 */ /* 0x000fe20000000f00 */
[----:B------:R-:W-:Y:S01]  /*6eda0*/  IMAD.MOV.U32 R64, RZ, RZ, R5 ;  /* 0x000000ffff407224 */ /* 0x000fe200078e0005 */
[----:B------:R-:W-:Y:S01]  /*6edb0*/  MOV R60, R7 ;  /* 0x00000007003c7202 */ /* 0x000fe20000000f00 */
[----:B------:R-:W-:Y:S02]  /*6edc0*/  IMAD.MOV.U32 R61, RZ, RZ, R6 ;  /* 0x000000ffff3d7224 */ /* 0x000fe400078e0006 */
[-C--:B----4-:R-:W-:Y:S08]  /*6edd0*/  HMMA.1688.F32.TF32 R4, R100, R52.reuse, R224 ;  /* 0x000000346404723c */ /* 0x090ff000000810e0 */
[-C--:B------:R-:W-:Y:S11]  /*6ede0*/  HMMA.1688.F32.TF32 R68, R140, R52.reuse, R216 ;  /* 0x000000348c44723c */ /* 0x080ff600000810d8 */
[----:B------:R-:W-:Y:S05]  /*6edf0*/  @!UPT UIADD3 URZ, URZ, URZ, URZ ;  /* 0x0000003f3f3ff290 */ /* 0x000fea000fffe03f */
[----:B------:R-:W-:Y:S01]  /*6ee00*/  IMAD.MOV.U32 R51, RZ, RZ, R4 ;  /* 0x000000ffff337224 */ /* 0x000fe200078e0004 */
[----:B------:R-:W-:Y:S01]  /*6ee10*/  MOV R9, R6 ;  /* 0x0000000600097202 */ /* 0x000fe20000000f00 */
[----:B------:R-:W-:Y:S02]  /*6ee20*/  IMAD.MOV.U32 R54, RZ, RZ, R5 ;  /* 0x000000ffff367224 */ /* 0x000fe400078e0005 */
[----:B------:R-:W-:Y:S02]  /*6ee30*/  IMAD.MOV.U32 R8, RZ, RZ, R7 ;  /* 0x000000ffff087224 */ /* 0x000fe400078e0007 */
[-C--:B------:R-:W-:Y:S01]  /*6ee40*/  HMMA.1688.F32.TF32 R4, R56, R52.reuse, R200 ;  /* 0x000000343804723c */ /* 0x080fe200000810c8 */
[----:B------:R-:W-:Y:S04]  /*6ee50*/  STL [R1+0x3864], R60 ;  /* 0x0038643c01007387 */ /* 0x000fe80000100800 */
[----:B------:R-:W-:Y:S03]  /*6ee60*/  STL [R1+0x3860], R64 ;  /* 0x0038604001007387 */ /* 0x000fe60000100800 */
[-C--:B------:R-:W-:Y:S01]  /*6ee70*/  HMMA.1688.F32.TF32 R88, R28, R52.reuse, R212 ;  /* 0x000000341c58723c */ /* 0x080fe200000810d4 */
[----:B------:R-:W-:Y:S04]  /*6ee80*/  STL [R1+0x3858], R65 ;  /* 0x0038584101007387 */ /* 0x000fe80000100800 */
[----:B------:R-:W-:Y:S04]  /*6ee90*/  STL [R1+0x3854], R61 ;  /* 0x0038543d01007387 */ /* 0x000fe80000100800 */
[----:B------:R-:W-:Y:S04]  /*6eea0*/  STL.64 [R1+0x170], R68 ;  /* 0x0001704401007387 */ /* 0x000fe80000100a00 */
[----:B------:R1:W-:Y:S04]  /*6eeb0*/  STL.64 [R1+0x178], R70 ;  /* 0x0001784601007387 */ /* 0x0003e80000100a00 */
[----:B------:R-:W-:Y:S04]  /*6eec0*/  STL.64 [R1+0x1e0], R4 ;  /* 0x0001e00401007387 */ /* 0x000fe80000100a00 */
[----:B------:R4:W-:Y:S01]  /*6eed0*/  STL.64 [R1+0x1e8], R6 ;  /* 0x0001e80601007387 */ /* 0x0009e20000100a00 */
[-C--:B-1----:R-:W-:Y:S08]  /*6eee0*/  HMMA.1688.F32.TF32 R68, R24, R52.reuse, R96 ;  /* 0x000000341844723c */ /* 0x082ff00000081060 */
[-C--:B----4-:R-:W-:Y:S01]  /*6eef0*/  HMMA.1688.F32.TF32 R4, R20, R52.reuse, R168 ;  /* 0x000000341404723c */ /* 0x090fe200000810a8 */
[----:B------:R-:W-:Y:S04]  /*6ef00*/  STL.64 [R1+0x200], R88 ;  /* 0x0002005801007387 */ /* 0x000fe80000100a00 */
[----:B------:R1:W-:Y:S04]  /*6ef10*/  STL.64 [R1+0x208], R90 ;  /* 0x0002085a01007387 */ /* 0x0003e80000100a00 */
[----:B------:R-:W4:Y:S06]  /*6ef20*/  LDL.LU R212, [R1+0xe0] ;  /* 0x0000e00001d47983 */ /* 0x000f2c0000300800 */
[----:B------:R-:W-:Y:S01]  /*6ef30*/  STL.64 [R1+0x2a0], R68 ;  /* 0x0002a04401007387 */ /* 0x000fe20000100a00 */
[----:B-1----:R-:W-:Y:S03]  /*6ef40*/  HMMA.1688.F32.TF32 R88, R12, R52, R184 ;  /* 0x000000340c58723c */ /* 0x002fe600000810b8 */
[----:B------:R-:W-:Y:S04]  /*6ef50*/  STL.64 [R1+0x2a8], R70 ;  /* 0x0002a84601007387 */ /* 0x000fe80000100a00 */
[----:B------:R-:W-:Y:S04]  /*6ef60*/  STL.64 [R1+0x350], R4 ;  /* 0x0003500401007387 */ /* 0x000fe80000100a00 */
[----:B------:R1:W-:Y:S01]  /*6ef70*/  STL.64 [R1+0x358], R6 ;  /* 0x0003580601007387 */ /* 0x0003e20000100a00 */
[----:B------:R-:W-:Y:S01]  /*6ef80*/  IMAD.MOV.U32 R214, RZ, RZ, R105 ;  /* 0x000000ffffd67224 */ /* 0x000fe200078e0069 */
[----:B------:R-:W-:-:S02]  /*6ef90*/  MOV R215, R104 ;  /* 0x0000006800d77202 */ /* 0x000fc40000000f00 */
[----:B------:R-:W4:Y:S04]  /*6efa0*/  LDL.LU R213, [R1+0xe4] ;  /* 0x0000e40001d57983 */ /* 0x000f280000300800 */
[----:B------:R-:W4:Y:S01]  /*6efb0*/  LDL.LU R105, [R1+0x3a38] ;  /* 0x003a380001697983 */ /* 0x000f220000300800 */
[----:B-1----:R-:W-:Y:S03]  /*6efc0*/  HMMA.1688.F32.TF32 R4, R16, R52, R32 ;  /* 0x000000341004723c */ /* 0x002fe60000081020 */
[----:B------:R-:W4:Y:S04]  /*6efd0*/  LDL.LU R104, [R1+0x3a34] ;  /* 0x003a340001687983 */ /* 0x000f280000300800 */
[----:B------:R-:W-:Y:S04]  /*6efe0*/  STL.64 [R1+0x3f0], R88 ;  /* 0x0003f05801007387 */ /* 0x000fe80000100a00 */
[----:B------:R-:W-:Y:S04]  /*6eff0*/  STL.64 [R1+0x3f8], R90 ;  /* 0x0003f85a01007387 */ /* 0x000fe80000100a00 */
[----:B------:R-:W-:Y:S08]  /*6f000*/  LDSM.16.M88.4 R184, [R124+0x2f180] ;  /* 0x02f180007cb8783b */ /* 0x000ff00000000200 */
[----:B------:R-:W-:Y:S04]  /*6f010*/  STL.64 [R1+0x4a0], R4 ;  /* 0x0004a00401007387 */ /* 0x000fe80000100a00 */
[----:B------:R1:W-:Y:S01]  /*6f020*/  STL.64 [R1+0x4a8], R6 ;  /* 0x0004a80601007387 */ /* 0x0003e20000100a00 */
[----:B--2---:R-:W-:Y:S11]  /*6f030*/  HMMA.1688.F32.TF32 R68, R100, R48, R244 ;  /* 0x000000306444723c */ /* 0x004ff600000810f4 */
[----:B------:R-:W-:Y:S11]  /*6f040*/  @!UPT UIADD3 URZ, URZ, URZ, URZ ;  /* 0x0000003f3f3ff290 */ /* 0x000ff6000fffe03f */
[----:B------:R-:W-:Y:S02]  /*6f050*/  @!UPT UIADD3 URZ, URZ, URZ, URZ ;  /* 0x0000003f3f3ff290 */ /* 0x000fe4000fffe03f */
[----:B-1----:R-:W-:Y:S01]  /*6f060*/  MOV R6, R70 ;  /* 0x0000004600067202 */ /* 0x002fe20000000f00 */
[----:B------:R-:W-:-:S05]  /*6f070*/  IMAD.MOV.U32 R7, RZ, RZ, R71 ;  /* 0x000000ffff077224 */ /* 0x000fca00078e0047 */
[----:B------:R3:W-:Y:S02]  /*6f080*/  STL.64 [R1+0x3998], R6 ;  /* 0x0039980601007387 */ /* 0x0007e40000100a00 */
[----:B---3--:R-:W-:Y:S01]  /*6f090*/  HMMA.1688.F32.TF32 R4, R140, R48, R240 ;  /* 0x000000308c04723c */ /* 0x008fe200000810f0 */
[----:B------:R-:W-:-:S05]  /*6f0a0*/  IMAD.MOV.U32 R11, RZ, RZ, R68 ;  /* 0x000000ffff0b7224 */ /* 0x000fca00078e0044 */
[----:B------:R-:W-:Y:S01]  /*6f0b0*/  STL.64 [R1+0x3990], R10 ;  /* 0x0039900a01007387 */ /* 0x000fe20000100a00 */
[----:B------:R-:W-:-:S03]  /*6f0c0*/  IMAD.MOV.U32 R246, RZ, RZ, R40 ;  /* 0x000000fffff67224 */ /* 0x000fc600078e0028 */
[----:B------:R-:W2:Y:S01]  /*6f0d0*/  LDL.LU R244, [R1+0xd0] ;  /* 0x0000d00001f47983 */ /* 0x000ea20000300800 */
[----:B------:R-:W-:Y:S11]  /*6f0e0*/  MOV R247, R41 ;  /* 0x0000002900f77202 */ /* 0x000ff60000000f00 */
[----:B------:R-:W-:Y:S01]  /*6f0f0*/  @!UPT UIADD3 URZ, URZ, URZ, URZ ;  /* 0x0000003f3f3ff290 */ /* 0x000fe2000fffe03f */
[----:B------:R-:W-:Y:S04]  /*6f100*/  STL.64 [R1+0xb0], R4 ;  /* 0x0000b00401007387 */ /* 0x000fe80000100a00 */
[----:B------:R1:W-:Y:S04]  /*6f110*/  STL.64 [R1+0xb8], R6 ;  /* 0x0000b80601007387 */ /* 0x0003e80000100a00 */
[----:B------:R-:W2:Y:S04]  /*6f120*/  LDL.LU R245, [R1+0xd4] ;  /* 0x0000d40001f57983 */ /* 0x000ea80000300800 */
        /* <DEDUP_REMOVED lines=15> */
[----:B------:R-:W3:Y:S01]  /*6f220*/  LDL.LU R45, [R1+0x3a24] ;  /* 0x003a2400012d7983 */ /* 0x000ee20000300800 */
[----:B------:R-:W-:Y:S01]  /*6f230*/  IMAD.MOV.U32 R67, RZ, RZ, R69 ;  /* 0x000000ffff437224 */ /* 0x000fe200078e0045 */
[-C--:B------:R-:W-:Y:S08]  /*6f240*/  HMMA.1688.F32.TF32 R32, R28, R48.reuse, R248 ;  /* 0x000000301c20723c */ /* 0x080ff000000810f8 */
[-C--:B-1----:R-:W-:Y:S01]  /*6f250*/  HMMA.1688.F32.TF32 R4, R24, R48.reuse, R128 ;  /* 0x000000301804723c */ /* 0x082fe20000081080 */
[----:B------:R-:W-:Y:S01]  /*6f260*/  MOV R242, R109 ;  /* 0x0000006d00f27202 */ /* 0x000fe20000000f00 */
[----:B------:R-:W-:Y:S01]  /*6f270*/  IMAD.MOV.U32 R243, RZ, RZ, R108 ;  /* 0x000000fffff37224 */ /* 0x000fe200078e006c */
[----:B------:R-:W3:Y:S04]  /*6f280*/  LDL.LU R109, [R1+0x3a20] ;  /* 0x003a2000016d7983 */ /* 0x000ee80000300800 */
[----:B------:R-:W3:Y:S01]  /*6f290*/  LDL.LU R108, [R1+0x3a1c] ;  /* 0x003a1c00016c7983 */ /* 0x000ee20000300800 */
[-C--:B----4-:R-:W-:Y:S11]  /*6f2a0*/  HMMA.1688.F32.TF32 R68, R56, R48.reuse, R212 ;  /* 0x000000303844723c */ /* 0x090ff600000810d4 */
[----:B------:R-:W-:Y:S11]  /*6f2b0*/  @!UPT UIADD3 URZ, URZ, URZ, URZ ;  /* 0x0000003f3f3ff290 */ /* 0x000ff6000fffe03f */
[----:B------:R-:W-:Y:S01]  /*6f2c0*/  @!UPT UIADD3 URZ, URZ, URZ, URZ ;  /* 0x0000003f3f3ff290 */ /* 0x000fe2000fffe03f */
[----:B------:R-:W-:Y:S04]  /*6f2d0*/  STL.64 [R1+0xe0], R68 ;  /* 0x0000e04401007387 */ /* 0x000fe80000100a00 */
[----:B------:R1:W-:Y:S04]  /*6f2e0*/  STL.64 [R1+0xe8], R70 ;  /* 0x0000e84601007387 */ /* 0x0003e80000100a00 */
[----:B------:R-:W-:Y:S04]  /*6f2f0*/  STL.64 [R1+0x190], R32 ;  /* 0x0001902001007387 */ /* 0x000fe80000100a00 */
[----:B------:R4:W-:Y:S01]  /*6f300*/  STL.64 [R1+0x198], R34 ;  /* 0x0001982201007387 */ /* 0x0009e20000100a00 */
[-C--:B-1----:R-:W-:Y:S03]  /*6f310*/  HMMA.1688.F32.TF32 R68, R20, R48.reuse, R172 ;  /* 0x000000301444723c */ /* 0x082fe600000810ac */
[----:B------:R-:W-:Y:S04]  /*6f320*/  STL.64 [R1+0x1d0], R4 ;  /* 0x0001d00401007387 */ /* 0x000fe80000100a00 */
[----:B------:R1:W-:Y:S01]  /*6f330*/  STL.64 [R1+0x1d8], R6 ;  /* 0x0001d80601007387 */ /* 0x0003e20000100a00 */
[-C--:B----4-:R-:W-:Y:S03]  /*6f340*/  HMMA.1688.F32.TF32 R32, R12, R48.reuse, R188 ;  /* 0x000000300c20723c */ /* 0x090fe600000810bc */
[----:B------:R-:W-:Y:S05]  /*6f350*/  LDSM.16.M88.4 R188, [R124+0x2e180] ;  /* 0x02e180007cbc783b */ /* 0x000fea0000000200 */
[----:B-1----:R-:W-:Y:S01]  /*6f360*/  HMMA.1688.F32.TF32 R4, R16, R48, R36 ;  /* 0x000000301004723c */ /* 0x002fe20000081024 */
[----:B------:R-:W-:Y:S06]  /*6f370*/  LDSM.16.M88.4 R36, [R124+0x28180] ;  /* 0x028180007c24783b */ /* 0x000fec0000000200 */
[----:B------:R-:W-:Y:S04]  /*6f380*/  STL.64 [R1+0x2d0], R68 ;  /* 0x0002d04401007387 */ /* 0x000fe80000100a00 */
[----:B------:R-:W-:Y:S04]  /*6f390*/  STL.64 [R1+0x2d8], R70 ;  /* 0x0002d84601007387 */ /* 0x000fe80000100a00 */
[----:B------:R-:W4:Y:S04]  /*6f3a0*/  LDL.LU R200, [R1+0x7b0] ;  /* 0x0007b00001c87983 */ /* 0x000f280000300800 */
        /* <DEDUP_REMOVED lines=9> */
[----:B------:R-:W-:Y:S01]  /*6f440*/  LDSM.16.M88.4 R32, [R124+0x29180] ;  /* 0x029180007c20783b */ /* 0x000fe20000000200 */
[----:B--2---:R-:W-:Y:S01]  /*6f450*/  MOV R213, R44 ;  /* 0x0000002c00d57202 */ /* 0x004fe20000000f00 */
[----:B---3--:R-:W-:-:S02]  /*6f460*/  IMAD.MOV.U32 R212, RZ, RZ, R45 ;  /* 0x000000ffffd47224 */ /* 0x008fc400078e002d */
[----:B------:R-:W1:Y:S02]  /*6f470*/  LDSM.16.M88.4 R44, [R124+0x26180] ;  /* 0x026180007c2c783b */ /* 0x000e640000000200 */
[-C--:B-1----:R-:W-:Y:S08]  /*6f480*/  HMMA.1688.F32.TF32 R248, R100, R44.reuse, R224 ;  /* 0x0000002c64f8723c */ /* 0x082ff000000810e0 */
[-C--:B------:R-:W-:Y:S08]  /*6f490*/  HMMA.1688.F32.TF32 R104, R140, R44.reuse, R104 ;  /* 0x0000002c8c68723c */ /* 0x080ff00000081068 */
[-C--:B------:R-:W-:Y:S08]  /*6f4a0*/  HMMA.1688.F32.TF32 R68, R56, R44.reuse, R216 ;  /* 0x0000002c3844723c */ /* 0x080ff000000810d8 */
        /* <DEDUP_REMOVED lines=20> */
[----:B------:R-:W2:Y:S01]  /*6f5f0*/  LDL.LU R246, [R1+0x148] ;  /* 0x0001480001f67983 */ /* 0x000ea20000300800 */
[----:B-1----:R-:W-:Y:S03]  /*6f600*/  HMMA.1688.F32.TF32 R4, R16, R44, R192 ;  /* 0x0000002c1004723c */ /* 0x002fe600000810c0 */
[----:B------:R-:W2:Y:S01]  /*6f610*/  LDL.LU R247, [R1+0x14c] ;  /* 0x00014c0001f77983 */ /* 0x000ea20000300800 */
[----:B------:R-:W-:-:S03]  /*6f620*/  MOV R241, R112 ;  /* 0x0000007000f17202 */ /* 0x000fc60000000f00 */
[----:B------:R-:W3:Y:S01]  /*6f630*/  LDL.LU R240, [R1+0xa0] ;  /* 0x0000a00001f07983 */ /* 0x000ee20000300800 */
[----:B------:R-:W-:Y:S02]  /*6f640*/  IMAD.MOV.U32 R214, RZ, RZ, R41 ;  /* 0x000000ffffd67224 */ /* 0x000fe400078e0029 */
[----:B------:R-:W-:Y:S01]  /*6f650*/  IMAD.MOV.U32 R215, RZ, RZ, R40 ;  /* 0x000000ffffd77224 */ /* 0x000fe200078e0028 */
[----:B------:R-:W-:Y:S04]  /*6f660*/  LDSM.16.M88.4 R192, [R124+0x2d180] ;  /* 0x02d180007cc0783b */ /* 0x000fe80000000200 */
[----:B------:R-:W4:Y:S08]  /*6f670*/  LDSM.16.M88.4 R40, [R124+0x27180] ;  /* 0x027180007c28783b */ /* 0x000f300000000200 */
[----:B------:R-:W-:Y:S04]  /*6f680*/  STL.64 [R1+0x3e0], R4 ;  /* 0x0003e00401007387 */ /* 0x000fe80000100a00 */
[----:B------:R2:W-:Y:S04]  /*6f690*/  STL.64 [R1+0x3e8], R6 ;  /* 0x0003e80601007387 */ /* 0x0005e80000100a00 */
[----:B------:R-:W2:Y:S01]  /*6f6a0*/  LDL.LU R112, [R1+0x3a18] ;  /* 0x003a180001707983 */ /* 0x000ea20000300800 */
[----:B------:R-:W-:-:S03]  /*6f6b0*/  IMAD.MOV.U32 R243, RZ, RZ, R113 ;  /* 0x000000fffff37224 */ /* 0x000fc600078e0071 */
[----:B------:R-:W3:Y:S04]  /*6f6c0*/  LDL.LU R242, [R1+0xa8] ;  /* 0x0000a80001f27983 */ /* 0x000ee80000300800 */
[----:B------:R-:W3:Y:S01]  /*6f6d0*/  LDL.LU R113, [R1+0x3a14] ;  /* 0x003a140001717983 */ /* 0x000ee20000300800 */
[-C--:B----4-:R-:W-:Y:S08]  /*6f6e0*/  HMMA.1688.F32.TF32 R68, R100, R40.reuse, R200 ;  /* 0x000000286444723c */ /* 0x090ff000000810c8 */
[-C--:B------:R-:W-:Y:S08]  /*6f6f0*/  HMMA.1688.F32.TF32 R108, R140, R40.reuse, R108 ;  /* 0x000000288c6c723c */ /* 0x080ff0000008106c */
[----:B------:R-:W-:Y:S07]  /*6f700*/  HMMA.1688.F32.TF32 R144, R56, R40, R212 ;  /* 0x000000283890723c */ /* 0x000fee00000810d4 */
[----:B------:R-:W-:Y:S04]  /*6f710*/  STL.64 [R1+0x3958], R70 ;  /* 0x0039584601007387 */ /* 0x000fe80000100a00 */
[----:B------:R1:W-:Y:S04]  /*6f720*/  STL.64 [R1+0x3950], R68 ;  /* 0x0039504401007387 */ /* 0x0003e80000100a00 */
[----:B------:R-:W-:Y:S04]  /*6f730*/  STL.64 [R1+0x3968], R110 ;  /* 0x0039686e01007387 */ /* 0x000fe80000100a00 */
[----:B------:R-:W-:Y:S01]  /*6f740*/  STL.64 [R1+0x3960], R108 ;  /* 0x0039606c01007387 */ /* 0x000fe20000100a00 */
[----:B--2---:R-:W-:-:S03]  /*6f750*/  IMAD.MOV.U32 R212, RZ, RZ, R112 ;  /* 0x000000ffffd47224 */ /* 0x004fc600078e0070 */
[----:B------:R-:W2:Y:S04]  /*6f760*/  LDL.LU R112, [R1+0x3a10] ;  /* 0x003a100001707983 */ /* 0x000ea80000300800 */
[----:B------:R-:W4:Y:S01]  /*6f770*/  LDL.LU R213, [R1+0x164] ;  /* 0x0001640001d57983 */ /* 0x000f220000300800 */
[----:B---3--:R-:W-:-:S03]  /*6f780*/  MOV R201, R113 ;  /* 0x0000007100c97202 */ /* 0x008fc60000000f00 */
[----:B------:R-:W4:Y:S04]  /*6f790*/  LDL.LU R214, [R1+0x168] ;  /* 0x0001680001d67983 */ /* 0x000f280000300800 */
[----:B------:R-:W4:Y:S04]  /*6f7a0*/  LDL.LU R215, [R1+0x16c] ;  /* 0x00016c0001d77983 */ /* 0x000f280000300800 */
[----:B------:R-:W3:Y:S04]  /*6f7b0*/  LDL.LU R200, [R1+0x660] ;  /* 0x0006600001c87983 */ /* 0x000ee80000300800 */
[----:B------:R-:W3:Y:S01]  /*6f7c0*/  LDL.LU R113, [R1+0x3a0c] ;  /* 0x003a0c0001717983 */ /* 0x000ee20000300800 */
[-C--:B------:R-:W-:Y:S08]  /*6f7d0*/  HMMA.1688.F32.TF32 R4, R28, R40.reuse, R244 ;  /* 0x000000281c04723c */ /* 0x080ff000000810f4 */
[-C--:B------:R-:W-:Y:S08]  /*6f7e0*/  HMMA.1688.F32.TF32 R88, R24, R40.reuse, R240 ;  /* 0x000000281858723c */ /* 0x080ff000000810f0 */
[----:B-1----:R-:W-:Y:S01]  /*6f7f0*/  HMMA.1688.F32.TF32 R68, R20, R40, R72 ;  /* 0x000000281444723c */ /* 0x002fe20000081048 */
[----:B--2---:R-:W-:-:S02]  /*6f800*/  IMAD.MOV.U32 R202, RZ, RZ, R112 ;  /* 0x000000ffffca7224 */ /* 0x004fc400078e0070 */
[----:B------:R-:W2:Y:S04]  /*6f810*/  LDL.LU R112, [R1+0x3a08] ;  /* 0x003a080001707983 */ /* 0x000ea80000300800 */
[----:B------:R-:W3:Y:S04]  /*6f820*/  LDL.LU R203, [R1+0x66c] ;  /* 0x00066c0001cb7983 */ /* 0x000ee80000300800 */
[----:B------:R-:W2:Y:S04]  /*6f830*/  LDL.LU R216, [R1+0x820] ;  /* 0x0008200001d87983 */ /* 0x000ea80000300800 */
[----:B------:R-:W2:Y:S04]  /*6f840*/  LDL.LU R217, [R1+0x824] ;  /* 0x0008240001d97983 */ /* 0x000ea80000300800 */
[----:B------:R-:W2:Y:S04]  /*6f850*/  LDL.LU R218, [R1+0x828] ;  /* 0x0008280001da7983 */ /* 0x000ea80000300800 */
[----:B------:R-:W2:Y:S04]  /*6f860*/  LDL.LU R219, [R1+0x82c] ;  /* 0x00082c0001db7983 */ /* 0x000ea80000300800 */
[----:B------:R-:W3:Y:S04]  /*6f870*/  LDL.LU R114, [R1+0x728] ;  /* 0x0007280001727983 */ /* 0x000ee80000300800 */
[----:B------:R-:W3:Y:S04]  /*6f880*/  LDL.LU R115, [R1+0x72c] ;  /* 0x00072c0001737983 */ /* 0x000ee80000300800 */
[----:B------:R-:W-:Y:S04]  /*6f890*/  STL.64 [R1+0x3978], R146 ;  /* 0x0039789201007387 */ /* 0x000fe80000100a00 */
[----:B------:R-:W-:Y:S04]  /*6f8a0*/  STL.64 [R1+0x3970], R144 ;  /* 0x0039709001007387 */ /* 0x000fe80000100a00 */
[----:B------:R-:W-:Y:S04]  /*6f8b0*/  STL.64 [R1+0x20], R4 ;  /* 0x0000200401007387 */ /* 0x000fe80000100a00 */
[----:B------:R1:W-:Y:S04]  /*6f8c0*/  STL.64 [R1+0x28], R6 ;  /* 0x0000280601007387 */ /* 0x0003e80000100a00 */
[----:B------:R-:W3:Y:S04]  /*6f8d0*/  LDL.LU R118, [R1+0xf8] ;  /* 0x0000f80001767983 */ /* 0x000ee80000300800 */
[----:B------:R-:W3:Y:S01]  /*6f8e0*/  LDL.LU R119, [R1+0xfc] ;  /* 0x0000fc0001777983 */ /* 0x000ee20000300800 */
[-C--:B-1----:R-:W-:Y:S03]  /*6f8f0*/  HMMA.1688.F32.TF32 R4, R12, R40.reuse, R84 ;  /* 0x000000280c04723c */ /* 0x082fe60000081054 */
[----:B------:R-:W-:Y:S04]  /*6f900*/  STL.64 [R1+0xd0], R88 ;  /* 0x0000d05801007387 */ /* 0x000fe80000100a00 */
[----:B------:R-:W-:Y:S04]  /*6f910*/  STL.64 [R1+0xd8], R90 ;  /* 0x0000d85a01007387 */ /* 0x000fe80000100a00 */
[----:B------:R-:W3:Y:S04]  /*6f920*/  LDL.LU R240, [R1+0x7a0] ;  /* 0x0007a00001f07983 */ /* 0x000ee80000300800 */
[----:B------:R-:W-:Y:S04]  /*6f930*/  STL.64 [R1+0x1c0], R68 ;  /* 0x0001c04401007387 */ /* 0x000fe80000100a00 */
[----:B------:R-:W-:Y:S04]  /*6f940*/  STL.64 [R1+0x1c8], R70 ;  /* 0x0001c84601007387 */ /* 0x000fe80000100a00 */
[----:B------:R-:W-:Y:S04]  /*6f950*/  STL.64 [R1+0x2b0], R4 ;  /* 0x0002b00401007387 */ /* 0x000fe80000100a00 */
[----:B------:R1:W-:Y:S04]  /*6f960*/  STL.64 [R1+0x2b8], R6 ;  /* 0x0002b80601007387 */ /* 0x0003e80000100a00 */
[----:B------:R-:W3:Y:S04]  /*6f970*/  LDL.LU R241, [R1+0x7a4] ;  /* 0x0007a40001f17983 */ /* 0x000ee80000300800 */
[----:B------:R-:W3:Y:S01]  /*6f980*/  LDL.LU R242, [R1+0x7a8] ;  /* 0x0007a80001f27983 */ /* 0x000ee20000300800 */
[----:B-1----:R-:W-:Y:S03]  /*6f990*/  HMMA.1688.F32.TF32 R4, R16, R40, R156 ;  /* 0x000000281004723c */ /* 0x002fe6000008109c */
[----:B------:R-:W3:Y:S04]  /*6f9a0*/  LDL.LU R243, [R1+0x7ac] ;  /* 0x0007ac0001f37983 */ /* 0x000ee80000300800 */
[----:B------:R-:W3:Y:S04]  /*6f9b0*/  LDL.LU R244, [R1+0x830] ;  /* 0x0008300001f47983 */ /* 0x000ee80000300800 */
[----:B------:R-:W3:Y:S04]  /*6f9c0*/  LDL.LU R245, [R1+0x834] ;  /* 0x0008340001f57983 */ /* 0x000ee80000300800 */
[----:B------:R-:W3:Y:S01]  /*6f9d0*/  LDL.LU R246, [R1+0x838] ;  /* 0x0008380001f67983 */ /* 0x000ee20000300800 */
[----:B----4-:R-:W-:Y:S03]  /*6f9e0*/  HMMA.1688.F32.TF32 R176, R28, R36, R212 ;  /* 0x000000241cb0723c */ /* 0x010fe600000810d4 */
[----:B------:R-:W4:Y:S05]  /*6f9f0*/  LDL.LU R247, [R1+0x83c] ;  /* 0x00083c0001f77983 */ /* 0x000f2a0000300800 */
[----:B------:R-:W-:Y:S01]  /*6fa00*/  IMAD.MOV.U32 R53, RZ, RZ, R4 ;  /* 0x000000ffff357224 */ /* 0x000fe200078e0004 */
[----:B------:R-:W-:Y:S01]  /*6fa10*/  MOV R52, R5 ;  /* 0x0000000500347202 */ /* 0x000fe20000000f00 */
[----:B------:R-:W-:-:S02]  /*6fa20*/  IMAD.MOV.U32 R49, RZ, RZ, R6 ;  /* 0x000000ffff317224 */ /* 0x000fc400078e0006 */
[----:B------:R-:W-:Y:S02]  /*6fa30*/  IMAD.MOV.U32 R48, RZ, RZ, R7 ;  /* 0x000000ffff307224 */ /* 0x000fe400078e0007 */
[-C--:B------:R-:W-:Y:S03]  /*6fa40*/  HMMA.1688.F32.TF32 R4, R12, R36.reuse, R80 ;  /* 0x000000240c04723c */ /* 0x080fe60000081050 */
[----:B------:R-:W-:Y:S04]  /*6fa50*/  STL [R1+0x3874], R48 ;  /* 0x0038743001007387 */ /* 0x000fe80000100800 */
[----:B------:R1:W-:Y:S04]  /*6fa60*/  STL [R1+0x3870], R49 ;  /* 0x0038703101007387 */ /* 0x0003e80000100800 */
[----:B------:R1:W-:Y:S04]  /*6fa70*/  STL [R1+0x386c], R52 ;  /* 0x00386c3401007387 */ /* 0x0003e80000100800 */
[----:B------:R1:W-:Y:S01]  /*6fa80*/  STL [R1+0x3868], R53 ;  /* 0x0038683501007387 */ /* 0x0003e20000100800 */
[----:B------:R-:W-:Y:S08]  /*6fa90*/  HMMA.1688.F32.TF32 R68, R20, R36, R76 ;  /* 0x000000241444723c */ /* 0x000ff0000008104c */
[----:B-1----:R-:W-:Y:S01]  /*6faa0*/  MOV R49, R4 ;  /* 0x0000000400317202 */ /* 0x002fe20000000f00 */
[----:B------:R-:W-:Y:S01]  /*6fab0*/  IMAD.MOV.U32 R52, RZ, RZ, R5 ;  /* 0x000000ffff347224 */ /* 0x000fe200078e0005 */
[----:B------:R-:W-:Y:S01]  /*6fac0*/  MOV R60, R7 ;  /* 0x00000007003c7202 */ /* 0x000fe20000000f00 */
[----:B------:R-:W-:-:S02]  /*6fad0*/  IMAD.MOV.U32 R53, RZ, RZ, R6 ;  /* 0x000000ffff357224 */ /* 0x000fc400078e0006 */
[-C--:B------:R-:W-:Y:S08]  /*6fae0*/  HMMA.1688.F32.TF32 R4, R16, R36.reuse, R152 ;  /* 0x000000241004723c */ /* 0x080ff00000081098 */
[-C--:B--2---:R-:W-:Y:S11]  /*6faf0*/  HMMA.1688.F32.TF32 R72, R100, R36.reuse, R216 ;  /* 0x000000246448723c */ /* 0x084ff600000810d8 */
[----:B------:R-:W-:Y:S11]  /*6fb00*/  @!UPT UIADD3 URZ, URZ, URZ, URZ ;  /* 0x0000003f3f3ff290 */ /* 0x000ff6000fffe03f */
[----:B------:R-:W-:Y:S01]  /*6fb10*/  @!UPT UIADD3 URZ, URZ, URZ, URZ ;  /* 0x0000003f3f3ff290 */ /* 0x000fe2000fffe03f */
[----:B------:R-:W-:Y:S04]  /*6fb20*/  STL.64 [R1+0x39a8], R74 ;  /* 0x0039a84a01007387 */ /* 0x000fe80000100a00 */
[----:B------:R3:W-:Y:S02]  /*6fb30*/  STL.64 [R1+0x39a0], R72 ;  /* 0x0039a04801007387 */ /* 0x0007e40000100a00 */
[-C--:B---3--:R-:W-:Y:S02]  /*6fb40*/  HMMA.1688.F32.TF32 R72, R24, R36.reuse, R116 ;  /* 0x000000241848723c */ /* 0x088fe40000081074 */
[----:B------:R-:W-:Y:S04]  /*6fb50*/  STL [R1+0x392c], R176 ;  /* 0x00392cb001007387 */ /* 0x000fe80000100800 */
[----:B------:R-:W-:Y:S04]  /*6fb60*/  STL [R1+0x3928], R177 ;  /* 0x003928b101007387 */ /* 0x000fe80000100800 */
[----:B------:R-:W-:Y:S04]  /*6fb70*/  STL [R1+0x3924], R178 ;  /* 0x003924b201007387 */ /* 0x000fe80000100800 */
[----:B------:R-:W-:Y:S09]  /*6fb80*/  STL [R1+0x3920], R179 ;  /* 0x003920b301007387 */ /* 0x000ff20000100800 */
[----:B------:R-:W-:Y:S04]  /*6fb90*/  STL.64 [R1+0xa0], R72 ;  /* 0x0000a04801007387 */ /* 0x000fe80000100a00 */
[----:B------:R-:W-:Y:S04]  /*6fba0*/  STL.64 [R1+0xa8], R74 ;  /* 0x0000a84a01007387 */ /* 0x000fe80000100a00 */
[----:B------:R-:W-:Y:S04]  /*6fbb0*/  STL.64 [R1+0x180], R68 ;  /* 0x0001804401007387 */ /* 0x000fe80000100a00 */
[----:B------:R1:W-:Y:S04]  /*6fbc0*/  STL.64 [R1+0x188], R70 ;  /* 0x0001884601007387 */ /* 0x0003e80000100a00 */
[----:B------:R-:W-:Y:S04]  /*6fbd0*/  STL [R1+0x3884], R60 ;  /* 0x0038843c01007387 */ /* 0x000fe80000100800 */
[----:B------:R-:W-:Y:S04]  /*6fbe0*/  STL [R1+0x3880], R53 ;  /* 0x0038803501007387 */ /* 0x000fe80000100800 */
[----:B------:R-:W-:Y:S04]  /*6fbf0*/  STL [R1+0x387c], R52 ;  /* 0x00387c3401007387 */ /* 0x000fe80000100800 */
[----:B------:R-:W-:Y:S04]  /*6fc00*/  STL [R1+0x3878], R49 ;  /* 0x0038783101007387 */ /* 0x000fe80000100800 */
[----:B------:R-:W-:Y:S04]  /*6fc10*/  STL.64 [R1+0x340], R4 ;  /* 0x0003400401007387 */ /* 0x000fe80000100a00 */
[----:B------:R2:W-:Y:S04]  /*6fc20*/  STL.64 [R1+0x348], R6 ;  /* 0x0003480601007387 */ /* 0x0005e80000100a00 */
[----:B------:R-:W3:Y:S04]  /*6fc30*/  LDL.LU R204, [R1+0x5b0] ;  /* 0x0005b00001cc7983 */ /* 0x000ee80000300800 */
[----:B------:R-:W3:Y:S04]  /*6fc40*/  LDL.LU R205, [R1+0x5b4] ;  /* 0x0005b40001cd7983 */ /* 0x000ee80000300800 */
[----:B------:R-:W3:Y:S04]  /*6fc50*/  LDL.LU R206, [R1+0x5b8] ;  /* 0x0005b80001ce7983 */ /* 0x000ee80000300800 */
[----:B------:R-:W3:Y:S01]  /*6fc60*/  LDL.LU R207, [R1+0x5bc] ;  /* 0x0005bc0001cf7983 */ /* 0x000ee20000300800 */
[----:B------:R-:W-:Y:S03]  /*6fc70*/  HMMA.1688.F32.TF32 R148, R56, R36, R200 ;  /* 0x000000243894723c */ /* 0x000fe600000810c8 */
[----:B------:R-:W2:Y:S04]  /*6fc80*/  LDL.LU R228, [R1+0x6a0] ;  /* 0x0006a00001e47983 */ /* 0x000ea80000300800 */
[----:B------:R-:W2:Y:S04]  /*6fc90*/  LDL.LU R229, [R1+0x6a4] ;  /* 0x0006a40001e57983 */ /* 0x000ea80000300800 */
[----:B------:R-:W2:Y:S04]  /*6fca0*/  LDL.LU R230, [R1+0x6a8] ;  /* 0x0006a80001e67983 */ /* 0x000ea80000300800 */
[----:B------:R-:W2:Y:S04]  /*6fcb0*/  LDL.LU R231, [R1+0x6ac] ;  /* 0x0006ac0001e77983 */ /* 0x000ea80000300800 */
[----:B------:R-:W2:Y:S01]  /*6fcc0*/  LDL.LU R200, [R1+0x110] ;  /* 0x0001100001c87983 */ /* 0x000ea20000300800 */
[----:B------:R-:W-:Y:S01]  /*6fcd0*/  IMAD.MOV.U32 R201, RZ, RZ, R121 ;  /* 0x000000ffffc97224 */ /* 0x000fe200078e0079 */
[----:B------:R-:W-:Y:S01]  /*6fce0*/  MOV R203, R125 ;  /* 0x0000007d00cb7202 */ /* 0x000fe20000000f00 */
[----:B------:R-:W-:Y:S01]  /*6fcf0*/  IMAD.MOV.U32 R202, RZ, RZ, R120 ;  /* 0x000000ffffca7224 */ /* 0x000fe200078e0078 */
[----:B------:R-:W3:Y:S01]  /*6fd00*/  LDL.LU R121, [R1+0x3a04] ;  /* 0x003a040001797983 */ /* 0x000ee20000300800 */
[-C--:B----4-:R-:W-:Y:S03]  /*6fd10*/  HMMA.1688.F32.TF32 R76, R100, R32.reuse, R244 ;  /* 0x00000020644c723c */ /* 0x090fe600000810f4 */
[----:B------:R-:W4:Y:S04]  /*6fd20*/  LDL.LU R120, [R1+0x3a00] ;  /* 0x003a000001787983 */ /* 0x000f280000300800 */
[----:B------:R-:W3:Y:S01]  /*6fd30*/  LDL.LU R125, [R1+0x39fc] ;  /* 0x0039fc00017d7983 */ /* 0x000ee20000300800 */
[-C--:B-1----:R-:W-:Y:S03]  /*6fd40*/  HMMA.1688.F32.TF32 R68, R20, R32.reuse, R236 ;  /* 0x000000201444723c */ /* 0x082fe600000810ec */
[----:B------:R-:W3:Y:S04]  /*6fd50*/  LDL.LU R244, [R1+0x8a0] ;  /* 0x0008a00001f47983 */ /* 0x000ee80000300800 */
[----:B------:R-:W3:Y:S04]  /*6fd60*/  LDL.LU R245, [R1+0x8a4] ;  /* 0x0008a40001f57983 */ /* 0x000ee80000300800 */
[----:B------:R-:W3:Y:S04]  /*6fd70*/  LDL.LU R246, [R1+0x8a8] ;  /* 0x0008a80001f67983 */ /* 0x000ee80000300800 */
[----:B------:R-:W3:Y:S04]  /*6fd80*/  LDL.LU R247, [R1+0x8ac] ;  /* 0x0008ac0001f77983 */ /* 0x000ee80000300800 */
        /* <DEDUP_REMOVED lines=25> */
[-C--:B--2---:R-:W-:Y:S03]  /*6ff20*/  HMMA.1688.F32.TF32 R4, R24, R32.reuse, R200 ;  /* 0x000000201804723c */ /* 0x084fe600000810c8 */
[----:B------:R-:W-:Y:S11]  /*6ff30*/  LDSM.16.M88.4 R200, [R124+0x2b180] ;  /* 0x02b180007cc8783b */ /* 0x000ff60000000200 */
[----:B------:R-:W-:Y:S10]  /*6ff40*/  @!UPT UIADD3 URZ, URZ, URZ, URZ ;  /* 0x0000003f3f3ff290 */ /* 0x000ff4000fffe03f */
[----:B------:R-:W-:Y:S01]  /*6ff50*/  IMAD.MOV.U32 R176, RZ, RZ, R4 ;  /* 0x000000ffffb07224 */ /* 0x000fe200078e0004 */
[----:B------:R-:W-:Y:S01]  /*6ff60*/  MOV R178, R6 ;  /* 0x0000000600b27202 */ /* 0x000fe20000000f00 */
[----:B------:R-:W-:Y:S02]  /*6ff70*/  IMAD.MOV.U32 R177, RZ, RZ, R5 ;  /* 0x000000ffffb17224 */ /* 0x000fe400078e0005 */
[----:B------:R-:W-:Y:S02]  /*6ff80*/  IMAD.MOV.U32 R179, RZ, RZ, R7 ;  /* 0x000000ffffb37224 */ /* 0x000fe400078e0007 */
[-C--:B------:R-:W-:Y:S11]  /*6ff90*/  HMMA.1688.F32.TF32 R4, R12, R32.reuse, R232 ;  /* 0x000000200c04723c */ /* 0x080ff600000810e8 */
[----:B------:R-:W-:Y:S11]  /*6ffa0*/  @!UPT UIADD3 URZ, URZ, URZ, URZ ;  /* 0x0000003f3f3ff290 */ /* 0x000ff6000fffe03f */
[----:B------:R-:W-:Y:S02]  /*6ffb0*/  @!UPT UIADD3 URZ, URZ, URZ, URZ ;  /* 0x0000003f3f3ff290 */ /* 0x000fe4000fffe03f */
[----:B------:R-:W-:Y:S01]  /*6ffc0*/  IMAD.MOV.U32 R53, RZ, RZ, R4 ;  /* 0x000000ffff357224 */ /* 0x000fe200078e0004 */
[----:B------:R-:W-:Y:S01]  /*6ffd0*/  MOV R52, R5 ;  /* 0x0000000500347202 */ /* 0x000fe20000000f00 */
[----:B------:R-:W-:Y:S02]  /*6ffe0*/  IMAD.MOV.U32 R49, RZ, RZ, R6 ;  /* 0x000000ffff317224 */ /* 0x000fe400078e0006 */
[----:B------:R-:W-:Y:S02]  /*6fff0*/  IMAD.MOV.U32 R48, RZ, RZ, R7 ;  /* 0x000000ffff307224 */ /* 0x000fe400078e0007 */
[-C--:B------:R-:W-:Y:S01]  /*70000*/  HMMA.1688.F32.TF32 R4, R16, R32.reuse, R132 ;  /* 0x000000201004723c */ /* 0x080fe20000081084 */
[----:B------:R-:W-:Y:S04]  /*70010*/  STL [R1+0x3894], R53 ;  /* 0x0038943501007387 */ /* 0x000fe80000100800 */
[----:B------:R-:W-:Y:S04]  /*70020*/  STL [R1+0x3890], R52 ;  /* 0x0038903401007387 */ /* 0x000fe80000100800 */
[----:B------:R-:W-:Y:S01]  /*70030*/  STL [R1+0x388c], R49 ;  /* 0x00388c3101007387 */ /* 0x000fe20000100800 */
[-C--:B---3--:R-:W-:Y:S03]  /*70040*/  HMMA.1688.F32.TF32 R180, R28, R32.reuse, R204 ;  /* 0x000000201cb4723c */ /* 0x088fe600000810cc */
[----:B------:R-:W-:Y:S04]  /*70050*/  STL [R1+0x3888], R48 ;  /* 0x0038883001007387 */ /* 0x000fe80000100800 */
[----:B------:R1:W2:Y:S06]  /*70060*/  LDSM.16.M88.4 R204, [R124+0x2a180] ;  /* 0x02a180007ccc783b */ /* 0x0002ac0000000200 */
[----:B------:R3:W-:Y:S04]  /*70070*/  STL.64 [R1+0x2f0], R4 ;  /* 0x0002f00401007387 */ /* 0x0007e80000100a00 */
[----:B------:R2:W-:Y:S04]  /*70080*/  STL.64 [R1+0x2f8], R6 ;  /* 0x0002f80601007387 */ /* 0x0005e80000100a00 */
[----:B-1----:R-:W2:Y:S01]  /*70090*/  LDL.LU R124, [R1+0x39f8] ;  /* 0x0039f800017c7983 */ /* 0x002ea20000300800 */
[----:B------:R-:W-:Y:S03]  /*700a0*/  HMMA.1688.F32.TF32 R152, R56, R32, R228 ;  /* 0x000000203898723c */ /* 0x000fe600000810e4 */
[----:B------:R-:W3:Y:S01]  /*700b0*/  LDL.LU R228, [R1+0x700] ;  /* 0x0007000001e47983 */ /* 0x000ee20000300800 */
[----:B------:R-:W-:-:S03]  /*700c0*/  IMAD.MOV.U32 R105, RZ, RZ, R125 ;  /* 0x000000ffff697224 */ /* 0x000fc600078e007d */
[----:B------:R-:W3:Y:S04]  /*700d0*/  LDL.LU R229, [R1+0x704] ;  /* 0x0007040001e57983 */ /* 0x000ee80000300800 */
[----:B------:R-:W3:Y:S04]  /*700e0*/  LDL.LU R230, [R1+0x708] ;  /* 0x0007080001e67983 */ /* 0x000ee80000300800 */
[----:B------:R-:W3:Y:S01]  /*700f0*/  LDL.LU R231, [R1+0x70c] ;  /* 0x00070c0001e77983 */ /* 0x000ee20000300800 */
[----:B--2---:R-:W-:-:S03]  /*70100*/  MOV R104, R124 ;  /* 0x0000007c00687202 */ /* 0x004fc60000000f00 */
[----:B------:R-:W2:Y:S04]  /*70110*/  LDL.LU R124, [R1+0x39f4] ;  /* 0x0039f400017c7983 */ /* 0x000ea80000300800 */
[----:B------:R-:W3:Y:S01]  /*70120*/  LDL.LU R125, [R1+0x39f0] ;  /* 0x0039f000017d7983 */ /* 0x000ee20000300800 */
[----:B----4-:R-:W-:Y:S03]  /*70130*/  HMMA.1688.F32.TF32 R88, R100, R196, R216 ;  /* 0x000000c46458723c */ /* 0x010fe600000810d8 */
[----:B------:R-:W4:Y:S04]  /*70140*/  LDL.LU R106, [R1+0x738] ;  /* 0x00073800016a7983 */ /* 0x000f280000300800 */
[----:B------:R-:W4:Y:S04]  /*70150*/  LDL.LU R107, [R1+0x73c] ;  /* 0x00073c00016b7983 */ /* 0x000f280000300800 */
[----:B------:R-:W4:Y:S04]  /*70160*/  LDL.LU R216, [R1+0x770] ;  /* 0x0007700001d87983 */ /* 0x000f280000300800 */
[----:B------:R-:W4:Y:S01]  /*70170*/  LDL.LU R217, [R1+0x774] ;  /* 0x0007740001d97983 */ /* 0x000f220000300800 */
[----:B--2---:R-:W-:-:S03]  /*70180*/  IMAD.MOV.U32 R218, RZ, RZ, R124 ;  /* 0x000000ffffda7224 */ /* 0x004fc600078e007c */
[----:B------:R-:W2:Y:S01]  /*70190*/  LDL.LU R124, [R1+0x39ec] ;  /* 0x0039ec00017c7983 */ /* 0x000ea20000300800 */
[----:B---3--:R-:W-:-:S03]  /*701a0*/  MOV R219, R125 ;  /* 0x0000007d00db7202 */ /* 0x008fc60000000f00 */
[----:B------:R-:W3:Y:S01]  /*701b0*/  LDL.LU R125, [R1+0x39e8] ;  /* 0x0039e800017d7983 */ /* 0x000ee20000300800 */
[C---:B------:R-:W-:Y:S03]  /*701c0*/  HMMA.1688.F32.TF32 R92, R100.reuse, R192, R212 ;  /* 0x000000c0645c723c */ /* 0x040fe600000810d4 */
[----:B------:R-:W4:Y:S04]  /*701d0*/  LDL.LU R212, [R1+0x780] ;  /* 0x0007800001d47983 */ /* 0x000f280000300800 */
[----:B------:R-:W4:Y:S01]  /*701e0*/  LDL.LU R213, [R1+0x784] ;  /* 0x0007840001d57983 */ /* 0x000f220000300800 */
[----:B------:R-:W-:Y:S03]  /*701f0*/  HMMA.1688.F32.TF32 R80, R100, R204, R208 ;  /* 0x000000cc6450723c */ /* 0x000fe600000810d0 */
[----:B------:R-:W4:Y:S04]  /*70200*/  LDL.LU R214, [R1+0x788] ;  /* 0x0007880001d67983 */ /* 0x000f280000300800 */
[----:B------:R-:W4:Y:S04]  /*70210*/  LDL.LU R215, [R1+0x78c] ;  /* 0x00078c0001d77983 */ /* 0x000f280000300800 */
[----:B------:R-:W4:Y:S04]  /*70220*/  LDL.LU R208, [R1+0x790] ;  /* 0x0007900001d07983 */ /* 0x000f280000300800 */
[----:B------:R-:W4:Y:S01]  /*70230*/  LDL.LU R209, [R1+0x794] ;  /* 0x0007940001d17983 */ /* 0x000f220000300800 */
[----:B--2---:R-:W-:-:S02]  /*70240*/  IMAD.MOV.U32 R211, RZ, RZ, R124 ;  /* 0x000000ffffd37224 */ /* 0x004fc400078e007c */
[----:B---3--:R-:W-:Y:S02]  /*70250*/  IMAD.MOV.U32 R210, RZ, RZ, R125 ;  /* 0x000000ffffd27224 */ /* 0x008fe400078e007d */
        /* <DEDUP_REMOVED lines=8> */
[----:B--2---:R-:W-:Y:S01]  /*702e0*/  IMAD.MOV.U32 R171, RZ, RZ, R125 ;  /* 0x000000ffffab7224 */ /* 0x004fe200078e007d */
[----:B---3--:R-:W-:-:S02]  /*702f0*/  MOV R170, R124 ;  /* 0x0000007c00aa7202 */ /* 0x008fc40000000f00 */
[----:B------:R-:W2:Y:S04]  /*70300*/  LDL.LU R124, [R1+0x39dc] ;  /* 0x0039dc00017c7983 */ /* 0x000ea80000300800 */
[----:B------:R-:W3:Y:S04]  /*70310*/  LDL.LU R125, [R1+0x39d8] ;  /* 0x0039d800017d7983 */ /* 0x000ee80000300800 */
[----:B------:R-:W4:Y:S04]  /*70320*/  LDL.LU R4, [R1+0x840] ;  /* 0x0008400001047983 */ /* 0x000f280000300800 */
[----:B------:R-:W4:Y:S04]  /*70330*/  LDL.LU R5, [R1+0x844] ;  /* 0x0008440001057983 */ /* 0x000f280000300800 */
[----:B------:R-:W4:Y:S04]  /*70340*/  LDL.LU R6, [R1+0x848] ;  /* 0x0008480001067983 */ /* 0x000f280000300800 */
[----:B------:R-:W4:Y:S04]  /*70350*/  LDL.LU R7, [R1+0x84c] ;  /* 0x00084c0001077983 */ /* 0x000f280000300800 */
[----:B------:R-:W4:Y:S01]  /*70360*/  LDL.LU R136, [R1+0x850] ;  /* 0x0008500001887983 */ /* 0x000f220000300800 */
[----:B------:R-:W-:Y:S08]  /*70370*/  HMMA.1688.F32.TF32 R96, R100, R188, R120 ;  /* 0x000000bc6460723c */ /* 0x000ff00000081078 */
[----:B------:R-:W-:Y:S01]  /*70380*/  HMMA.1688.F32.TF32 R120, R140, R204, R240 ;  /* 0x000000cc8c78723c */ /* 0x000fe200000810f0 */
[----:B--2---:R-:W-:Y:S01]  /*70390*/  MOV R138, R124 ;  /* 0x0000007c008a7202 */ /* 0x004fe20000000f00 */
[----:B---3--:R-:W-:-:S02]  /*703a0*/  IMAD.MOV.U32 R137, RZ, RZ, R125 ;  /* 0x000000ffff897224 */ /* 0x008fc400078e007d */
[----:B------:R-:W2:Y:S04]  /*703b0*/  LDL.LU R125, [R1+0x39d4] ;  /* 0x0039d400017d7983 */ /* 0x000ea80000300800 */
[----:B------:R-:W2:Y:S04]  /*703c0*/  LDL.LU R124, [R1+0x39d0] ;  /* 0x0039d000017c7983 */ /* 0x000ea80000300800 */
        /* <DEDUP_REMOVED lines=41> */
[----:B------:R-:W2:Y:S01]  /*70660*/  LDL.LU R251, [R1+0x6fc] ;  /* 0x0006fc0001fb7983 */ /* 0x000ea20000300800 */
[C---:B----4-:R-:W-:Y:S08]  /*70670*/  HMMA.1688.F32.TF32 R136, R140.reuse, R188, R136 ;  /* 0x000000bc8c88723c */ /* 0x050ff00000081088 */
[C---:B---3--:R-:W-:Y:S08]  /*70680*/  HMMA.1688.F32.TF32 R128, R140.reuse, R196, R128 ;  /* 0x000000c48c80723c */ /* 0x048ff00000081080 */
[C---:B--2---:R-:W-:Y:S08]  /*70690*/  HMMA.1688.F32.TF32 R124, R140.reuse, R200, R124 ;  /* 0x000000c88c7c723c */ /* 0x044ff0000008107c */
[C---:B------:R-:W-:Y:S08]  /*706a0*/  HMMA.1688.F32.TF32 R132, R140.reuse, R192, R68 ;  /* 0x000000c08c84723c */ /* 0x040ff00000081044 */
[----:B------:R-:W-:Y:S01]  /*706b0*/  HMMA.1688.F32.TF32 R140, R140, R184, R4 ;  /* 0x000000b88c8c723c */ /* 0x000fe20000081004 */
[----:B------:R-:W2:Y:S04]  /*706c0*/  LDL.LU R4, [R1+0x6e0] ;  /* 0x0006e00001047983 */ /* 0x000ea80000300800 */
[----:B------:R-:W2:Y:S04]  /*706d0*/  LDL.LU R5, [R1+0x6e4] ;  /* 0x0006e40001057983 */ /* 0x000ea80000300800 */
[----:B------:R-:W2:Y:S04]  /*706e0*/  LDL.LU R6, [R1+0x6e8] ;  /* 0x0006e80001067983 */ /* 0x000ea80000300800 */
[----:B------:R-:W2:Y:S01]  /*706f0*/  LDL.LU R7, [R1+0x6ec] ;  /* 0x0006ec0001077983 */ /* 0x000ea20000300800 */
[C---:B------:R-:W-:Y:S03]  /*70700*/  HMMA.1688.F32.TF32 R156, R56.reuse, R204, R240 ;  /* 0x000000cc389c723c */ /* 0x040fe600000810f0 */
[----:B------:R-:W3:Y:S04]  /*70710*/  LDL.LU R240, [R1+0x6d0] ;  /* 0x0006d00001f07983 */ /* 0x000ee80000300800 */
[----:B------:R-:W3:Y:S04]  /*70720*/  LDL.LU R241, [R1+0x6d4] ;  /* 0x0006d40001f17983 */ /* 0x000ee80000300800 */
[----:B------:R-:W3:Y:S04]  /*70730*/  LDL.LU R242, [R1+0x6d8] ;  /* 0x0006d80001f27983 */ /* 0x000ee80000300800 */
[----:B------:R-:W3:Y:S01]  /*70740*/  LDL.LU R243, [R1+0x6dc] ;  /* 0x0006dc0001f37983 */ /* 0x000ee20000300800 */
[C---:B------:R-:W-:Y:S08]  /*70750*/  HMMA.1688.F32.TF32 R164, R56.reuse, R196, R164 ;  /* 0x000000c438a4723c */ /* 0x040ff000000810a4 */
[C---:B------:R-:W-:Y:S08]  /*70760*/  HMMA.1688.F32.TF32 R168, R56.reuse, R192, R168 ;  /* 0x000000c038a8723c */ /* 0x040ff000000810a8 */
[C---:B------:R-:W-:Y:S08]  /*70770*/  HMMA.1688.F32.TF32 R160, R56.reuse, R200, R160 ;  /* 0x000000c838a0723c */ /* 0x040ff000000810a0 */
[C---:B------:R-:W-:Y:S08]  /*70780*/  HMMA.1688.F32.TF32 R172, R56.reuse, R188, R172 ;  /* 0x000000bc38ac723c */ /* 0x040ff000000810ac */
[----:B------:R-:W-:Y:S08]  /*70790*/  HMMA.1688.F32.TF32 R56, R56, R184, R220 ;  /* 0x000000b83838723c */ /* 0x000ff000000810dc */
[C---:B------:R-:W-:Y:S01]  /*707a0*/  HMMA.1688.F32.TF32 R220, R28.reuse, R192, R244 ;  /* 0x000000c01cdc723c */ /* 0x040fe200000810f4 */
[----:B------:R-:W4:Y:S04]  /*707b0*/  LDL.LU R244, [R1+0x6c0] ;  /* 0x0006c00001f47983 */ /* 0x000f280000300800 */
[----:B------:R-:W4:Y:S04]  /*707c0*/  LDL.LU R245, [R1+0x6c4] ;  /* 0x0006c40001f57983 */ /* 0x000f280000300800 */
[----:B------:R-:W4:Y:S04]  /*707d0*/  LDL.LU R246, [R1+0x6c8] ;  /* 0x0006c80001f67983 */ /* 0x000f280000300800 */
[----:B------:R-:W4:Y:S01]  /*707e0*/  LDL.LU R247, [R1+0x6cc] ;  /* 0x0006cc0001f77983 */ /* 0x000f220000300800 */
[----:B------:R-:W-:Y:S08]  /*707f0*/  HMMA.1688.F32.TF32 R208, R28, R204, R208 ;  /* 0x000000cc1cd0723c */ /* 0x000ff000000810d0 */
[-C--:B------:R-:W-:Y:S08]  /*70800*/  HMMA.1688.F32.TF32 R232, R24, R200.reuse, R248 ;  /* 0x000000c818e8723c */ /* 0x080ff000000810f8 */
[C---:B------:R-:W-:Y:S08]  /*70810*/  HMMA.1688.F32.TF32 R212, R28.reuse, R200, R212 ;  /* 0x000000c81cd4723c */ /* 0x040ff000000810d4 */
[C---:B------:R-:W-:Y:S08]  /*70820*/  HMMA.1688.F32.TF32 R216, R28.reuse, R196, R216 ;  /* 0x000000c41cd8723c */ /* 0x040ff000000810d8 */
[C---:B------:R-:W-:Y:S08]  /*70830*/  HMMA.1688.F32.TF32 R224, R28.reuse, R188, R224 ;  /* 0x000000bc1ce0723c */ /* 0x040ff000000810e0 */
[----:B------:R-:W-:Y:S01]  /*70840*/  HMMA.1688.F32.TF32 R28, R28, R184, R104 ;  /* 0x000000b81c1c723c */ /* 0x000fe20000081068 */
        /* <DEDUP_REMOVED lines=9> */
[C---:B---3--:R-:W-:Y:S11]  /*708e0*/  HMMA.1688.F32.TF32 R240, R24.reuse, R192, R240 ;  /* 0x000000c018f0723c */ /* 0x048ff600000810f0 */
[----:B------:R-:W-:Y:S04]  /*708f0*/  @!UPT UIADD3 URZ, URZ, URZ, URZ ;  /* 0x0000003f3f3ff290 */ /* 0x000fe8000fffe03f */
        /* <DEDUP_REMOVED lines=20> */
[C---:B----4-:R-:W-:Y:S08]  /*70a40*/  HMMA.1688.F32.TF32 R244, R24.reuse, R188, R244 ;  /* 0x000000bc18f4723c */ /* 0x050ff000000810f4 */
[C---:B------:R-:W-:Y:S11]  /*70a50*/  HMMA.1688.F32.TF32 R228, R24.reuse, R204, R228 ;  /* 0x000000cc18e4723c */ /* 0x040ff600000810e4 */
[----:B------:R-:W-:Y:S04]  /*70a60*/  @!UPT UIADD3 URZ, URZ, URZ, URZ ;  /* 0x0000003f3f3ff290 */ /* 0x000fe8000fffe03f */
[----:B------:R-:W-:Y:S04]  /*70a70*/  STL [R1+0x390c], R244 ;  /* 0x00390cf401007387 */ /* 0x000fe80000100800 */
[----:B------:R-:W-:Y:S04]  /*70a80*/  STL [R1+0x3908], R245 ;  /* 0x003908f501007387 */ /* 0x000fe80000100800 */
[----:B------:R-:W-:Y:S01]  /*70a90*/  STL [R1+0x3904], R246 ;  /* 0x003904f601007387 */ /* 0x000fe20000100800 */
[----:B------:R-:W-:Y:S03]  /*70aa0*/  HMMA.1688.F32.TF32 R24, R24, R184, R104 ;  /* 0x000000b81818723c */ /* 0x000fe60000081068 */
[----:B------:R-:W-:Y:S04]  /*70ab0*/  STL [R1+0x3900], R247 ;  /* 0x003900f701007387 */ /* 0x000fe80000100800 */
        /* <DEDUP_REMOVED lines=15> */
[----:B------:R2:W-:Y:S01]  /*70bb0*/  STL [R1+0x3910], R27 ;  /* 0x0039101b01007387 */ /* 0x0005e20000100800 */
[C---:B---3--:R-:W-:Y:S08]  /*70bc0*/  HMMA.1688.F32.TF32 R72, R20.reuse, R204, R144 ;  /* 0x000000cc1448723c */ /* 0x048ff00000081090 */
[C---:B--2---:R-:W-:Y:S08]  /*70bd0*/  HMMA.1688.F32.TF32 R24, R20.reuse, R200, R248 ;  /* 0x000000c81418723c */ /* 0x044ff000000810f8 */
[----:B------:R-:W-:Y:S07]  /*70be0*/  HMMA.1688.F32.TF32 R4, R20, R196, R4 ;  /* 0x000000c41404723c */ /* 0x000fee0000081004 */
[----:B------:R-:W-:Y:S04]  /*70bf0*/  STL.64 [R1+0x70], R72 ;  /* 0x0000704801007387 */ /* 0x000fe80000100a00 */
[----:B------:R-:W-:Y:S04]  /*70c00*/  STL.64 [R1+0x78], R74 ;  /* 0x0000784a01007387 */ /* 0x000fe80000100a00 */
[----:B------:R-:W2:Y:S04]  /*70c10*/  LDL.LU R248, [R1+0x5a0] ;  /* 0x0005a00001f87983 */ /* 0x000ea80000300800 */
[----:B------:R-:W2:Y:S04]  /*70c20*/  LDL.LU R249, [R1+0x5a4] ;  /* 0x0005a40001f97983 */ /* 0x000ea80000300800 */
[----:B------:R-:W2:Y:S04]  /*70c30*/  LDL.LU R250, [R1+0x5a8] ;  /* 0x0005a80001fa7983 */ /* 0x000ea80000300800 */
[----:B------:R-:W2:Y:S01]  /*70c40*/  LDL.LU R251, [R1+0x5ac] ;  /* 0x0005ac0001fb7983 */ /* 0x000ea20000300800 */
[----:B------:R-:W-:Y:S01]  /*70c50*/  IMAD.MOV.U32 R240, RZ, RZ, R4 ;  /* 0x000000fffff07224 */ /* 0x000fe200078e0004 */
[----:B------:R-:W-:-:S02]  /*70c60*/  MOV R241, R5 ;  /* 0x0000000500f17202 */ /* 0x000fc40000000f00 */
[----:B------:R-:W3:Y:S01]  /*70c70*/  LDL.LU R4, [R1+0x150] ;  /* 0x0001500001047983 */ /* 0x000ee20000300800 */
[----:B------:R-:W-:Y:S02]  /*70c80*/  IMAD.MOV.U32 R242, RZ, RZ, R6 ;  /* 0x000000fffff27224 */ /* 0x000fe400078e0006 */
[----:B------:R-:W-:Y:S01]  /*70c90*/  IMAD.MOV.U32 R243, RZ, RZ, R7 ;  /* 0x000000fffff37224 */ /* 0x000fe200078e0007 */
        /* <DEDUP_REMOVED lines=9> */
[----:B------:R-:W3:Y:S01]  /*70d30*/  LDL.LU R146, [R1+0x598] ;  /* 0x0005980001927983 */ /* 0x000ee20000300800 */
[C---:B----4-:R-:W-:Y:S03]  /*70d40*/  HMMA.1688.F32.TF32 R24, R20.reuse, R192, R108 ;  /* 0x000000c01418723c */ /* 0x050fe6000008106c */
[----:B------:R-:W4:Y:S11]  /*70d50*/  LDL.LU R147, [R1+0x59c] ;  /* 0x00059c0001937983 */ /* 0x000f360000300800 */
[----:B------:R-:W-:Y:S10]  /*70d60*/  @!UPT UIADD3 URZ, URZ, URZ, URZ ;  /* 0x0000003f3f3ff290 */ /* 0x000ff4000fffe03f */
[----:B------:R-:W-:Y:S01]  /*70d70*/  MOV R232, R24 ;  /* 0x0000001800e87202 */ /* 0x000fe20000000f00 */
[----:B------:R-:W-:Y:S01]  /*70d80*/  IMAD.MOV.U32 R233, RZ, RZ, R25 ;  /* 0x000000ffffe97224 */ /* 0x000fe200078e0019 */
[----:B------:R-:W-:Y:S01]  /*70d90*/  MOV R235, R27 ;  /* 0x0000001b00eb7202 */ /* 0x000fe20000000f00 */
[----:B------:R-:W-:Y:S02]  /*70da0*/  IMAD.MOV.U32 R234, RZ, RZ, R26 ;  /* 0x000000ffffea7224 */ /* 0x000fe400078e001a */
[C---:B------:R-:W-:Y:S08]  /*70db0*/  HMMA.1688.F32.TF32 R24, R20.reuse, R188, R68 ;  /* 0x000000bc1418723c */ /* 0x040ff00000081044 */
[----:B------:R-:W-:Y:S08]  /*70dc0*/  HMMA.1688.F32.TF32 R20, R20, R184, R104 ;  /* 0x000000b81414723c */ /* 0x000ff00000081068 */
[C---:B--2---:R-:W-:Y:S08]  /*70dd0*/  HMMA.1688.F32.TF32 R68, R12.reuse, R204, R248 ;  /* 0x000000cc0c44723c */ /* 0x044ff000000810f8 */
[----:B---3--:R-:W-:Y:S11]  /*70de0*/  HMMA.1688.F32.TF32 R4, R12, R200, R4 ;  /* 0x000000c80c04723c */ /* 0x008ff60000081004 */
[----:B------:R-:W-:Y:S04]  /*70df0*/  @!UPT UIADD3 URZ, URZ, URZ, URZ ;  /* 0x0000003f3f3ff290 */ /* 0x000fe8000fffe03f */
[----:B------:R1:W-:Y:S01]  /*70e00*/  STL [R1+0x168], R70 ;  /* 0x0001684601007387 */ /* 0x0003e20000100800 */
[----:B------:R-:W-:Y:S01]  /*70e10*/  IMAD.MOV.U32 R60, RZ, RZ, R71 ;  /* 0x000000ffff3c7224 */ /* 0x000fe200078e0047 */
[----:B------:R-:W-:Y:S01]  /*70e20*/  MOV R49, R68 ;  /* 0x0000004400317202 */ /* 0x000fe20000000f00 */
[----:B------:R-:W-:Y:S01]  /*70e30*/  IMAD.MOV.U32 R48, RZ, RZ, R69 ;  /* 0x000000ffff307224 */ /* 0x000fe200078e0045 */
[----:B------:R-:W2:Y:S04]  /*70e40*/  LDL.LU R108, [R1+0x580] ;  /* 0x00058000016c7983 */ /* 0x000ea80000300800 */
[----:B------:R-:W2:Y:S04]  /*70e50*/  LDL.LU R109, [R1+0x584] ;  /* 0x00058400016d7983 */ /* 0x000ea80000300800 */
[----:B------:R-:W2:Y:S04]  /*70e60*/  LDL.LU R110, [R1+0x588] ;  /* 0x00058800016e7983 */ /* 0x000ea80000300800 */
[----:B------:R-:W2:Y:S04]  /*70e70*/  LDL.LU R111, [R1+0x58c] ;  /* 0x00058c00016f7983 */ /* 0x000ea80000300800 */
[----:B------:R-:W-:Y:S04]  /*70e80*/  STL [R1+0x38a0], R60 ;  /* 0x0038a03c01007387 */ /* 0x000fe80000100800 */
[----:B------:R-:W-:Y:S04]  /*70e90*/  STL [R1+0x389c], R49 ;  /* 0x00389c3101007387 */ /* 0x000fe80000100800 */
[----:B------:R-:W-:Y:S04]  /*70ea0*/  STL [R1+0x3898], R48 ;  /* 0x0038983001007387 */ /* 0x000fe80000100800 */
[----:B------:R3:W-:Y:S04]  /*70eb0*/  STL.64 [R1+0x150], R4 ;  /* 0x0001500401007387 */ /* 0x0007e80000100a00 */
[----:B------:R-:W2:Y:S04]  /*70ec0*/  LDL.LU R68, [R1+0x570] ;  /* 0x0005700001447983 */ /* 0x000ea80000300800 */
[----:B------:R-:W2:Y:S01]  /*70ed0*/  LDL.LU R69, [R1+0x574] ;  /* 0x0005740001457983 */ /* 0x000ea20000300800 */
[----:B------:R-:W-:-:S03]  /*70ee0*/  MOV R53, R6 ;  /* 0x0000000600357202 */ /* 0x000fc60000000f00 */
[----:B-1----:R-:W2:Y:S01]  /*70ef0*/  LDL.LU R70, [R1+0x578] ;  /* 0x0005780001467983 */ /* 0x002ea20000300800 */
[----:B------:R-:W-:-:S03]  /*70f00*/  IMAD.MOV.U32 R52, RZ, RZ, R7 ;  /* 0x000000ffff347224 */ /* 0x000fc600078e0007 */
[----:B------:R-:W2:Y:S04]  /*70f10*/  LDL.LU R71, [R1+0x57c] ;  /* 0x00057c0001477983 */ /* 0x000ea80000300800 */
        /* <DEDUP_REMOVED lines=12> */
[C---:B----4-:R-:W-:Y:S11]  /*70fe0*/  HMMA.1688.F32.TF32 R72, R12.reuse, R196, R144 ;  /* 0x000000c40c48723c */ /* 0x050ff60000081090 */
[----:B------:R-:W-:Y:S11]  /*70ff0*/  @!UPT UIADD3 URZ, URZ, URZ, URZ ;  /* 0x0000003f3f3ff290 */ /* 0x000ff6000fffe03f */
[----:B------:R-:W-:Y:S02]  /*71000*/  @!UPT UIADD3 URZ, URZ, URZ, URZ ;  /* 0x0000003f3f3ff290 */ /* 0x000fe4000fffe03f */
[----:B------:R-:W-:Y:S01]  /*71010*/  IMAD.MOV.U32 R64, RZ, RZ, R72 ;  /* 0x000000ffff407224 */ /* 0x000fe200078e0048 */
[----:B------:R-:W-:Y:S01]  /*71020*/  MOV R0, R73 ;  /* 0x0000004900007202 */ /* 0x000fe20000000f00 */
[----:B------:R-:W-:Y:S02]  /*71030*/  IMAD.MOV.U32 R65, RZ, RZ, R74 ;  /* 0x000000ffff417224 */ /* 0x000fe400078e004a */
[----:B------:R-:W-:Y:S01]  /*71040*/  IMAD.MOV.U32 R61, RZ, RZ, R75 ;  /* 0x000000ffff3d7224 */ /* 0x000fe200078e004b */
[----:B------:R-:W-:Y:S04]  /*71050*/  STL [R1+0x38a8], R52 ;  /* 0x0038a83401007387 */ /* 0x000fe80000100800 */
[----:B------:R1:W-:Y:S04]  /*71060*/  STL [R1+0x38a4], R53 ;  /* 0x0038a43501007387 */ /* 0x0003e80000100800 */
[----:B------:R-:W-:Y:S04]  /*71070*/  STL [R1+0x38b8], R61 ;  /* 0x0038b83d01007387 */ /* 0x000fe80000100800 */
[----:B------:R4:W-:Y:S04]  /*71080*/  STL [R1+0x38b4], R65 ;  /* 0x0038b44101007387 */ /* 0x0009e80000100800 */
[----:B------:R-:W-:Y:S04]  /*71090*/  STL [R1+0x38b0], R0 ;  /* 0x0038b00001007387 */ /* 0x000fe80000100800 */
[----:B------:R-:W-:Y:S01]  /*710a0*/  STL [R1+0x38ac], R64 ;  /* 0x0038ac4001007387 */ /* 0x000fe20000100800 */
[C---:B--2---:R-:W-:Y:S08]  /*710b0*/  HMMA.1688.F32.TF32 R72, R12.reuse, R192, R108 ;  /* 0x000000c00c48723c */ /* 0x044ff0000008106c */
[----:B------:R-:W-:Y:S11]  /*710c0*/  HMMA.1688.F32.TF32 R68, R12, R188, R68 ;  /* 0x000000bc0c44723c */ /* 0x000ff60000081044 */
[----:B------:R-:W-:Y:S05]  /*710d0*/  @!UPT UIADD3 URZ, URZ, URZ, URZ ;  /* 0x0000003f3f3ff290 */ /* 0x000fea000fffe03f */
[----:B------:R-:W-:Y:S01]  /*710e0*/  MOV R48, R75 ;  /* 0x0000004b00307202 */ /* 0x000fe20000000f00 */
[----:B------:R-:W-:Y:S01]  /*710f0*/  IMAD.MOV.U32 R49, RZ, RZ, R74 ;  /* 0x000000ffff317224 */ /* 0x000fe200078e004a */
[----:B-1----:R-:W-:Y:S01]  /*71100*/  MOV R53, R72 ;  /* 0x0000004800357202 */ /* 0x002fe20000000f00 */
[----:B------:R-:W-:Y:S01]  /*71110*/  IMAD.MOV.U32 R60, RZ, RZ, R73 ;  /* 0x000000ffff3c7224 */ /* 0x000fe200078e0049 */
[----:B---3--:R-:W-:Y:S08]  /*71120*/  HMMA.1688.F32.TF32 R4, R16, R200, R4 ;  /* 0x000000c81004723c */ /* 0x008ff00000081004 */
[----:B------:R-:W-:Y:S01]  /*71130*/  HMMA.1688.F32.TF32 R12, R12, R184, R104 ;  /* 0x000000b80c0c723c */ /* 0x000fe20000081068 */
[----:B------:R-:W-:Y:S01]  /*71140*/  STL [R1+0x38c8], R48 ;  /* 0x0038c83001007387 */ /* 0x000fe20000100800 */
[----:B----4-:R-:W-:-:S03]  /*71150*/  IMAD.MOV.U32 R65, RZ, RZ, R68 ;  /* 0x000000ffff417224 */ /* 0x010fc600078e0044 */
[----:B------:R1:W-:Y:S04]  /*71160*/  STL [R1+0x38c4], R49 ;  /* 0x0038c43101007387 */ /* 0x0003e80000100800 */
[----:B------:R2:W-:Y:S04]  /*71170*/  STL [R1+0x38c0], R60 ;  /* 0x0038c03c01007387 */ /* 0x0005e80000100800 */
[----:B------:R3:W-:Y:S04]  /*71180*/  STL [R1+0x38bc], R53 ;  /* 0x0038bc3501007387 */ /* 0x0007e80000100800 */
[----:B------:R3:W-:Y:S01]  /*71190*/  STL [R1+0x38cc], R65 ;  /* 0x0038cc4101007387 */ /* 0x0007e20000100800 */
[----:B------:R-:W-:-:S03]  /*711a0*/  IMAD.MOV.U32 R45, RZ, RZ, R4 ;  /* 0x000000ffff2d7224 */ /* 0x000fc600078e0004 */
[----:B------:R-:W4:Y:S03]  /*711b0*/  LDL.LU R72, [R1+0x240] ;  /* 0x0002400001487983 */ /* 0x000f260000300800 */
[----:B-1----:R-:W-:Y:S01]  /*711c0*/  IMAD.MOV.U32 R49, RZ, RZ, R12 ;  /* 0x000000ffff317224 */ /* 0x002fe200078e000c */
[----:B--2---:R-:W-:Y:S01]  /*711d0*/  MOV R60, R13 ;  /* 0x0000000d003c7202 */ /* 0x004fe20000000f00 */
[----:B---3--:R-:W-:Y:S01]  /*711e0*/  IMAD.MOV.U32 R53, RZ, RZ, R14 ;  /* 0x000000ffff357224 */ /* 0x008fe200078e000e */
[----:B------:R-:W4:Y:S01]  /*711f0*/  LDL.LU R73, [R1+0x244] ;  /* 0x0002440001497983 */ /* 0x000f220000300800 */
[----:B------:R-:W-:Y:S02]  /*71200*/  IMAD.MOV.U32 R61, RZ, RZ, R15 ;  /* 0x000000ffff3d7224 */ /* 0x000fe400078e000f */
[----:B------:R-:W-:Y:S01]  /*71210*/  HMMA.1688.F32.TF32 R12, R16, R204, R248 ;  /* 0x000000cc100c723c */ /* 0x000fe200000810f8 */
[----:B------:R-:W4:Y:S01]  /*71220*/  LDL.LU R74, [R1+0x248] ;  /* 0x00024800014a7983 */ /* 0x000f220000300800 */
[----:B------:R-:W-:Y:S01]  /*71230*/  IMAD.MOV.U32 R44, RZ, RZ, R5 ;  /* 0x000000ffff2c7224 */ /* 0x000fe200078e0005 */
[----:B------:R-:W-:-:S02]  /*71240*/  MOV R41, R6 ;  /* 0x0000000600297202 */ /* 0x000fc40000000f00 */
[----:B------:R-:W4:Y:S01]  /*71250*/  LDL.LU R75, [R1+0x24c] ;  /* 0x00024c00014b7983 */ /* 0x000f220000300800 */
        /* <DEDUP_REMOVED lines=20> */
[----:B------:R-:W3:Y:S01]  /*713a0*/  LDL.LU R13, [R1+0x1f4] ;  /* 0x0001f400010d7983 */ /* 0x000ee20000300800 */
[----:B------:R-:W-:Y:S01]  /*713b0*/  MOV R104, R55 ;  /* 0x0000003700687202 */ /* 0x000fe20000000f00 */
[----:B------:R-:W-:Y:S02]  /*713c0*/  IMAD.MOV.U32 R105, RZ, RZ, R62 ;  /* 0x000000ffff697224 */ /* 0x000fe400078e003e */
[----:B------:R-:W3:Y:S01]  /*713d0*/  LDL.LU R14, [R1+0x1f8] ;  /* 0x0001f800010e7983 */ /* 0x000ee20000300800 */
[----:B------:R-:W-:-:S03]  /*713e0*/  IMAD.MOV.U32 R106, RZ, RZ, R63 ;  /* 0x000000ffff6a7224 */ /* 0x000fc600078e003f */
[----:B------:R-:W3:Y:S01]  /*713f0*/  LDL.LU R15, [R1+0x1fc] ;  /* 0x0001fc00010f7983 */ /* 0x000ee20000300800 */
[----:B------:R-:W-:-:S03]  /*71400*/  MOV R107, R66 ;  /* 0x00000042006b7202 */ /* 0x000fc60000000f00 */
        /* <DEDUP_REMOVED lines=21> */
[----:B---3--:R-:W-:Y:S08]  /*71560*/  HMMA.1688.F32.TF32 R8, R16, R188, R8 ;  /* 0x000000bc1008723c */ /* 0x008ff00000081008 */
[----:B------:R-:W-:Y:S01]  /*71570*/  IMAD.MOV.U32 R197, RZ, RZ, R74 ;  /* 0x000000ffffc57224 */ /* 0x000fe200078e004a */
[----:B------:R-:W-:Y:S01]  /*71580*/  MOV R196, R75 ;  /* 0x0000004b00c47202 */ /* 0x000fe20000000f00 */
[----:B------:R-:W-:Y:S01]  /*71590*/  IMAD.MOV.U32 R200, RZ, RZ, R73 ;  /* 0x000000ffffc87224 */ /* 0x000fe200078e0049 */
[----:B------:R-:W-:-:S05]  /*715a0*/  MOV R201, R72 ;  /* 0x0000004800c97202 */ /* 0x000fca0000000f00 */
[----:B------:R-:W-:Y:S01]  /*715b0*/  IMAD.MOV.U32 R32, RZ, RZ, R7 ;  /* 0x000000ffff207224 */ /* 0x000fe200078e0007 */
[----:B------:R-:W-:-:S07]  /*715c0*/  MOV R33, R6 ;  /* 0x0000000600217202 */ /* 0x000fce0000000f00 */
[----:B------:R-:W-:Y:S02]  /*715d0*/  IMAD.MOV.U32 R189, RZ, RZ, R10 ;  /* 0x000000ffffbd7224 */ /* 0x000fe400078e000a */
[----:B------:R-:W-:Y:S02]  /*715e0*/  IMAD.MOV.U32 R188, RZ, RZ, R11 ;  /* 0x000000ffffbc7224 */ /* 0x000fe400078e000b */
[----:B------:R-:W-:Y:S02]  /*715f0*/  IMAD.MOV.U32 R111, RZ, RZ, R252 ;  /* 0x000000ffff6f7224 */ /* 0x000fe400078e00fc */
[----:B------:R-:W2:Y:S04]  /*71600*/  LDL.LU R252, [R1+0x39b0] ;  /* 0x0039b00001fc7983 */ /* 0x000ea80000300800 */
[----:B------:R-:W3:Y:S04]  /*71610*/  LDL.LU.64 R74, [R1+0x39a8] ;  /* 0x0039a800014a7983 */ /* 0x000ee80000300a00 */
[----:B------:R-:W3:Y:S04]  /*71620*/  LDL.LU.64 R72, [R1+0x39a0] ;  /* 0x0039a00001487983 */ /* 0x000ee80000300a00 */
[----:B------:R-:W4:Y:S04]  /*71630*/  LDL.LU.64 R6, [R1+0x3998] ;  /* 0x0039980001067983 */ /* 0x000f280000300a00 */
[----:B------:R-:W2:Y:S01]  /*71640*/  LDL.LU.64 R10, [R1+0x3990] ;  /* 0x00399000010a7983 */ /* 0x000ea20000300a00 */
[----:B------:R-:W-:Y:S07]  /*71650*/  HMMA.1688.F32.TF32 R12, R16, R184, R12 ;  /* 0x000000b8100c723c */ /* 0x000fee000008100c */
        /* <DEDUP_REMOVED lines=9> */
[----:B------:R-:W-:Y:S01]  /*716f0*/  LDS R20, [R2+0xf000] ;  /* 0x00f0000002147984 */ /* 0x000fe20000000800 */
[----:B------:R-:W-:-:S03]  /*71700*/  IMAD.MOV.U32 R27, RZ, RZ, R23 ;  /* 0x000000ffff1b7224 */ /* 0x000fc600078e0017 */
[----:B------:R-:W-:Y:S04]  /*71710*/  LDS R22, [R2+0xf800] ;  /* 0x00f8000002167984 */ /* 0x000fe80000000800 */
[----:B------:R-:W1:Y:S01]  /*71720*/  LDS R23, [R3+0xf800] ;  /* 0x00f8000003177984 */ /* 0x000e620000000800 */
[----:B----4-:R-:W-:Y:S01]  /*71730*/  MOV R18, R6 ;  /* 0x0000000600127202 */ /* 0x010fe20000000f00 */
[----:B--2---:R-:W-:Y:S02]  /*71740*/  IMAD.MOV.U32 R16, RZ, RZ, R11 ;  /* 0x000000ffff107224 */ /* 0x004fe400078e000b */
[----:B------:R-:W2:Y:S01]  /*71750*/  LDL.LU R11, [R1+0x398c] ;  /* 0x00398c00010b7983 */ /* 0x000ea20000300800 */
[----:B------:R-:W-:-:S03]  /*71760*/  IMAD.MOV.U32 R19, RZ, RZ, R7 ;  /* 0x000000ffff137224 */ /* 0x000fc600078e0007 */
[----:B------:R-:W4:Y:S04]  /*71770*/  LDL.LU R67, [R1+0x3988] ;  /* 0x0039880001437983 */ /* 0x000f280000300800 */
[----:B------:R-:W3:Y:S04]  /*71780*/  LDL.LU R6, [R1+0x3984] ;  /* 0x0039840001067983 */ /* 0x000ee80000300800 */
[----:B------:R-:W3:Y:S01]  /*71790*/  LDL.LU R7, [R1+0x3980] ;  /* 0x0039800001077983 */ /* 0x000ee20000300800 */
[C---:B-1----:R-:W-:Y:S03]  /*717a0*/  HMMA.1688.F32.TF32 R104, R20.reuse, R62, R104 ;  /* 0x0000003e1468723c */ /* 0x042fe60000081068 */
[----:B------:R-:W3:Y:S05]  /*717b0*/  LDL.LU R185, [R1+0x500] ;  /* 0x0005000001b97983 */ /* 0x000eea0000300800 */
[C---:B------:R-:W-:Y:S08]  /*717c0*/  HMMA.1688.F32.TF32 R248, R20.reuse, R54, R248 ;  /* 0x0000003614f8723c */ /* 0x040ff000000810f8 */
[C---:B--2---:R-:W-:Y:S08]  /*717d0*/  HMMA.1688.F32.TF32 R144, R20.reuse, R10, R144 ;  /* 0x0000000a1490723c */ /* 0x044ff00000081090 */
[C---:B----4-:R-:W-:Y:S08]  /*717e0*/  HMMA.1688.F32.TF32 R68, R20.reuse, R66, R68 ;  /* 0x000000421444723c */ /* 0x050ff00000081044 */
[C---:B---3--:R-:W-:Y:S07]  /*717f0*/  HMMA.1688.F32.TF32 R108, R20.reuse, R6, R108 ;  /* 0x00000006146c723c */ /* 0x048fee000008106c */
        /* <DEDUP_REMOVED lines=20> */
[C---:B------:R-:W-:Y:S11]  /*71940*/  HMMA.1688.F32.TF32 R16, R20.reuse, R50, R16 ;  /* 0x000000321410723c */ /* 0x040ff60000081010 */
[----:B------:R-:W-:Y:S11]  /*71950*/  @!UPT UIADD3 URZ, URZ, URZ, URZ ;  /* 0x0000003f3f3ff290 */ /* 0x000ff6000fffe03f */
[----:B------:R-:W-:Y:S01]  /*71960*/  @!UPT UIADD3 URZ, URZ, URZ, URZ ;  /* 0x0000003f3f3ff290 */ /* 0x000fe2000fffe03f */
[----:B------:R-:W-:Y:S04]  /*71970*/  STL.64 [R1+0x720], R16 ;  /* 0x0007201001007387 */ /* 0x000fe80000100a00 */
[----:B------:R2:W-:Y:S02]  /*71980*/  STL.64 [R1+0x728], R18 ;  /* 0x0007281201007387 */ /* 0x0005e40000100a00 */
[C---:B--2---:R-:W-:Y:S02]  /*71990*/  HMMA.1688.F32.TF32 R16, R20.reuse, R46, R248 ;  /* 0x0000002e1410723c */ /* 0x044fe400000810f8 */
[----:B------:R-:W2:Y:S11]  /*719a0*/  LDL.LU R248, [R1+0xb0] ;  /* 0x0000b00001f87983 */ /* 0x000eb60000300800 */
[----:B------:R-:W-:Y:S10]  /*719b0*/  @!UPT UIADD3 URZ, URZ, URZ, URZ ;  /* 0x0000003f3f3ff290 */ /* 0x000ff4000fffe03f */
[----:B------:R-:W-:Y:S04]  /*719c0*/  STL.64 [R1+0x7b0], R16 ;  /* 0x0007b01001007387 */ /* 0x000fe80000100a00 */
[----:B------:R4:W-:Y:S04]  /*719d0*/  STL.64 [R1+0x7b8], R18 ;  /* 0x0007b81201007387 */ /* 0x0009e80000100a00 */
[----:B------:R-:W2:Y:S04]  /*719e0*/  LDL.LU R249, [R1+0xb4] ;  /* 0x0000b40001f97983 */ /* 0x000ea80000300800 */
[----:B------:R-:W2:Y:S01]  /*719f0*/  LDL.LU R250, [R1+0xb8] ;  /* 0x0000b80001fa7983 */ /* 0x000ea20000300800 */
[C---:B----4-:R-:W-:Y:S03]  /*71a00*/  HMMA.1688.F32.TF32 R16, R20.reuse, R42, R68 ;  /* 0x0000002a1410723c */ /* 0x050fe60000081044 */
[----:B------:R-:W2:Y:S04]  /*71a10*/  LDL.LU R251, [R1+0xbc] ;  /* 0x0000bc0001fb7983 */ /* 0x000ea80000300800 */
[----:B------:R-:W4:Y:S11]  /*71a20*/  LDL.LU R68, [R1+0x170] ;  /* 0x0001700001447983 */ /* 0x000f360000300800 */
[----:B------:R-:W-:Y:S05]  /*71a30*/  @!UPT UIADD3 URZ, URZ, URZ, URZ ;  /* 0x0000003f3f3ff290 */ /* 0x000fea000fffe03f */
[----:B------:R-:W-:Y:S04]  /*71a40*/  STL.64 [R1+0x820], R16 ;  /* 0x0008201001007387 */ /* 0x000fe80000100a00 */
[----:B------:R1:W-:Y:S04]  /*71a50*/  STL.64 [R1+0x828], R18 ;  /* 0x0008281201007387 */ /* 0x0003e80000100a00 */
[----:B------:R-:W4:Y:S04]  /*71a60*/  LDL.LU R69, [R1+0x174] ;  /* 0x0001740001457983 */ /* 0x000f280000300800 */
[----:B------:R-:W4:Y:S01]  /*71a70*/  LDL.LU R70, [R1+0x178] ;  /* 0x0001780001467983 */ /* 0x000f220000300800 */
[C---:B-1----:R-:W-:Y:S03]  /*71a80*/  HMMA.1688.F32.TF32 R16, R20.reuse, R38, R72 ;  /* 0x000000261410723c */ /* 0x042fe60000081048 */
[----:B------:R-:W4:Y:S04]  /*71a90*/  LDL.LU R71, [R1+0x17c] ;  /* 0x00017c0001477983 */ /* 0x000f280000300800 */
[----:B------:R-:W2:Y:S11]  /*71aa0*/  LDL.LU R72, [R1+0x280] ;  /* 0x0002800001487983 */ /* 0x000eb60000300800 */
[----:B------:R-:W-:Y:S05]  /*71ab0*/  @!UPT UIADD3 URZ, URZ, URZ, URZ ;  /* 0x0000003f3f3ff290 */ /* 0x000fea000fffe03f */
[----:B------:R-:W-:Y:S04]  /*71ac0*/  STL.64 [R1+0x890], R16 ;  /* 0x0008901001007387 */ /* 0x000fe80000100a00 */
[----:B------:R1:W-:Y:S04]  /*71ad0*/  STL.64 [R1+0x898], R18 ;  /* 0x0008981201007387 */ /* 0x0003e80000100a00 */
[----:B------:R-:W2:Y:S04]  /*71ae0*/  LDL.LU R73, [R1+0x284] ;  /* 0x0002840001497983 */ /* 0x000ea80000300800 */
[----:B------:R-:W2:Y:S01]  /*71af0*/  LDL.LU R74, [R1+0x288] ;  /* 0x00028800014a7983 */ /* 0x000ea20000300800 */
[C---:B-1----:R-:W-:Y:S03]  /*71b00*/  HMMA.1688.F32.TF32 R16, R20.reuse, R34, R76 ;  /* 0x000000221410723c */ /* 0x042fe6000008104c */
[----:B------:R-:W2:Y:S04]  /*71b10*/  LDL.LU R75, [R1+0x28c] ;  /* 0x00028c00014b7983 */ /* 0x000ea80000300800 */
        /* <DEDUP_REMOVED lines=21> */
[----:B------:R-:W3:Y:S04]  /*71c70*/  LDL.LU R86, [R1+0x478] ;  /* 0x0004780001567983 */ /* 0x000ee80000300800 */
[----:B------:R-:W3:Y:S01]  /*71c80*/  LDL.LU R87, [R1+0x47c] ;  /* 0x00047c0001577983 */ /* 0x000ee20000300800 */
[----:B------:R-:W-:Y:S01]  /*71c90*/  HMMA.1688.F32.TF32 R88, R20, R198, R88 ;  /* 0x000000c61458723c */ /* 0x000fe20000081058 */
        /* <DEDUP_REMOVED lines=8> */
[----:B------:R-:W-:-:S03]  /*71d20*/  IMAD.MOV.U32 R5, RZ, RZ, R14 ;  /* 0x000000ffff057224 */ /* 0x000fc600078e000e */
[----:B------:R-:W-:Y:S04]  /*71d30*/  LDS R14, [R252+0xf800] ;  /* 0x00f80000fc0e7984 */ /* 0x000fe80000000800 */
[----:B------:R-:W-:Y:S04]  /*71d40*/  LDS R13, [R185+0xf000] ;  /* 0x00f00000b90d7984 */ /* 0x000fe80000000800 */
[----:B------:R-:W4:Y:S01]  /*71d50*/  LDS R15, [R185+0xf800] ;  /* 0x00f80000b90f7984 */ /* 0x000f220000000800 */
[C---:B-1----:R-:W-:Y:S03]  /*71d60*/  HMMA.1688.F32.TF32 R16, R20.reuse, R194, R92 ;  /* 0x000000c21410723c */ /* 0x042fe6000008105c */
[----:B------:R-:W-:Y:S04]  /*71d70*/  STL.64 [R1+0x940], R88 ;  /* 0x0009405801007387 */ /* 0x000fe80000100a00 */
[----:B------:R1:W-:Y:S02]  /*71d80*/  STL.64 [R1+0x948], R90 ;  /* 0x0009485a01007387 */ /* 0x0003e40000100a00 */
[C---:B-1----:R-:W-:Y:S08]  /*71d90*/  HMMA.1688.F32.TF32 R88, R20.reuse, R190, R96 ;  /* 0x000000be1458723c */ /* 0x042ff00000081060 */
[----:B------:R-:W-:Y:S06]  /*71da0*/  HMMA.1688.F32.TF32 R20, R20, R186, R100 ;  /* 0x000000ba1414723c */ /* 0x000fec0000081064 */
[----:B------:R-:W-:Y:S04]  /*71db0*/  STL.64 [R1+0x930], R16 ;  /* 0x0009301001007387 */ /* 0x000fe80000100a00 */
[----:B------:R-:W-:Y:S04]  /*71dc0*/  STL.64 [R1+0x938], R18 ;  /* 0x0009381201007387 */ /* 0x000fe80000100a00 */
[----:B------:R-:W-:Y:S04]  /*71dd0*/  LDS R16, [R2+0xf080] ;  /* 0x00f0800002107984 */ /* 0x000fe80000000800 */
[----:B------:R-:W-:Y:S04]  /*71de0*/  LDS R18, [R2+0xf880] ;  /* 0x00f8800002127984 */ /* 0x000fe80000000800 */
[----:B------:R-:W-:Y:S04]  /*71df0*/  STL.64 [R1+0x920], R88 ;  /* 0x0009205801007387 */ /* 0x000fe80000100a00 */
[----:B------:R-:W-:Y:S04]  /*71e00*/  STL.64 [R1+0x928], R90 ;  /* 0x0009285a01007387 */ /* 0x000fe80000100a00 */
[----:B------:R-:W-:Y:S04]  /*71e10*/  STL.64 [R1+0x910], R20 ;  /* 0x0009101401007387 */ /* 0x000fe80000100a00 */
[----:B------:R3:W-:Y:S04]  /*71e20*/  STL.64 [R1+0x918], R22 ;  /* 0x0009181601007387 */ /* 0x0007e80000100a00 */
[----:B------:R-:W-:Y:S04]  /*71e30*/  LDS R17, [R3+0xf080] ;  /* 0x00f0800003117984 */ /* 0x000fe80000000800 */
[----:B------:R-:W1:Y:S01]  /*71e40*/  LDS R19, [R3+0xf880] ;  /* 0x00f8800003137984 */ /* 0x000e620000000800 */
[C---:B----4-:R-:W-:Y:S08]  /*71e50*/  HMMA.1688.F32.TF32 R68, R12.reuse, R54, R68 ;  /* 0x000000360c44723c */ /* 0x050ff00000081044 */
[C---:B--2---:R-:W-:Y:S08]  /*71e60*/  HMMA.1688.F32.TF32 R72, R12.reuse, R62, R72 ;  /* 0x0000003e0c48723c */ /* 0x044ff00000081048 */
[C---:B---3--:R-:W-:Y:S08]  /*71e70*/  HMMA.1688.F32.TF32 R20, R12.reuse, R66, R76 ;  /* 0x000000420c14723c */ /* 0x048ff0000008104c */
[C---:B------:R-:W-:Y:S08]  /*71e80*/  HMMA.1688.F32.TF32 R80, R12.reuse, R6, R80 ;  /* 0x000000060c50723c */ /* 0x040ff00000081050 */
[C---:B------:R-:W-:Y:S11]  /*71e90*/  HMMA.1688.F32.TF32 R84, R12.reuse, R10, R84 ;  /* 0x0000000a0c54723c */ /* 0x040ff60000081054 */
[----:B------:R-:W-:Y:S11]  /*71ea0*/  @!UPT UIADD3 URZ, URZ, URZ, URZ ;  /* 0x0000003f3f3ff290 */ /* 0x000ff6000fffe03f */
[----:B------:R-:W-:Y:S01]  /*71eb0*/  @!UPT UIADD3 URZ, URZ, URZ, URZ ;  /* 0x0000003f3f3ff290 */ /* 0x000fe2000fffe03f */
[----:B------:R-:W-:Y:S04]  /*71ec0*/  STL.64 [R1+0x100], R84 ;  /* 0x0001005401007387 */ /* 0x000fe80000100a00 */
[----:B------:R-:W-:Y:S04]  /*71ed0*/  STL.64 [R1+0x108], R86 ;  /* 0x0001085601007387 */ /* 0x000fe80000100a00 */
[----:B------:R-:W-:Y:S04]  /*71ee0*/  STL.64 [R1+0x210], R80 ;  /* 0x0002105001007387 */ /* 0x000fe80000100a00 */
[----:B------:R-:W-:Y:S04]  /*71ef0*/  STL.64 [R1+0x218], R82 ;  /* 0x0002185201007387 */ /* 0x000fe80000100a00 */
        /* <DEDUP_REMOVED lines=20> */
[C---:B--2---:R-:W-:Y:S07]  /*72040*/  HMMA.1688.F32.TF32 R20, R12.reuse, R202, R124 ;  /* 0x000000ca0c14723c */ /* 0x044fee000008107c */
[----:B------:R-:W-:Y:S04]  /*72050*/  STL.64 [R1+0x810], R72 ;  /* 0x0008104801007387 */ /* 0x000fe80000100a00 */
[----:B------:R2:W-:Y:S04]  /*72060*/  STL.64 [R1+0x818], R74 ;  /* 0x0008184a01007387 */ /* 0x0005e80000100a00 */
[----:B------:R-:W-:Y:S04]  /*72070*/  STL.64 [R1+0x900], R68 ;  /* 0x0009004401007387 */ /* 0x000fe80000100a00 */
[----:B------:R3:W-:Y:S01]  /*72080*/  STL.64 [R1+0x908], R70 ;  /* 0x0009084601007387 */ /* 0x0007e20000100a00 */
[C---:B--2---:R-:W-:Y:S03]  /*72090*/  HMMA.1688.F32.TF32 R72, R12.reuse, R198, R128 ;  /* 0x000000c60c48723c */ /* 0x044fe60000081080 */
[----:B------:R-:W-:Y:S05]  /*720a0*/  STL.64 [R1+0x8f0], R20 ;  /* 0x0008f01401007387 */ /* 0x000fea0000100a00 */
[C---:B---3--:R-:W-:Y:S01]  /*720b0*/  HMMA.1688.F32.TF32 R68, R12.reuse, R194, R132 ;  /* 0x000000c20c44723c */ /* 0x048fe20000081084 */
[----:B------:R2:W-:Y:S07]  /*720c0*/  STL.64 [R1+0x8f8], R22 ;  /* 0x0008f81601007387 */ /* 0x0005ee0000100a00 */
[C---:B--2---:R-:W-:Y:S08]  /*720d0*/  HMMA.1688.F32.TF32 R20, R12.reuse, R190, R136 ;  /* 0x000000be0c14723c */ /* 0x044ff00000081088 */
[----:B------:R-:W-:Y:S01]  /*720e0*/  HMMA.1688.F32.TF32 R12, R12, R186, R140 ;  /* 0x000000ba0c0c723c */ /* 0x000fe2000008108c */
[----:B------:R-:W-:Y:S04]  /*720f0*/  STL.64 [R1+0x8e0], R72 ;  /* 0x0008e04801007387 */ /* 0x000fe80000100a00 */
[----:B------:R-:W-:Y:S04]  /*72100*/  STL.64 [R1+0x8e8], R74 ;  /* 0x0008e84a01007387 */ /* 0x000fe80000100a00 */
[----:B------:R2:W-:Y:S04]  /*72110*/  STL.64 [R1+0x8d0], R68 ;  /* 0x0008d04401007387 */ /* 0x0005e80000100a00 */
[----:B------:R3:W-:Y:S04]  /*72120*/  STL.64 [R1+0x8d8], R70 ;  /* 0x0008d84601007387 */ /* 0x0007e80000100a00 */
        /* <DEDUP_REMOVED lines=48> */
[----:B------:R-:W-:Y:S04]  /*72430*/  LDS R12, [R2+0xf100] ;  /* 0x00f10000020c7984 */ /* 0x000fe80000000800 */
[----:B------:R-:W-:Y:S04]  /*72440*/  LDS R14, [R2+0xf900] ;  /* 0x00f90000020e7984 */ /* 0x000fe80000000800 */
[----:B------:R-:W-:Y:S04]  /*72450*/  LDS R13, [R3+0xf100] ;  /* 0x00f10000030d7984 */ /* 0x000fe80000000800 */
[----:B------:R-:W1:Y:S02]  /*72460*/  LDS R15, [R3+0xf900] ;  /* 0x00f90000030f7984 */ /* 0x000e640000000800 */
[C---:B-1----:R-:W-:Y:S08]  /*72470*/  HMMA.1688.F32.TF32 R248, R16.reuse, R10, R248 ;  /* 0x0000000a10f8723c */ /* 0x042ff000000810f8 */
[C---:B--2---:R-:W-:Y:S11]  /*72480*/  HMMA.1688.F32.TF32 R68, R16.reuse, R6, R68 ;  /* 0x000000061044723c */ /* 0x044ff60000081044 */
[----:B------:R-:W-:Y:S04]  /*72490*/  @!UPT UIADD3 URZ, URZ, URZ, URZ ;  /* 0x0000003f3f3ff290 */ /* 0x000fe8000fffe03f */
[----:B------:R-:W-:Y:S04]  /*724a0*/  STL.64 [R1+0x37f8], R250 ;  /* 0x0037f8fa01007387 */ /* 0x000fe80000100a00 */
[----:B------:R-:W-:Y:S04]  /*724b0*/  STL.64 [R1+0x37f0], R248 ;  /* 0x0037f0f801007387 */ /* 0x000fe80000100a00 */
[----:B------:R-:W-:Y:S04]  /*724c0*/  STL.64 [R1+0x3808], R70 ;  /* 0x0038084601007387 */ /* 0x000fe80000100a00 */
[----:B------:R3:W-:Y:S02]  /*724d0*/  STL.64 [R1+0x3800], R68 ;  /* 0x0038004401007387 */ /* 0x0007e40000100a00 */
[C---:B---3--:R-:W-:Y:S08]  /*724e0*/  HMMA.1688.F32.TF32 R68, R16.reuse, R66, R100 ;  /* 0x000000421044723c */ /* 0x048ff00000081064 */
[C---:B----4-:R-:W-:Y:S08]  /*724f0*/  HMMA.1688.F32.TF32 R96, R16.reuse, R62, R96 ;  /* 0x0000003e1060723c */ /* 0x050ff00000081060 */
        /* <DEDUP_REMOVED lines=28> */
[----:B--2---:R-:W-:Y:S01]  /*726c0*/  HMMA.1688.F32.TF32 R84, R16, R194, R168 ;  /* 0x000000c21054723c */ /* 0x004fe200000810a8 */
[----:B------:R1:W-:Y:S07]  /*726d0*/  STL.64 [R1+0x878], R70 ;  /* 0x0008784601007387 */ /* 0x0003ee0000100a00 */
[----:B------:R-:W-:Y:S08]  /*726e0*/  HMMA.1688.F32.TF32 R80, R20, R10, R80 ;  /* 0x0000000a1450723c */ /* 0x000ff00000081050 */
[C---:B-1----:R-:W-:Y:S08]  /*726f0*/  HMMA.1688.F32.TF32 R68, R16.reuse, R190, R172 ;  /* 0x000000be1044723c */ /* 0x042ff000000810ac */
[----:B------:R-:W-:Y:S08]  /*72700*/  HMMA.1688.F32.TF32 R16, R16, R186, R56 ;  /* 0x000000ba1010723c */ /* 0x000ff00000081038 */
[C---:B------:R-:W-:Y:S01]  /*72710*/  HMMA.1688.F32.TF32 R72, R20.reuse, R6, R72 ;  /* 0x000000061448723c */ /* 0x040fe20000081048 */
        /* <DEDUP_REMOVED lines=65> */
[----:B------:R-:W4:Y:S01]  /*72b30*/  LDL.LU R92, [R1+0x1a0] ;  /* 0x0001a000015c7983 */ /* 0x000f220000300800 */
        /* <DEDUP_REMOVED lines=11> */
[----:B------:R-:W-:Y:S04]  /*72bf0*/  STL.64 [R1+0x3838], R58 ;  /* 0x0038383a01007387 */ /* 0x000fe80000100a00 */
[----:B------:R2:W-:Y:S02]  /*72c00*/  STL.64 [R1+0x3830], R56 ;  /* 0x0038303801007387 */ /* 0x0005e40000100a00 */
[C---:B--2---:R-:W-:Y:S08]  /*72c10*/  HMMA.1688.F32.TF32 R56, R20.reuse, R50, R128 ;  /* 0x000000321438723c */ /* 0x044ff00000081080 */
[C---:B---3--:R-:W-:Y:S08]  /*72c20*/  HMMA.1688.F32.TF32 R16, R20.reuse, R62, R136 ;  /* 0x0000003e1410723c */ /* 0x048ff00000081088 */
        /* <DEDUP_REMOVED lines=8> */
[----:B------:R-:W-:Y:S01]  /*72cb0*/  STL.64 [R1+0x2c8], R58 ;  /* 0x0002c83a01007387 */ /* 0x000fe20000100a00 */
[C---:B----4-:R-:W-:Y:S08]  /*72cc0*/  HMMA.1688.F32.TF32 R68, R20.reuse, R42, R120 ;  /* 0x0000002a1444723c */ /* 0x050ff00000081078 */
[----:B------:R-:W-:Y:S04]  /*72cd0*/  STL.64 [R1+0x3c0], R16 ;  /* 0x0003c01001007387 */ /* 0x000fe80000100a00 */
[----:B------:R1:W-:Y:S02]  /*72ce0*/  STL.64 [R1+0x3c8], R18 ;  /* 0x0003c81201007387 */ /* 0x0003e40000100a00 */
[C---:B-1----:R-:W-:Y:S09]  /*72cf0*/  HMMA.1688.F32.TF32 R16, R20.reuse, R34, R180 ;  /* 0x000000221410723c */ /* 0x042ff200000810b4 */
[----:B------:R-:W-:Y:S04]  /*72d00*/  STL.64 [R1+0x580], R68 ;  /* 0x0005804401007387 */ /* 0x000fe80000100a00 */
[----:B------:R1:W-:Y:S01]  /*72d10*/  STL.64 [R1+0x588], R70 ;  /* 0x0005884601007387 */ /* 0x0003e20000100a00 */
[C---:B------:R-:W-:Y:S08]  /*72d20*/  HMMA.1688.F32.TF32 R56, R20.reuse, R38, R176 ;  /* 0x000000261438723c */ /* 0x040ff000000810b0 */
[C---:B-1----:R-:W-:Y:S11]  /*72d30*/  HMMA.1688.F32.TF32 R68, R20.reuse, R206, R208 ;  /* 0x000000ce1444723c */ /* 0x042ff600000810d0 */
[----:B------:R-:W-:Y:S04]  /*72d40*/  @!UPT UIADD3 URZ, URZ, URZ, URZ ;  /* 0x0000003f3f3ff290 */ /* 0x000fe8000fffe03f */
        /* <DEDUP_REMOVED lines=17> */
[----:B------:R1:W-:Y:S01]  /*72e60*/  STL.64 [R1+0x7d8], R70 ;  /* 0x0007d84601007387 */ /* 0x0003e20000100a00 */
        /* <DEDUP_REMOVED lines=8> */
[----:B------:R-:W-:Y:S04]  /*72ef0*/  STL.64 [R1+0x7c0], R56 ;  /* 0x0007c03801007387 */ /* 0x000fe80000100a00 */
[----:B------:R2:W-:Y:S04]  /*72f00*/  STL.64 [R1+0x7c8], R58 ;  /* 0x0007c83a01007387 */ /* 0x0005e80000100a00 */
[----:B------:R-:W-:Y:S04]  /*72f10*/  STL.64 [R1+0x3848], R130 ;  /* 0x0038488201007387 */ /* 0x000fe80000100a00 */
[----:B------:R-:W-:Y:S01]  /*72f20*/  STL.64 [R1+0x7a0], R16 ;  /* 0x0007a01001007387 */ /* 0x000fe20000100a00 */
[C---:B-1----:R-:W-:Y:S03]  /*72f30*/  HMMA.1688.F32.TF32 R68, R12.reuse, R42, R88 ;  /* 0x0000002a0c44723c */ /* 0x042fe60000081058 */
[----:B------:R1:W-:Y:S01]  /*72f40*/  STL.64 [R1+0x7a8], R18 ;  /* 0x0007a81201007387 */ /* 0x0003e20000100a00 */
[----:B------:R-:W-:Y:S01]  /*72f50*/  IMAD.MOV.U32 R148, RZ, RZ, R240 ;  /* 0x000000ffff947224 */ /* 0x000fe200078e00f0 */
[----:B------:R-:W-:Y:S01]  /*72f60*/  MOV R149, R241 ;  /* 0x000000f100957202 */ /* 0x000fe20000000f00 */
[----:B------:R-:W-:Y:S01]  /*72f70*/  IMAD.MOV.U32 R150, RZ, RZ, R242 ;  /* 0x000000ffff967224 */ /* 0x000fe200078e00f2 */
[----:B------:R-:W-:Y:S01]  /*72f80*/  MOV R152, R236 ;  /* 0x000000ec00987202 */ /* 0x000fe20000000f00 */
[----:B--2---:R-:W-:Y:S01]  /*72f90*/  HMMA.1688.F32.TF32 R56, R12, R38, R84 ;  /* 0x000000260c38723c */ /* 0x004fe20000081054 */
[----:B------:R-:W-:-:S02]  /*72fa0*/  IMAD.MOV.U32 R151, RZ, RZ, R243 ;  /* 0x000000ffff977224 */ /* 0x000fc400078e00f3 */
[----:B------:R-:W-:Y:S01]  /*72fb0*/  IMAD.MOV.U32 R153, RZ, RZ, R237 ;  /* 0x000000ffff997224 */ /* 0x000fe200078e00ed */
[----:B------:R-:W-:Y:S01]  /*72fc0*/  MOV R155, R239 ;  /* 0x000000ef009b7202 */ /* 0x000fe20000000f00 */
[----:B------:R-:W-:Y:S01]  /*72fd0*/  IMAD.MOV.U32 R154, RZ, RZ, R238 ;  /* 0x000000ffff9a7224 */ /* 0x000fe200078e00ee */
[----:B------:R-:W-:Y:S02]  /*72fe0*/  LDS R20, [R252+0xf100] ;  /* 0x00f10000fc147984 */ /* 0x000fe40000000800 */
[C---:B-1----:R-:W-:Y:S02]  /*72ff0*/  HMMA.1688.F32.TF32 R16, R12.reuse, R46, R92 ;  /* 0x0000002e0c10723c */ /* 0x042fe4000008105c */
[----:B------:R-:W-:Y:S04]  /*73000*/  STL.64 [R1+0x3840], R128 ;  /* 0x0038408001007387 */ /* 0x000fe80000100a00 */
[----:B------:R-:W-:Y:S02]  /*73010*/  LDS R22, [R252+0xf900] ;  /* 0x00f90000fc167984 */ /* 0x000fe40000000800 */
[C---:B------:R-:W-:Y:S02]  /*73020*/  HMMA.1688.F32.TF32 R116, R12.reuse, R66, R108 ;  /* 0x000000420c74723c */ /* 0x040fe4000008106c */
[----:B------:R-:W-:Y:S04]  /*73030*/  LDS R21, [R185+0xf100] ;  /* 0x00f10000b9157984 */ /* 0x000fe80000000800 */
[----:B------:R-:W-:Y:S09]  /*73040*/  LDS R23, [R185+0xf900] ;  /* 0x00f90000b9177984 */ /* 0x000ff20000000800 */
[----:B------:R-:W-:Y:S04]  /*73050*/  STL.64 [R1+0x280], R16 ;  /* 0x0002801001007387 */ /* 0x000fe80000100a00 */
[----:B------:R-:W-:Y:S04]  /*73060*/  STL.64 [R1+0x288], R18 ;  /* 0x0002881201007387 */ /* 0x000fe80000100a00 */
        /* <DEDUP_REMOVED lines=8> */
[----:B------:R-:W-:Y:S04]  /*730f0*/  LDS R19, [R3+0xf980] ;  /* 0x00f9800003137984 */ /* 0x000fe80000000800 */
[----:B------:R-:W1:Y:S11]  /*73100*/  LDS R17, [R3+0xf180] ;  /* 0x00f1800003117984 */ /* 0x000e760000000800 */
[----:B------:R-:W-:Y:S05]  /*73110*/  @!UPT UIADD3 URZ, URZ, URZ, URZ ;  /* 0x0000003f3f3ff290 */ /* 0x000fea000fffe03f */
[----:B------:R-:W-:Y:S04]  /*73120*/  STL.64 [R1+0x490], R56 ;  /* 0x0004903801007387 */ /* 0x000fe80000100a00 */
[----:B------:R2:W-:Y:S04]  /*73130*/  STL.64 [R1+0x498], R58 ;  /* 0x0004983a01007387 */ /* 0x0005e80000100a00 */
[----:B------:R-:W3:Y:S01]  /*73140*/  LDL.LU R88, [R1+0x3f0] ;  /* 0x0003f00001587983 */ /* 0x000ee20000300800 */
[C---:B--2---:R-:W-:Y:S08]  /*73150*/  HMMA.1688.F32.TF32 R56, R12.reuse, R206, R228 ;  /* 0x000000ce0c38723c */ /* 0x044ff000000810e4 */
[----:B------:R-:W-:Y:S11]  /*73160*/  HMMA.1688.F32.TF32 R112, R12, R62, R104 ;  /* 0x0000003e0c70723c */ /* 0x000ff60000081068 */
[----:B------:R-:W-:Y:S04]  /*73170*/  @!UPT UIADD3 URZ, URZ, URZ, URZ ;  /* 0x0000003f3f3ff290 */ /* 0x000fe8000fffe03f */
[----:B------:R-:W-:Y:S04]  /*73180*/  STL.64 [R1+0x770], R56 ;  /* 0x0007703801007387 */ /* 0x000fe80000100a00 */
[----:B------:R2:W-:Y:S04]  /*73190*/  STL.64 [R1+0x778], R58 ;  /* 0x0007783a01007387 */ /* 0x0005e80000100a00 */
        /* <DEDUP_REMOVED lines=93> */
[----:B----4-:R-:W-:Y:S08]  /*73770*/  HMMA.1688.F32.TF32 R128, R12, R198, R236 ;  /* 0x000000c60c80723c */ /* 0x010ff000000810ec */
[----:B-1----:R-:W-:Y:S08]  /*73780*/  HMMA.1688.F32.TF32 R176, R16, R10, R120 ;  /* 0x0000000a10b0723c */ /* 0x002ff00000081078 */
[C---:B------:R-:W-:Y:S08]  /*73790*/  HMMA.1688.F32.TF32 R84, R20.reuse, R46, R84 ;  /* 0x0000002e1454723c */ /* 0x040ff00000081054 */
[----:B------:R-:W-:Y:S08]  /*737a0*/  HMMA.1688.F32.TF32 R140, R20, R54, R140 ;  /* 0x00000036148c723c */ /* 0x000ff0000008108c */
[C---:B------:R-:W-:Y:S11]  /*737b0*/  HMMA.1688.F32.TF32 R56, R12.reuse, R202, R232 ;  /* 0x000000ca0c38723c */ /* 0x040ff600000810e8 */
[----:B------:R-:W-:Y:S11]  /*737c0*/  @!UPT UIADD3 URZ, URZ, URZ, URZ ;  /* 0x0000003f3f3ff290 */ /* 0x000ff6000fffe03f */
[----:B------:R-:W-:Y:S01]  /*737d0*/  @!UPT UIADD3 URZ, URZ, URZ, URZ ;  /* 0x0000003f3f3ff290 */ /* 0x000fe2000fffe03f */
        /* <DEDUP_REMOVED lines=9> */
[----:B------:R-:W-:Y:S04]  /*73870*/  STL.64 [R1+0x700], R24 ;  /* 0x0007001801007387 */ /* 0x000fe80000100a00 */
[----:B------:R2:W-:Y:S01]  /*73880*/  STL.64 [R1+0x708], R26 ;  /* 0x0007081a01007387 */ /* 0x0005e20000100a00 */
[C---:B-1----:R-:W-:Y:S08]  /*73890*/  HMMA.1688.F32.TF32 R56, R20.reuse, R42, R168 ;  /* 0x0000002a1438723c */ /* 0x042ff000000810a8 */
[C---:B--2---:R-:W-:Y:S08]  /*738a0*/  HMMA.1688.F32.TF32 R24, R20.reuse, R38, R164 ;  /* 0x000000261418723c */ /* 0x044ff000000810a4 */
[C---:B------:R-:W-:Y:S07]  /*738b0*/  HMMA.1688.F32.TF32 R72, R20.reuse, R34, R160 ;  /* 0x000000221448723c */ /* 0x040fee00000810a0 */
        /* <DEDUP_REMOVED lines=11> */
[----:B------:R1:W-:Y:S04]  /*73970*/  STL.64 [R1+0x6c8], R58 ;  /* 0x0006c83a01007387 */ /* 0x0003e80000100a00 */
[----:B------:R-:W-:Y:S01]  /*73980*/  STL.64 [R1+0x6b0], R24 ;  /* 0x0006b01801007387 */ /* 0x000fe20000100a00 */
[C---:B------:R-:W-:Y:S03]  /*73990*/  HMMA.1688.F32.TF32 R180, R20.reuse, R6, R172 ;  /* 0x0000000614b4723c */ /* 0x040fe600000810ac */
[----:B------:R2:W-:Y:S05]  /*739a0*/  STL.64 [R1+0x6b8], R26 ;  /* 0x0006b81a01007387 */ /* 0x0005ea0000100a00 */
[C---:B-1----:R-:W-:Y:S08]  /*739b0*/  HMMA.1688.F32.TF32 R56, R20.reuse, R194, R68 ;  /* 0x000000c21438723c */ /* 0x042ff00000081044 */
[C---:B--2---:R-:W-:Y:S08]  /*739c0*/  HMMA.1688.F32.TF32 R24, R20.reuse, R190, R248 ;  /* 0x000000be1418723c */ /* 0x044ff000000810f8 */
[C---:B------:R-:W-:Y:S08]  /*739d0*/  HMMA.1688.F32.TF32 R132, R20.reuse, R66, R132 ;  /* 0x000000421484723c */ /* 0x040ff00000081084 */
[C---:B------:R-:W-:Y:S08]  /*739e0*/  HMMA.1688.F32.TF32 R136, R20.reuse, R62, R136 ;  /* 0x0000003e1488723c */ /* 0x040ff00000081088 */
[C---:B------:R-:W-:Y:S08]  /*739f0*/  HMMA.1688.F32.TF32 R144, R20.reuse, R50, R144 ;  /* 0x000000321490723c */ /* 0x040ff00000081090 */
[----:B------:R-:W-:Y:S01]  /*73a00*/  HMMA.1688.F32.TF32 R20, R20, R186, R124 ;  /* 0x000000ba1414723c */ /* 0x000fe2000008107c */
[----:B------:R-:W-:Y:S04]  /*73a10*/  STL.64 [R1+0x6a0], R72 ;  /* 0x0006a04801007387 */ /* 0x000fe80000100a00 */
[----:B------:R-:W-:Y:S04]  /*73a20*/  STL.64 [R1+0x6a8], R74 ;  /* 0x0006a84a01007387 */ /* 0x000fe80000100a00 */
[----:B------:R-:W-:Y:S04]  /*73a30*/  STL.64 [R1+0x690], R56 ;  /* 0x0006903801007387 */ /* 0x000fe80000100a00 */
[----:B------:R-:W-:Y:S01]  /*73a40*/  STL.64 [R1+0x698], R58 ;  /* 0x0006983a01007387 */ /* 0x000fe20000100a00 */
[----:B------:R-:W-:-:S03]  /*73a50*/  IMAD.MOV.U32 R232, RZ, RZ, R65 ;  /* 0x000000ffffe87224 */ /* 0x000fc600078e0041 */
[----:B------:R-:W-:Y:S01]  /*73a60*/  STL.64 [R1+0x680], R24 ;  /* 0x0006801801007387 */ /* 0x000fe20000100a00 */
[----:B------:R-:W-:-:S03]  /*73a70*/  IMAD.MOV.U32 R233, RZ, RZ, R48 ;  /* 0x000000ffffe97224 */ /* 0x000fc600078e0030 */
[----:B------:R1:W-:Y:S04]  /*73a80*/  STL.64 [R1+0x688], R26 ;  /* 0x0006881a01007387 */ /* 0x0003e80000100a00 */
[----:B------:R-:W-:Y:S04]  /*73a90*/  STL.64 [R1+0x670], R20 ;  /* 0x0006701401007387 */ /* 0x000fe80000100a00 */
[----:B------:R-:W-:Y:S04]  /*73aa0*/  STL.64 [R1+0x678], R22 ;  /* 0x0006781601007387 */ /* 0x000fe80000100a00 */
[----:B------:R-:W2:Y:S01]  /*73ab0*/  LDL.LU R65, [R1+0x38cc] ;  /* 0x0038cc0001417983 */ /* 0x000ea20000300800 */
[----:B-1----:R-:W-:Y:S03]  /*73ac0*/  HMMA.1688.F32.TF32 R24, R16, R6, R108 ;  /* 0x000000061018723c */ /* 0x002fe6000008106c */
        /* <DEDUP_REMOVED lines=30> */
[----:B------:R-:W3:Y:S04]  /*73cb0*/  LDL.LU R218, [R1+0x5d8] ;  /* 0x0005d80001da7983 */ /* 0x000ee80000300800 */
[----:B------:R-:W3:Y:S04]  /*73cc0*/  LDL.LU R219, [R1+0x5dc] ;  /* 0x0005dc0001db7983 */ /* 0x000ee80000300800 */
[----:B------:R-:W3:Y:S04]  /*73cd0*/  LDL.LU R49, [R1+0x38c4] ;  /* 0x0038c40001317983 */ /* 0x000ee80000300800 */
[----:B------:R-:W4:Y:S04]  /*73ce0*/  LDL.LU R60, [R1+0x38c0] ;  /* 0x0038c000013c7983 */ /* 0x000f280000300800 */
[----:B------:R-:W4:Y:S01]  /*73cf0*/  LDL.LU R53, [R1+0x38bc] ;  /* 0x0038bc0001357983 */ /* 0x000f220000300800 */
[----:B------:R-:W-:-:S02]  /*73d00*/  IMAD.MOV.U32 R251, RZ, RZ, R61 ;  /* 0x000000fffffb7224 */ /* 0x000fc400078e003d */
[----:B------:R-:W-:Y:S01]  /*73d10*/  IMAD.MOV.U32 R69, RZ, RZ, R0 ;  /* 0x000000ffff457224 */ /* 0x000fe200078e0000 */
[----:B------:R-:W4:Y:S01]  /*73d20*/  LDL.LU R61, [R1+0x38b8] ;  /* 0x0038b800013d7983 */ /* 0x000f220000300800 */
[----:B------:R-:W-:Y:S01]  /*73d30*/  IMAD.MOV.U32 R70, RZ, RZ, R64 ;  /* 0x000000ffff467224 */ /* 0x000fe200078e0040 */
[----:B------:R-:W-:Y:S02]  /*73d40*/  MOV R71, R52 ;  /* 0x0000003400477202 */ /* 0x000fe40000000f00 */
[----:B--2---:R-:W-:Y:S02]  /*73d50*/  MOV R68, R65 ;  /* 0x0000004100447202 */ /* 0x004fe40000000f00 */
[----:B------:R-:W2:Y:S04]  /*73d60*/  LDL.LU R65, [R1+0x38b4] ;  /* 0x0038b40001417983 */ /* 0x000ea80000300800 */
[----:B------:R-:W2:Y:S04]  /*73d70*/  LDL.LU R0, [R1+0x38b0] ;  /* 0x0038b00001007983 */ /* 0x000ea80000300800 */
[----:B------:R-:W2:Y:S04]  /*73d80*/  LDL.LU R64, [R1+0x38ac] ;  /* 0x0038ac0001407983 */ /* 0x000ea80000300800 */
[----:B------:R-:W2:Y:S01]  /*73d90*/  LDL.LU R52, [R1+0x38a8] ;  /* 0x0038a80001347983 */ /* 0x000ea20000300800 */
[----:B---3--:R-:W-:Y:S01]  /*73da0*/  MOV R82, R49 ;  /* 0x0000003100527202 */ /* 0x008fe20000000f00 */
[----:B----4-:R-:W-:-:S02]  /*73db0*/  IMAD.MOV.U32 R81, RZ, RZ, R60 ;  /* 0x000000ffff517224 */ /* 0x010fc400078e003c */
[----:B------:R-:W-:Y:S02]  /*73dc0*/  IMAD.MOV.U32 R80, RZ, RZ, R53 ;  /* 0x000000ffff507224 */ /* 0x000fe400078e0035 */
[----:B------:R-:W3:Y:S04]  /*73dd0*/  LDL.LU R53, [R1+0x38a4] ;  /* 0x0038a40001357983 */ /* 0x000ee80000300800 */
[----:B------:R-:W4:Y:S04]  /*73de0*/  LDL.LU R60, [R1+0x38a0] ;  /* 0x0038a000013c7983 */ /* 0x000f280000300800 */
[----:B------:R-:W4:Y:S01]  /*73df0*/  LDL.LU R49, [R1+0x389c] ;  /* 0x00389c0001317983 */ /* 0x000f220000300800 */
[----:B------:R-:W-:-:S03]  /*73e00*/  IMAD.MOV.U32 R83, RZ, RZ, R48 ;  /* 0x000000ffff537224 */ /* 0x000fc600078e0030 */
[----:B------:R-:W4:Y:S04]  /*73e10*/  LDL.LU R48, [R1+0x3898] ;  /* 0x0038980001307983 */ /* 0x000f280000300800 */
[----:B------:R-:W4:Y:S04]  /*73e20*/  LDL.LU R56, [R1+0x150] ;  /* 0x0001500001387983 */ /* 0x000f280000300800 */
[----:B------:R-:W4:Y:S01]  /*73e30*/  LDL.LU R57, [R1+0x154] ;  /* 0x0001540001397983 */ /* 0x000f220000300800 */
[----:B--2---:R-:W-:Y:S01]  /*73e40*/  MOV R59, R52 ;  /* 0x00000034003b7202 */ /* 0x004fe20000000f00 */
[----:B---3--:R-:W-:-:S02]  /*73e50*/  IMAD.MOV.U32 R58, RZ, RZ, R53 ;  /* 0x000000ffff3a7224 */ /* 0x008fc400078e0035 */
[----:B------:R-:W2:Y:S04]  /*73e60*/  LDL.LU R53, [R1+0x3894] ;  /* 0x0038940001357983 */ /* 0x000ea80000300800 */
[----:B------:R-:W3:Y:S01]  /*73e70*/  LDL.LU R52, [R1+0x3890] ;  /* 0x0038900001347983 */ /* 0x000ee20000300800 */
[----:B----4-:R-:W-:-:S03]  /*73e80*/  IMAD.MOV.U32 R128, RZ, RZ, R49 ;  /* 0x000000ffff807224 */ /* 0x010fc600078e0031 */
[----:B------:R-:W4:Y:S01]  /*73e90*/  LDL.LU R49, [R1+0x388c] ;  /* 0x00388c0001317983 */ /* 0x000f220000300800 */
[----:B------:R-:W-:-:S03]  /*73ea0*/  IMAD.MOV.U32 R129, RZ, RZ, R48 ;  /* 0x000000ffff817224 */ /* 0x000fc600078e0030 */
[----:B------:R-:W4:Y:S01]  /*73eb0*/  LDL.LU R48, [R1+0x3888] ;  /* 0x0038880001307983 */ /* 0x000f220000300800 */
[----:B------:R-:W-:Y:S01]  /*73ec0*/  HMMA.1688.F32.TF32 R152, R16, R66, R104 ;  /* 0x000000421098723c */ /* 0x000fe20000081068 */
[----:B------:R-:W-:Y:S02]  /*73ed0*/  MOV R131, R60 ;  /* 0x0000003c00837202 */ /* 0x000fe40000000f00 */
[----:B------:R-:W4:Y:S04]  /*73ee0*/  LDL.LU R130, [R1+0x168] ;  /* 0x0001680001827983 */ /* 0x000f280000300800 */
[----:B------:R-:W4:Y:S01]  /*73ef0*/  LDL.LU R60, [R1+0x3884] ;  /* 0x00388400013c7983 */ /* 0x000f220000300800 */
[----:B--2---:R-:W-:-:S03]  /*73f00*/  IMAD.MOV.U32 R104, RZ, RZ, R53 ;  /* 0x000000ffff687224 */ /* 0x004fc600078e0035 */
[----:B------:R-:W2:Y:S01]  /*73f10*/  LDL.LU R53, [R1+0x3880] ;  /* 0x0038800001357983 */ /* 0x000ea20000300800 */
[----:B---3--:R-:W-:-:S03]  /*73f20*/  IMAD.MOV.U32 R105, RZ, RZ, R52 ;  /* 0x000000ffff697224 */ /* 0x008fc600078e0034 */
[----:B------:R-:W3:Y:S01]  /*73f30*/  LDL.LU R52, [R1+0x387c] ;  /* 0x00387c0001347983 */ /* 0x000ee20000300800 */
[----:B----4-:R-:W-:-:S03]  /*73f40*/  MOV R106, R49 ;  /* 0x00000031006a7202 */ /* 0x010fc60000000f00 */
[----:B------:R-:W4:Y:S01]  /*73f50*/  LDL.LU R49, [R1+0x3878] ;  /* 0x0038780001317983 */ /* 0x000f220000300800 */
[C---:B------:R-:W-:Y:S01]  /*73f60*/  HMMA.1688.F32.TF32 R164, R16.reuse, R50, R76 ;  /* 0x0000003210a4723c */ /* 0x040fe2000008104c */
[----:B------:R-:W-:Y:S02]  /*73f70*/  IMAD.MOV.U32 R107, RZ, RZ, R48 ;  /* 0x000000ffff6b7224 */ /* 0x000fe400078e0030 */
[----:B------:R-:W4:Y:S04]  /*73f80*/  LDL.LU R48, [R1+0x3874] ;  /* 0x0038740001307983 */ /* 0x000f280000300800 */
[----:B------:R-:W4:Y:S01]  /*73f90*/  LDL.LU R76, [R1+0x2b0] ;  /* 0x0002b000014c7983 */ /* 0x000f220000300800 */
        /* <DEDUP_REMOVED lines=8> */
[----:B------:R-:W-:-:S03]  /*74020*/  IMAD.MOV.U32 R91, RZ, RZ, R60 ;  /* 0x000000ffff5b7224 */ /* 0x000fc600078e003c */
[----:B------:R-:W4:Y:S01]  /*74030*/  LDL.LU R95, [R1+0x30c] ;  /* 0x00030c00015f7983 */ /* 0x000f220000300800 */
[----:B------:R-:W-:Y:S01]  /*74040*/  MOV R72, R64 ;  /* 0x0000004000487202 */ /* 0x000fe20000000f00 */
[----:B------:R-:W-:Y:S01]  /*74050*/  IMAD.MOV.U32 R73, RZ, RZ, R0 ;  /* 0x000000ffff497224 */ /* 0x000fe200078e0000 */
[----:B------:R-:W-:Y:S01]  /*74060*/  MOV R75, R61 ;  /* 0x0000003d004b7202 */ /* 0x000fe20000000f00 */
[----:B------:R-:W-:Y:S02]  /*74070*/  IMAD.MOV.U32 R74, RZ, RZ, R65 ;  /* 0x000000ffff4a7224 */ /* 0x000fe400078e0041 */
[----:B--2---:R-:W-:Y:S01]  /*74080*/  IMAD.MOV.U32 R90, RZ, RZ, R53 ;  /* 0x000000ffff5a7224 */ /* 0x004fe200078e0035 */
[----:B---3--:R-:W-:Y:S01]  /*74090*/  MOV R89, R52 ;  /* 0x0000003400597202 */ /* 0x008fe20000000f00 */
[----:B----4-:R-:W-:Y:S02]  /*740a0*/  IMAD.MOV.U32 R88, RZ, RZ, R49 ;  /* 0x000000ffff587224 */ /* 0x010fe400078e0031 */
[----:B------:R-:W2:Y:S04]  /*740b0*/  LDL.LU R49, [R1+0x3870] ;  /* 0x0038700001317983 */ /* 0x000ea80000300800 */
[----:B------:R-:W3:Y:S04]  /*740c0*/  LDL.LU R52, [R1+0x386c] ;  /* 0x00386c0001347983 */ /* 0x000ee80000300800 */
[----:B------:R-:W4:Y:S04]  /*740d0*/  LDL.LU R53, [R1+0x3868] ;  /* 0x0038680001357983 */ /* 0x000f280000300800 */
[----:B------:R-:W2:Y:S04]  /*740e0*/  LDL.LU R60, [R1+0x3864] ;  /* 0x00386400013c7983 */ /* 0x000ea80000300800 */
[----:B------:R-:W2:Y:S04]  /*740f0*/  LDL.LU R64, [R1+0x3860] ;  /* 0x0038600001407983 */ /* 0x000ea80000300800 */
[----:B------:R-:W2:Y:S04]  /*74100*/  LDL.LU R0, [R1+0x385c] ;  /* 0x00385c0001007983 */ /* 0x000ea80000300800 */
[----:B------:R-:W3:Y:S04]  /*74110*/  LDL.LU R65, [R1+0x3858] ;  /* 0x0038580001417983 */ /* 0x000ee80000300800 */
[----:B------:R-:W3:Y:S04]  /*74120*/  LDL.LU R61, [R1+0x3854] ;  /* 0x00385400013d7983 */ /* 0x000ee80000300800 */
[----:B------:R-:W3:Y:S04]  /*74130*/  LDL.LU R212, [R1+0x600] ;  /* 0x0006000001d47983 */ /* 0x000ee80000300800 */
[----:B------:R-:W3:Y:S04]  /*74140*/  LDL.LU R213, [R1+0x604] ;  /* 0x0006040001d57983 */ /* 0x000ee80000300800 */
[----:B------:R-:W3:Y:S01]  /*74150*/  LDL.LU R214, [R1+0x608] ;  /* 0x0006080001d67983 */ /* 0x000ee20000300800 */
[----:B------:R-:W-:Y:S08]  /*74160*/  HMMA.1688.F32.TF32 R128, R16, R206, R128 ;  /* 0x000000ce1080723c */ /* 0x000ff00000081080 */
[C---:B------:R-:W-:Y:S08]  /*74170*/  HMMA.1688.F32.TF32 R100, R12.reuse, R54, R100 ;  /* 0x000000360c64723c */ /* 0x040ff00000081064 */
[----:B------:R-:W-:Y:S01]  /*74180*/  HMMA.1688.F32.TF32 R96, R12, R50, R96 ;  /* 0x000000320c60723c */ /* 0x000fe20000081060 */
[----:B------:R-:W-:Y:S04]  /*74190*/  LDS R14, [R252+0xf980] ;  /* 0x00f98000fc0e7984 */ /* 0x000fe80000000800 */
[----:B------:R-:W-:Y:S03]  /*741a0*/  LDS R12, [R252+0xf180] ;  /* 0x00f18000fc0c7984 */ /* 0x000fe60000000800 */
[C---:B------:R-:W-:Y:S01]  /*741b0*/  HMMA.1688.F32.TF32 R56, R16.reuse, R202, R56 ;  /* 0x000000ca1038723c */ /* 0x040fe20000081038 */
[----:B------:R-:W-:Y:S04]  /*741c0*/  LDS R15, [R185+0xf980] ;  /* 0x00f98000b90f7984 */ /* 0x000fe80000000800 */
[----:B------:R-:W1:Y:S03]  /*741d0*/  LDS R13, [R185+0xf180] ;  /* 0x00f18000b90d7984 */ /* 0x000e660000000800 */
[C---:B------:R-:W-:Y:S08]  /*741e0*/  HMMA.1688.F32.TF32 R72, R16.reuse, R198, R72 ;  /* 0x000000c61048723c */ /* 0x040ff00000081048 */
[C---:B------:R-:W-:Y:S08]  /*741f0*/  HMMA.1688.F32.TF32 R80, R16.reuse, R194, R80 ;  /* 0x000000c21050723c */ /* 0x040ff00000081050 */
[C---:B------:R-:W-:Y:S08]  /*74200*/  HMMA.1688.F32.TF32 R68, R16.reuse, R190, R68 ;  /* 0x000000be1044723c */ /* 0x040ff00000081044 */
[C---:B------:R-:W-:Y:S08]  /*74210*/  HMMA.1688.F32.TF32 R92, R16.reuse, R46, R92 ;  /* 0x0000002e105c723c */ /* 0x040ff0000008105c */
[C---:B------:R-:W-:Y:S08]  /*74220*/  HMMA.1688.F32.TF32 R76, R16.reuse, R42, R76 ;  /* 0x0000002a104c723c */ /* 0x040ff0000008104c */
[C---:B------:R-:W-:Y:S08]  /*74230*/  HMMA.1688.F32.TF32 R88, R16.reuse, R38, R88 ;  /* 0x000000261058723c */ /* 0x040ff00000081058 */
[C---:B------:R-:W-:Y:S08]  /*74240*/  HMMA.1688.F32.TF32 R104, R16.reuse, R34, R104 ;  /* 0x000000221068723c */ /* 0x040ff00000081068 */
[----:B------:R-:W-:Y:S01]  /*74250*/  HMMA.1688.F32.TF32 R16, R16, R186, R248 ;  /* 0x000000ba1010723c */ /* 0x000fe200000810f8 */
        /* <DEDUP_REMOVED lines=9> */
[----:B------:R-:W-:Y:S01]  /*742f0*/  IMAD.MOV.U32 R226, RZ, RZ, R197 ;  /* 0x000000ffffe27224 */ /* 0x000fe200078e00c5 */
[----:B------:R-:W-:Y:S01]  /*74300*/  MOV R151, R4 ;  /* 0x0000000400977202 */ /* 0x000fe20000000f00 */
[----:B------:R-:W-:Y:S01]  /*74310*/  IMAD.MOV.U32 R150, RZ, RZ, R5 ;  /* 0x000000ffff967224 */ /* 0x000fe200078e0005 */
[----:B-1----:R-:W-:Y:S01]  /*74320*/  HMMA.1688.F32.TF32 R216, R12, R6, R216 ;  /* 0x000000060cd8723c */ /* 0x002fe200000810d8 */
[----:B------:R-:W-:Y:S01]  /*74330*/  MOV R148, R9 ;  /* 0x0000000900947202 */ /* 0x000fe20000000f00 */
[----:B------:R-:W-:-:S06]  /*74340*/  IMAD.MOV.U32 R149, RZ, RZ, R8 ;  /* 0x000000ffff957224 */ /* 0x000fcc00078e0008 */
[C---:B------:R-:W-:Y:S01]  /*74350*/  HMMA.1688.F32.TF32 R4, R12.reuse, R206, R232 ;  /* 0x000000ce0c04723c */ /* 0x040fe200000810e8 */
        /* <DEDUP_REMOVED lines=8> */
[----:B------:R-:W-:Y:S01]  /*743e0*/  MOV R127, R48 ;  /* 0x00000030007f7202 */ /* 0x000fe20000000f00 */
[C---:B------:R-:W-:Y:S08]  /*743f0*/  HMMA.1688.F32.TF32 R168, R12.reuse, R66, R168 ;  /* 0x000000420ca8723c */ /* 0x040ff000000810a8 */
[C---:B------:R-:W-:Y:S08]  /*74400*/  HMMA.1688.F32.TF32 R120, R12.reuse, R38, R120 ;  /* 0x000000260c78723c */ /* 0x040ff00000081078 */
[----:B------:R-:W-:Y:S01]  /*74410*/  HMMA.1688.F32.TF32 R108, R12, R34, R108 ;  /* 0x000000220c6c723c */ /* 0x000fe2000008106c */
[----:B--2---:R-:W-:-:S02]  /*74420*/  IMAD.MOV.U32 R215, RZ, RZ, R0 ;  /* 0x000000ffffd77224 */ /* 0x004fc400078e0000 */
[----:B------:R-:W2:Y:S04]  /*74430*/  LDL.LU R0, [R1+0x3850] ;  /* 0x0038500001007983 */ /* 0x000ea80000300800 */
[----:B------:R-:W-:Y:S04]  /*74440*/  STL.64 [R1+0x300], R128 ;  /* 0x0003008001007387 */ /* 0x000fe80000100a00 */
[----:B------:R1:W-:Y:S04]  /*74450*/  STL.64 [R1+0x308], R130 ;  /* 0x0003088201007387 */ /* 0x0003e80000100a00 */
[----:B-1----:R1:W5:Y:S04]  /*74460*/  LDL.LU.64 R130, [R1+0x3848] ;  /* 0x0038480001827983 */ /* 0x0023680000300a00 */
[----:B------:R1:W5:Y:S04]  /*74470*/  LDL.LU.64 R128, [R1+0x3840] ;  /* 0x0038400001807983 */ /* 0x0003680000300a00 */
        /* <DEDUP_REMOVED lines=13> */
[----:B------:R1:W-:Y:S01]  /*74550*/  STL.64 [R1+0x378], R70 ;  /* 0x0003784601007387 */ /* 0x0003e20000100a00 */
[C---:B---3--:R-:W-:Y:S03]  /*74560*/  HMMA.1688.F32.TF32 R212, R12.reuse, R10, R212 ;  /* 0x0000000a0cd4723c */ /* 0x048fe600000810d4 */
[----:B-1----:R1:W5:Y:S04]  /*74570*/  LDL.LU.64 R70, [R1+0x3808] ;  /* 0x0038080001467983 */ /* 0x0023680000300a00 */
[----:B------:R1:W5:Y:S04]  /*74580*/  LDL.LU.64 R68, [R1+0x3800] ;  /* 0x0038000001447983 */ /* 0x0003680000300a00 */
[----:B------:R1:W5:Y:S04]  /*74590*/  LDL.LU.64 R250, [R1+0x37f8] ;  /* 0x0037f80001fa7983 */ /* 0x0003680000300a00 */
[----:B------:R1:W5:Y:S04]  /*745a0*/  LDL.LU.64 R248, [R1+0x37f0] ;  /* 0x0037f00001f87983 */ /* 0x0003680000300a00 */
[----:B------:R-:W-:Y:S04]  /*745b0*/  STL.64 [R1+0x550], R16 ;  /* 0x0005501001007387 */ /* 0x000fe80000100a00 */
[----:B------:R3:W-:Y:S01]  /*745c0*/  STL.64 [R1+0x558], R18 ;  /* 0x0005581201007387 */ /* 0x0007e20000100a00 */
[C---:B------:R-:W-:Y:S01]  /*745d0*/  HMMA.1688.F32.TF32 R8, R12.reuse, R198, R224 ;  /* 0x000000c60c08723c */ /* 0x040fe200000810e0 */
[----:B------:R-:W-:Y:S01]  /*745e0*/  IMAD.MOV.U32 R20, RZ, RZ, R65 ;  /* 0x000000ffff147224 */ /* 0x000fe200078e0041 */
[----:B------:R-:W-:Y:S01]  /*745f0*/  MOV R21, R64 ;  /* 0x0000004000157202 */ /* 0x000fe20000000f00 */
[----:B------:R-:W-:Y:S01]  /*74600*/  IMAD.MOV.U32 R22, RZ, RZ, R61 ;  /* 0x000000ffff167224 */ /* 0x000fe200078e003d */
[----:B------:R-:W2:Y:S04]  /*74610*/  LDL R2, [R1+0x15c8] ;  /* 0x0015c80001027983 */ /* 0x000ea80000100800 */
[C---:B---3--:R-:W-:Y:S01]  /*74620*/  HMMA.1688.F32.TF32 R16, R12.reuse, R202, R228 ;  /* 0x000000ca0c10723c */ /* 0x048fe200000810e4 */
[----:B------:R-:W-:Y:S01]  /*74630*/  IMAD.MOV.U32 R23, RZ, RZ, R60 ;  /* 0x000000ffff177224 */ /* 0x000fe200078e003c */
[----:B------:R3:W-:Y:S04]  /*74640*/  STL.64 [R1+0x430], R4 ;  /* 0x0004300401007387 */ /* 0x0007e80000100a00 */
[----:B------:R-:W-:Y:S02]  /*74650*/  STL.64 [R1+0x438], R6 ;  /* 0x0004380601007387 */ /* 0x000fe40000100a00 */
[C---:B------:R-:W-:Y:S02]  /*74660*/  HMMA.1688.F32.TF32 R60, R12.reuse, R62, R20 ;  /* 0x0000003e0c3c723c */ /* 0x040fe40000081014 */
[----:B---3--:R-:W3:Y:S06]  /*74670*/  LDL.LU R5, [R1+0x29e4] ;  /* 0x0029e40001057983 */ /* 0x008eec0000300800 */
[C---:B------:R-:W-:Y:S07]  /*74680*/  HMMA.1688.F32.TF32 R20, R12.reuse, R194, R220 ;  /* 0x000000c20c14723c */ /* 0x040fee00000810dc */
[----:B------:R-:W-:Y:S04]  /*74690*/  STL.64 [R1+0x450], R16 ;  /* 0x0004501001007387 */ /* 0x000fe80000100a00 */
[----:B------:R1:W-:Y:S04]  /*746a0*/  STL.64 [R1+0x458], R18 ;  /* 0x0004581201007387 */ /* 0x0003e80000100a00 */
[----:B------:R-:W3:Y:S04]  /*746b0*/  LDL.LU R4, [R1+0x29e8] ;  /* 0x0029e80001047983 */ /* 0x000ee80000300800 */
[----:B------:R-:W-:Y:S01]  /*746c0*/  STL.64 [R1+0x460], R8 ;  /* 0x0004600801007387 */ /* 0x000fe20000100a00 */
[C---:B-1----:R-:W-:Y:S03]  /*746d0*/  HMMA.1688.F32.TF32 R16, R12.reuse, R190, R172 ;  /* 0x000000be0c10723c */ /* 0x042fe600000810ac */
[----:B------:R1:W-:Y:S05]  /*746e0*/  STL.64 [R1+0x468], R10 ;  /* 0x0004680a01007387 */ /* 0x0003ea0000100a00 */
[----:B-1----:R-:W-:Y:S01]  /*746f0*/  HMMA.1688.F32.TF32 R8, R12, R186, R148 ;  /* 0x000000ba0c08723c */ /* 0x002fe20000081094 */
[----:B----4-:R-:W-:Y:S01]  /*74700*/  MOV R124, R53 ;  /* 0x00000035007c7202 */ /* 0x010fe20000000f00 */
[----:B------:R-:W-:Y:S01]  /*74710*/  IMAD.MOV.U32 R125, RZ, RZ, R52 ;  /* 0x000000ffff7d7224 */ /* 0x000fe200078e0034 */
[----:B------:R-:W-:Y:S01]  /*74720*/  STL.64 [R1+0x440], R20 ;  /* 0x0004401401007387 */ /* 0x000fe20000100a00 */
[----:B------:R-:W-:-:S03]  /*74730*/  IMAD.MOV.U32 R126, RZ, RZ, R49 ;  /* 0x000000ffff7e7224 */ /* 0x000fc600078e0031 */
[----:B------:R-:W-:Y:S08]  /*74740*/  STL.64 [R1+0x448], R22 ;  /* 0x0004481601007387 */ /* 0x000ff00000100a00 */
[----:B------:R-:W-:Y:S01]  /*74750*/  STL.64 [R1+0x420], R16 ;  /* 0x0004201001007387 */ /* 0x000fe20000100a00 */
[C---:B------:R-:W-:Y:S03]  /*74760*/  HMMA.1688.F32.TF32 R52, R12.reuse, R54, R244 ;  /* 0x000000360c34723c */ /* 0x040fe600000810f4 */
[----:B------:R1:W-:Y:S05]  /*74770*/  STL.64 [R1+0x428], R18 ;  /* 0x0004281201007387 */ /* 0x0003ea0000100a00 */
[C---:B------:R-:W-:Y:S01]  /*74780*/  HMMA.1688.F32.TF32 R48, R12.reuse, R50, R240 ;  /* 0x000000320c30723c */ /* 0x040fe200000810f0 */
[----:B-1----:R-:W4:Y:S07]  /*74790*/  LDL.LU R18, [R1+0x29ec] ;  /* 0x0029ec0001127983 */ /* 0x002f2e0000300800 */
[C---:B------:R-:W-:Y:S01]  /*747a0*/  HMMA.1688.F32.TF32 R64, R12.reuse, R46, R236 ;  /* 0x0000002e0c40723c */ /* 0x040fe200000810ec */
[----:B------:R-:W-:Y:S04]  /*747b0*/  STL.64 [R1+0x400], R8 ;  /* 0x0004000801007387 */ /* 0x000fe80000100a00 */
[----:B------:R1:W-:Y:S03]  /*747c0*/  STL.64 [R1+0x408], R10 ;  /* 0x0004080a01007387 */ /* 0x0003e60000100a00 */
[----:B------:R-:W-:Y:S01]  /*747d0*/  HMMA.1688.F32.TF32 R124, R12, R42, R124 ;  /* 0x0000002a0c7c723c */ /* 0x000fe2000008107c */
[----:B------:R-:W4:Y:S04]  /*747e0*/  LDL.LU R12, [R1+0x29f0] ;  /* 0x0029f000010c7983 */ /* 0x000f280000300800 */
[----:B-1----:R-:W4:Y:S04]  /*747f0*/  LDL.LU R10, [R1+0x29f4] ;  /* 0x0029f400010a7983 */ /* 0x002f280000300800 */
[----:B------:R-:W4:Y:S01]  /*74800*/  LDL.LU R7, [R1+0x29f8] ;  /* 0x0029f80001077983 */ /* 0x000f220000300800 */
[----:B------:R-:W-:-:S03]  /*74810*/  MOV R8, c[0x0][0x188] ;  /* 0x0000620000087a02 */ /* 0x000fc60000000f00 */
[----:B------:R-:W4:Y:S02]  /*74820*/  LDL.LU R17, [R1+0x29fc] ;  /* 0x0029fc0001117983 */ /* 0x000f240000300800 */
[----:B------:R-:W-:Y:S02]  /*74830*/  IMAD.SHL.U32 R16, R8, 0x80, RZ ;  /* 0x0000008008107824 */ /* 0x000fe400078e00ff */
[----:B------:R-:W4:Y:S04]  /*74840*/  LDL.LU R15, [R1+0x2a00] ;  /* 0x002a0000010f7983 */ /* 0x000f280000300800 */
[----:B------:R-:W4:Y:S04]  /*74850*/  LDL.LU R11, [R1+0x297c] ;  /* 0x00297c00010b7983 */ /* 0x000f280000300800 */
[----:B------:R-:W4:Y:S01]  /*74860*/  LDL.LU R8, [R1+0x2988] ;  /* 0x0029880001087983 */ /* 0x000f220000300800 */
[----:B------:R-:W-:-:S02]  /*74870*/  IMAD.MOV.U32 R9, RZ, RZ, c[0x0][0x180] ;  /* 0x00006000ff097624 */ /* 0x000fc400078e00ff */
[----:B------:R-:W-:-:S03]  /*74880*/  IMAD.MOV.U32 R3, RZ, RZ, c[0x0][0x180] ;  /* 0x00006000ff037624 */ /* 0x000fc600078e00ff */
[----:B------:R-:W-:Y:S01]  /*74890*/  IADD3 R9, R9, 0x7f, RZ ;  /* 0x0000007f09097810 */ /* 0x000fe20007ffe0ff */
[----:B------:R-:W1:Y:S03]  /*748a0*/  S2R R45, SR_TID.X ;  /* 0x00000000002d7919 */ /* 0x000e660000002100 */
[----:B------:R-:W-:Y:S02]  /*748b0*/  SHF.R.S32.HI R6, RZ, 0x1f, R9 ;  /* 0x0000001fff067819 */ /* 0x000fe40000011409 */
[----:B------:R-:W-:Y:S02]  /*748c0*/  IADD3 R3, R3, -0x100, RZ ;  /* 0xffffff0003037810 */ /* 0x000fe40007ffe0ff */
[----:B------:R-:W-:Y:S01]  /*748d0*/  LEA.HI R6, R6, R9, RZ, 0x7 ;  /* 0x0000000906067211 */ /* 0x000fe200078f38ff */
[----:B------:R-:W-:-:S03]  /*748e0*/  IMAD.SHL.U32 R16, R16, 0x4, RZ ;  /* 0x0000000410107824 */ /* 0x000fc600078e00ff */
[----:B------:R-:W-:Y:S01]  /*748f0*/  SHF.R.S32.HI R6, RZ, 0x7, R6 ;  /* 0x00000007ff067819 */ /* 0x000fe20000011406 */
[----:B------:R-:W-:-:S03]  /*74900*/  UIADD3 UR5, UR5, 0x1, URZ ;  /* 0x0000000105057890 */ /* 0x000fc6000fffe03f */
[----:B------:R-:W-:Y:S01]  /*74910*/  IADD3 R6, R6, -0x2, RZ ;  /* 0xfffffffe06067810 */ /* 0x000fe20007ffe0ff */
[----:B------:R-:W-:-:S04]  /*74920*/  UISETP.GT.AND UP0, UPT, UR5, 0x1, UPT ;  /* 0x000000010500788c */ /* 0x000fc8000bf04270 */
[----:B------:R-:W-:Y:S01]  /*74930*/  USEL UR5, UR5, URZ, !UP0 ;  /* 0x0000003f05057287 */ /* 0x000fe2000c000000 */
[----:B-1----:R-:W-:-:S04]  /*74940*/  LOP3.LUT R9, R45, 0x1f, RZ, 0xc0, !PT ;  /* 0x0000001f2d097812 */ /* 0x002fc800078ec0ff */
[----:B------:R-:W-:Y:S01]  /*74950*/  SHF.L.U32 R242, R9, 0x2, RZ ;  /* 0x0000000209f27819 */ /* 0x000fe200000006ff */
[C---:B--2---:R-:W-:Y:S01]  /*74960*/  IMAD R3, R2.reuse, -0x80, R3 ;  /* 0xffffff8002037824 */ /* 0x044fe200078e0203 */
[----:B------:R-:W-:Y:S01]  /*74970*/  BAR.SYNC.DEFER_BLOCKING 0x0 ;  /* 0x0000000000007b1d */ /* 0x000fe20000010000 */
[----:B------:R-:W-:-:S03]  /*74980*/  ISETP.GE.AND P0, PT, R2, R6, PT ;  /* 0x000000060200720c */ /* 0x000fc60003f06270 */
[----:B------:R-:W-:-:S04]  /*74990*/  ISETP.GT.AND P1, PT, R3, RZ, PT ;  /* 0x000000ff0300720c */ /* 0x000fc80003f24270 */
[----:B------:R-:W-:-:S04]  /*749a0*/  SEL R2, RZ, 0x4, !P1 ;  /* 0x00000004ff027807 */ /* 0x000fc80004800000 */
[----:B------:R-:W-:-:S04]  /*749b0*/  SEL R2, R2, RZ, !P0 ;  /* 0x000000ff02027207 */ /* 0x000fc80004000000 */
[----:B------:R-:W-:Y:S01]  /*749c0*/  ISETP.NE.U32.AND P1, PT, R2, RZ, PT ;  /* 0x000000ff0200720c */ /* 0x000fe20003f25070 */
[----:B------:R-:W-:Y:S01]  /*749d0*/  IMAD.U32 R2, RZ, RZ, UR5 ;  /* 0x00000005ff027e24 */ /* 0x000fe2000f8e00ff */
[----:B---3--:R-:W-:-:S05]  /*749e0*/  IADD3 R4, P2, R4, R16, RZ ;  /* 0x0000001004047210 */ /* 0x008fca0007f5e0ff */
[----:B------:R-:W-:Y:S01]  /*749f0*/  IMAD.X R5, R5, 0x1, R0, P2 ;  /* 0x0000000105057824 */ /* 0x000fe200010e0600 */
[----:B------:R1:W-:Y:S04]  /*74a00*/  STL [R1+0x29e8], R4 ;  /* 0x0029e80401007387 */ /* 0x0003e80000100800 */
[----:B------:R2:W-:Y:S04]  /*74a10*/  STL [R1+0x29e4], R5 ;  /* 0x0029e40501007387 */ /* 0x0005e80000100800 */
[----:B------:R-:W3:Y:S04]  /*74a20*/  LDL.LU R19, [R1+0x2974] ;  /* 0x0029740001137983 */ /* 0x000ee80000300800 */
[----:B------:R-:W3:Y:S04]  /*74a30*/  LDL.LU R14, [R1+0x2980] ;  /* 0x00298000010e7983 */ /* 0x000ee80000300800 */
[----:B------:R-:W3:Y:S04]  /*74a40*/  LDL.LU R13, [R1+0x296c] ;  /* 0x00296c00010d7983 */ /* 0x000ee80000300800 */
[----:B------:R-:W3:Y:S01]  /*74a50*/  LDL.LU R6, [R1+0x2978] ;  /* 0x0029780001067983 */ /* 0x000ee20000300800 */
[----:B------:R-:W-:-:S05]  /*74a60*/  LEA R2, R2, R242, 0x10 ;  /* 0x000000f202027211 */ /* 0x000fca00078e80ff */
[----:B------:R-:W-:Y:S01]  /*74a70*/  @!PT LDS RZ, [RZ] ;  /* 0x00000000fffff984 */ /* 0x000fe20000000800 */
[----:B------:R-:W-:Y:S01]  /*74a80*/  @!PT LDS RZ, [RZ] ;  /* 0x00000000fffff984 */ /* 0x000fe20000000800 */
[----:B------:R-:W-:Y:S01]  /*74a90*/  @!PT LDS RZ, [RZ] ;  /* 0x00000000fffff984 */ /* 0x000fe20000000800 */
[----:B------:R1:W-:Y:S01]  /*74aa0*/  LDGSTS.E [R2], [R4.64], P1 ;  /* 0x0000000004027fae */ /* 0x0003e20008921848 */
[----:B----4-:R-:W-:-:S05]  /*74ab0*/  IADD3 R12, P2, R12, R16, RZ ;  /* 0x000000100c0c7210 */ /* 0x010fca0007f5e0ff */
[----:B------:R-:W-:Y:S01]  /*74ac0*/  IMAD.X R18, R18, 0x1, R0, P2 ;  /* 0x0000000112127824 */ /* 0x000fe200010e0600 */
[----:B-1----:R-:W-:Y:S02]  /*74ad0*/  MOV R4, R12 ;  /* 0x0000000c00047202 */ /* 0x002fe40000000f00 */
[----:B------:R-:W-:Y:S01]  /*74ae0*/  IADD3 R7, P3, R7, R16, RZ ;  /* 0x0000001007077210 */ /* 0x000fe20007f7e0ff */
[----:B--2---:R-:W-:Y:S01]  /*74af0*/  IMAD.MOV.U32 R5, RZ, RZ, R18 ;  /* 0x000000ffff057224 */ /* 0x004fe200078e0012 */
[----:B------:R-:W-:Y:S03]  /*74b00*/  STL [R1+0x29f0], R12 ;  /* 0x0029f00c01007387 */ /* 0x000fe60000100800 */
[----:B------:R-:W-:Y:S01]  /*74b10*/  IMAD.X R10, R10, 0x1, R0, P3 ;  /* 0x000000010a0a7824 */ /* 0x000fe200018e0600 */
[----:B------:R1:W-:Y:S04]  /*74b20*/  STL [R1+0x29ec], R18 ;  /* 0x0029ec1201007387 */ /* 0x0003e80000100800 */
[----:B------:R-:W-:Y:S04]  /*74b30*/  STL [R1+0x29f8], R7 ;  /* 0x0029f80701007387 */ /* 0x000fe80000100800 */
[----:B------:R2:W-:Y:S04]  /*74b40*/  STL [R1+0x29f4], R10 ;  /* 0x0029f40a01007387 */ /* 0x0005e80000100800 */
[----:B------:R4:W-:Y:S04]  /*74b50*/  LDGSTS.E [R2+0x80], [R4.64], P1 ;  /* 0x0008000004027fae */ /* 0x0009e80008921848 */
[----:B-1----:R-:W3:Y:S04]  /*74b60*/  LDL.LU R18, [R1+0x2964] ;  /* 0x0029640001127983 */ /* 0x002ee80000300800 */
[----:B------:R-:W3:Y:S01]  /*74b70*/  LDL.LU R12, [R1+0x2970] ;  /* 0x00297000010c7983 */ /* 0x000ee20000300800 */
[----:B----4-:R-:W-:Y:S01]  /*74b80*/  MOV R5, R10 ;  /* 0x0000000a00057202 */ /* 0x010fe20000000f00 */
[----:B------:R-:W-:-:S02]  /*74b90*/  IMAD.MOV.U32 R4, RZ, RZ, R7 ;  /* 0x000000ffff047224 */ /* 0x000fc400078e0007 */
[----:B--2---:R-:W4:Y:S01]  /*74ba0*/  LDL.LU R10, [R1+0x28fc] ;  /* 0x0028fc00010a7983 */ /* 0x004f220000300800 */
[----:B------:R-:W-:-:S03]  /*74bb0*/  ISETP.GT.AND P2, PT, R3, 0x4, PT ;  /* 0x000000040300780c */ /* 0x000fc60003f44270 */
[----:B------:R-:W4:Y:S01]  /*74bc0*/  LDL.LU R7, [R1+0x2908] ;  /* 0x0029080001077983 */ /* 0x000f220000300800 */
[----:B------:R-:W-:-:S03]  /*74bd0*/  IADD3 R15, P3, R15, R16, RZ ;  /* 0x000000100f0f7210 */ /* 0x000fc60007f7e0ff */
[----:B------:R1:W-:Y:S01]  /*74be0*/  LDGSTS.E [R2+0x100], [R4.64], P1 ;  /* 0x0010000004027fae */ /* 0x0003e20008921848 */
[----:B------:R-:W-:Y:S01]  /*74bf0*/  IADD3 R8, P4, R8, R16, RZ ;  /* 0x0000001008087210 */ /* 0x000fe20007f9e0ff */
[----:B------:R-:W-:Y:S01]  /*74c00*/  IMAD.X R17, R17, 0x1, R0, P3 ;  /* 0x0000000111117824 */ /* 0x000fe200018e0600 */
[----:B-1----:R-:W-:-:S03]  /*74c10*/  SEL R4, RZ, 0x4, !P2 ;  /* 0x00000004ff047807 */ /* 0x002fc60005000000 */
[----:B------:R-:W-:Y:S01]  /*74c20*/  IMAD.X R11, R11, 0x1, R0, P4 ;  /* 0x000000010b0b7824 */ /* 0x000fe200020e0600 */
[----:B------:R-:W-:Y:S01]  /*74c30*/  SEL R4, R4, RZ, !P0 ;  /* 0x000000ff04047207 */ /* 0x000fe20004000000 */
[----:B------:R-:W-:Y:S01]  /*74c40*/  STL [R1+0x2a00], R15 ;  /* 0x002a000f01007387 */ /* 0x000fe20000100800 */
[----:B------:R-:W-:Y:S02]  /*74c50*/  IMAD.MOV.U32 R5, RZ, RZ, R17 ;  /* 0x000000ffff057224 */ /* 0x000fe400078e0011 */
[----:B------:R-:W-:Y:S01]  /*74c60*/  ISETP.NE.U32.AND P2, PT, R4, RZ, PT ;  /* 0x000000ff0400720c */ /* 0x000fe20003f45070 */
[----:B------:R1:W-:Y:S01]  /*74c70*/  STL [R1+0x29fc], R17 ;  /* 0x0029fc1101007387 */ /* 0x0003e20000100800 */
[----:B------:R-:W-:-:S03]  /*74c80*/  MOV R4, R15 ;  /* 0x0000000f00047202 */ /* 0x000fc60000000f00 */
[----:B------:R-:W-:Y:S04]  /*74c90*/  STL [R1+0x2988], R8 ;  /* 0x0029880801007387 */ /* 0x000fe80000100800 */
[----:B------:R1:W-:Y:S04]  /*74ca0*/  STL [R1+0x297c], R11 ;  /* 0x00297c0b01007387 */ /* 0x0003e80000100800 */
[----:B-1----:R-:W4:Y:S04]  /*74cb0*/  LDL.LU R17, [R1+0x28f4] ;  /* 0x0028f40001117983 */ /* 0x002f280000300800 */
[----:B------:R1:W-:Y:S04]  /*74cc0*/  LDGSTS.E [R2+0x180], [R4.64], P1 ;  /* 0x0018000004027fae */ /* 0x0003e80008921848 */
[----:B------:R-:W4:Y:S01]  /*74cd0*/  LDL.LU R15, [R1+0x2900] ;  /* 0x00290000010f7983 */ /* 0x000f220000300800 */
[----:B-1----:R-:W-:Y:S01]  /*74ce0*/  MOV R5, R11 ;  /* 0x0000000b00057202 */ /* 0x002fe20000000f00 */
[----:B------:R-:W-:-:S02]  /*74cf0*/  IMAD.MOV.U32 R4, RZ, RZ, R8 ;  /* 0x000000ffff047224 */ /* 0x000fc400078e0008 */
[----:B------:R-:W4:Y:S04]  /*74d00*/  LDL.LU R11, [R1+0x28ec] ;  /* 0x0028ec00010b7983 */ /* 0x000f280000300800 */
[----:B------:R-:W4:Y:S04]  /*74d10*/  LDL.LU R8, [R1+0x28f8] ;  /* 0x0028f80001087983 */ /* 0x000f280000300800 */
[----:B------:R1:W-:Y:S01]  /*74d20*/  LDGSTS.E [R2+0x800], [R4.64], P2 ;  /* 0x0080000004027fae */ /* 0x0003e20009121848 */
[----:B---3--:R-:W-:-:S05]  /*74d30*/  IADD3 R14, P1, R14, R16, RZ ;  /* 0x000000100e0e7210 */ /* 0x008fca0007f3e0ff */
[----:B------:R-:W-:Y:S01]  /*74d40*/  IMAD.X R19, R19, 0x1, R0, P1 ;  /* 0x0000000113137824 */ /* 0x000fe200008e0600 */
[----:B------:R-:W-:-:S03]  /*74d50*/  IADD3 R6, P3, R6, R16, RZ ;  /* 0x0000001006067210 */ /* 0x000fc60007f7e0ff */
[----:B-1----:R-:W-:Y:S01]  /*74d60*/  IMAD.MOV.U32 R5, RZ, RZ, R19 ;  /* 0x000000ffff057224 */ /* 0x002fe200078e0013 */
[----:B------:R-:W-:Y:S01]  /*74d70*/  MOV R4, R14 ;  /* 0x0000000e00047202 */ /* 0x000fe20000000f00 */
[----:B------:R-:W-:Y:S01]  /*74d80*/  STL [R1+0x2980], R14 ;  /* 0x0029800e01007387 */ /* 0x000fe20000100800 */
[----:B------:R-:W-:-:S03]  /*74d90*/  IMAD.X R13, R13, 0x1, R0, P3 ;  /* 0x000000010d0d7824 */ /* 0x000fc600018e0600 */
[----:B------:R1:W-:Y:S04]  /*74da0*/  STL [R1+0x2974], R19 ;  /* 0x0029741301007387 */ /* 0x0003e80000100800 */
[----:B------:R-:W-:Y:S04]  /*74db0*/  STL [R1+0x2978], R6 ;  /* 0x0029780601007387 */ /* 0x000fe80000100800 */
[----:B------:R3:W-:Y:S01]  /*74dc0*/  STL [R1+0x296c], R13 ;  /* 0x00296c0d01007387 */ /* 0x0007e20000100800 */
[----:B------:R-:W-:-:S03]  /*74dd0*/  ISETP.GT.AND P1, PT, R3, 0x8, PT ;  /* 0x000000080300780c */ /* 0x000fc60003f24270 */
[----:B------:R3:W-:Y:S04]  /*74de0*/  LDGSTS.E [R2+0x880], [R4.64], P2 ;  /* 0x0088000004027fae */ /* 0x0007e80009121848 */
[----:B-1----:R-:W2:Y:S04]  /*74df0*/  LDL.LU R19, [R1+0x28e4] ;  /* 0x0028e40001137983 */ /* 0x002ea80000300800 */
[----:B------:R-:W2:Y:S01]  /*74e00*/  LDL.LU R14, [R1+0x28f0] ;  /* 0x0028f000010e7983 */ /* 0x000ea20000300800 */
[----:B---3--:R-:W-:Y:S01]  /*74e10*/  IMAD.MOV.U32 R4, RZ, RZ, R6 ;  /* 0x000000ffff047224 */ /* 0x008fe200078e0006 */
[----:B------:R-:W-:-:S02]  /*74e20*/  MOV R5, R13 ;  /* 0x0000000d00057202 */ /* 0x000fc40000000f00 */
[----:B------:R-:W3:Y:S04]  /*74e30*/  LDL.LU R13, [R1+0x287c] ;  /* 0x00287c00010d7983 */ /* 0x000ee80000300800 */
[----:B------:R-:W3:Y:S04]  /*74e40*/  LDL.LU R6, [R1+0x2888] ;  /* 0x0028880001067983 */ /* 0x000ee80000300800 */
[----:B------:R1:W-:Y:S02]  /*74e50*/  LDGSTS.E [R2+0x900], [R4.64], P2 ;  /* 0x0090000004027fae */ /* 0x0003e40009121848 */
[----:B-1----:R-:W-:-:S04]  /*74e60*/  SEL R4, RZ, 0x4, !P1 ;  /* 0x00000004ff047807 */ /* 0x002fc80004800000 */
[----:B------:R-:W-:-:S04]  /*74e70*/  SEL R4, R4, RZ, !P0 ;  /* 0x000000ff04047207 */ /* 0x000fc80004000000 */
[----:B------:R-:W-:Y:S02]  /*74e80*/  ISETP.NE.U32.AND P1, PT, R4, RZ, PT ;  /* 0x000000ff0400720c */ /* 0x000fe40003f25070 */
[----:B------:R-:W-:-:S05]  /*74e90*/  IADD3 R12, P3, R12, R16, RZ ;  /* 0x000000100c0c7210 */ /* 0x000fca0007f7e0ff */
[----:B------:R-:W-:Y:S01]  /*74ea0*/  IMAD.X R18, R18, 0x1, R0, P3 ;  /* 0x0000000112127824 */ /* 0x000fe200018e0600 */
[----:B----4-:R-:W-:Y:S01]  /*74eb0*/  IADD3 R7, P4, R7, R16, RZ ;  /* 0x0000001007077210 */ /* 0x010fe20007f9e0ff */
[----:B------:R-:W-:Y:S01]  /*74ec0*/  STL [R1+0x2970], R12 ;  /* 0x0029700c01007387 */ /* 0x000fe20000100800 */
[----:B------:R-:W-:Y:S01]  /*74ed0*/  MOV R4, R12 ;  /* 0x0000000c00047202 */ /* 0x000fe20000000f00 */
[----:B------:R-:W-:Y:S02]  /*74ee0*/  IMAD.MOV.U32 R5, RZ, RZ, R18 ;  /* 0x000000ffff057224 */ /* 0x000fe400078e0012 */
[----:B------:R-:W-:Y:S01]  /*74ef0*/  IMAD.X R10, R10, 0x1, R0, P4 ;  /* 0x000000010a0a7824 */ /* 0x000fe200020e0600 */
[----:B------:R1:W-:Y:S04]  /*74f00*/  STL [R1+0x2964], R18 ;  /* 0x0029641201007387 */ /* 0x0003e80000100800 */
[----:B------:R-:W-:Y:S04]  /*74f10*/  STL [R1+0x2908], R7 ;  /* 0x0029080701007387 */ /* 0x000fe80000100800 */
[----:B------:R4:W-:Y:S04]  /*74f20*/  STL [R1+0x28fc], R10 ;  /* 0x0028fc0a01007387 */ /* 0x0009e80000100800 */
[----:B-1----:R-:W3:Y:S04]  /*74f30*/  LDL.LU R18, [R1+0x2874] ;  /* 0x0028740001127983 */ /* 0x002ee80000300800 */
[----:B------:R1:W-:Y:S04]  /*74f40*/  LDGSTS.E [R2+0x980], [R4.64], P2 ;  /* 0x0098000004027fae */ /* 0x0003e80009121848 */
[----:B------:R-:W3:Y:S01]  /*74f50*/  LDL.LU R12, [R1+0x2880] ;  /* 0x00288000010c7983 */ /* 0x000ee20000300800 */
[----:B-1----:R-:W-:Y:S01]  /*74f60*/  MOV R5, R10 ;  /* 0x0000000a00057202 */ /* 0x002fe20000000f00 */
[----:B------:R-:W-:-:S02]  /*74f70*/  IMAD.MOV.U32 R4, RZ, RZ, R7 ;  /* 0x000000ffff047224 */ /* 0x000fc400078e0007 */
[----:B----4-:R-:W4:Y:S04]  /*74f80*/  LDL.LU R10, [R1+0x286c] ;  /* 0x00286c00010a7983 */ /* 0x010f280000300800 */
[----:B------:R-:W4:Y:S04]  /*74f90*/  LDL.LU R7, [R1+0x2878] ;  /* 0x0028780001077983 */ /* 0x000f280000300800 */
[----:B------:R1:W-:Y:S01]  /*74fa0*/  LDGSTS.E [R2+0x1000], [R4.64], P1 ;  /* 0x0100000004027fae */ /* 0x0003e20008921848 */
[----:B------:R-:W-:-:S05]  /*74fb0*/  IADD3 R15, P2, R15, R16, RZ ;  /* 0x000000100f0f7210 */ /* 0x000fca0007f5e0ff */
[--C-:B------:R-:W-:Y:S01]  /*74fc0*/  IMAD.X R17, R17, 0x1, R0.reuse, P2 ;  /* 0x0000000111117824 */ /* 0x100fe200010e0600 */
[----:B------:R-:W-:Y:S01]  /*74fd0*/  STL [R1+0x2900], R15 ;  /* 0x0029000f01007387 */ /* 0x000fe20000100800 */
[----:B------:R-:W-:Y:S02]  /*74fe0*/  IADD3 R8, P3, R8, R16, RZ ;  /* 0x0000001008087210 */ /* 0x000fe40007f7e0ff */
[----:B-1----:R-:W-:Y:S01]  /*74ff0*/  IMAD.MOV.U32 R5, RZ, RZ, R17 ;  /* 0x000000ffff057224 */ /* 0x002fe200078e0011 */
[----:B------:R-:W-:Y:S02]  /*75000*/  MOV R4, R15 ;  /* 0x0000000f00047202 */ /* 0x000fe40000000f00 */
[----:B------:R-:W-:Y:S01]  /*75010*/  IMAD.X R11, R11, 0x1, R0, P3 ;  /* 0x000000010b0b7824 */ /* 0x000fe200018e0600 */
[----:B------:R1:W-:Y:S04]  /*75020*/  STL [R1+0x28f4], R17 ;  /* 0x0028f41101007387 */ /* 0x0003e80000100800 */
[----:B------:R-:W-:Y:S04]  /*75030*/  STL [R1+0x28f8], R8 ;  /* 0x0028f80801007387 */ /* 0x000fe80000100800 */
[----:B------:R1:W-:Y:S04]  /*75040*/  STL [R1+0x28ec], R11 ;  /* 0x0028ec0b01007387 */ /* 0x0003e80000100800 */
[----:B------:R1:W-:Y:S04]  /*75050*/  LDGSTS.E [R2+0x1080], [R4.64], P1 ;  /* 0x0108000004027fae */ /* 0x0003e80008921848 */
[----:B-1----:R-:W4:Y:S04]  /*75060*/  LDL.LU R17, [R1+0x2864] ;  /* 0x0028640001117983 */ /* 0x002f280000300800 */
[----:B------:R-:W4:Y:S01]  /*75070*/  LDL.LU R15, [R1+0x2870] ;  /* 0x00287000010f7983 */ /* 0x000f220000300800 */
[----:B------:R-:W-:Y:S01]  /*75080*/  MOV R5, R11 ;  /* 0x0000000b00057202 */ /* 0x000fe20000000f00 */
[----:B------:R-:W-:-:S02]  /*75090*/  IMAD.MOV.U32 R4, RZ, RZ, R8 ;  /* 0x000000ffff047224 */ /* 0x000fc400078e0008 */
[----:B------:R-:W4:Y:S04]  /*750a0*/  LDL.LU R11, [R1+0x27fc] ;  /* 0x0027fc00010b7983 */ /* 0x000f280000300800 */
[----:B------:R-:W4:Y:S01]  /*750b0*/  LDL.LU R8, [R1+0x2808] ;  /* 0x0028080001087983 */ /* 0x000f220000300800 */
[----:B------:R-:W-:-:S03]  /*750c0*/  ISETP.GT.AND P2, PT, R3, 0xc, PT ;  /* 0x0000000c0300780c */ /* 0x000fc60003f44270 */
[----:B------:R1:W-:Y:S02]  /*750d0*/  LDGSTS.E [R2+0x1100], [R4.64], P1 ;  /* 0x0110000004027fae */ /* 0x0003e40008921848 */
[----:B-1----:R-:W-:-:S04]  /*750e0*/  SEL R4, RZ, 0x4, !P2 ;  /* 0x00000004ff047807 */ /* 0x002fc80005000000 */
[----:B------:R-:W-:-:S04]  /*750f0*/  SEL R4, R4, RZ, !P0 ;  /* 0x000000ff04047207 */ /* 0x000fc80004000000 */
[----:B------:R-:W-:Y:S02]  /*75100*/  ISETP.NE.U32.AND P2, PT, R4, RZ, PT ;  /* 0x000000ff0400720c */ /* 0x000fe40003f45070 */
[----:B--2---:R-:W-:-:S05]  /*75110*/  IADD3 R14, P3, R14, R16, RZ ;  /* 0x000000100e0e7210 */ /* 0x004fca0007f7e0ff */
[--C-:B------:R-:W-:Y:S01]  /*75120*/  IMAD.X R19, R19, 0x1, R0.reuse, P3 ;  /* 0x0000000113137824 */ /* 0x100fe200018e0600 */
[----:B---3--:R-:W-:Y:S01]  /*75130*/  IADD3 R6, P4, R6, R16, RZ ;  /* 0x0000001006067210 */ /* 0x008fe20007f9e0ff */
        /* <DEDUP_REMOVED lines=12> */
[----:B--2---:R-:W2:Y:S04]  /*75200*/  LDL.LU R13, [R1+0x27ec] ;  /* 0x0027ec00010d7983 */ /* 0x004ea80000300800 */
[----:B------:R-:W2:Y:S04]  /*75210*/  LDL.LU R6, [R1+0x27f8] ;  /* 0x0027f80001067983 */ /* 0x000ea80000300800 */
[----:B------:R1:W-:Y:S01]  /*75220*/  LDGSTS.E [R2+0x1800], [R4.64], P2 ;  /* 0x0180000004027fae */ /* 0x0003e20009121848 */
[----:B------:R-:W-:-:S05]  /*75230*/  IADD3 R12, P1, R12, R16, RZ ;  /* 0x000000100c0c7210 */ /* 0x000fca0007f3e0ff */
[----:B------:R-:W-:Y:S01]  /*75240*/  IMAD.X R18, R18, 0x1, R0, P1 ;  /* 0x0000000112127824 */ /* 0x000fe200008e0600 */
[----:B-1----:R-:W-:Y:S01]  /*75250*/  MOV R4, R12 ;  /* 0x0000000c00047202 */ /* 0x002fe20000000f00 */
[----:B------:R-:W-:Y:S01]  /*75260*/  STL [R1+0x2880], R12 ;  /* 0x0028800c01007387 */ /* 0x000fe20000100800 */
[----:B----4-:R-:W-:Y:S01]  /*75270*/  IADD3 R7, P3, R7, R16, RZ ;  /* 0x0000001007077210 */ /* 0x010fe20007f7e0ff */
[----:B------:R-:W-:Y:S02]  /*75280*/  IMAD.MOV.U32 R5, RZ, RZ, R18 ;  /* 0x000000ffff057224 */ /* 0x000fe400078e0012 */
[----:B------:R1:W-:Y:S02]  /*75290*/  STL [R1+0x2874], R18 ;  /* 0x0028741201007387 */ /* 0x0003e40000100800 */
[----:B------:R-:W-:Y:S02]  /*752a0*/  IMAD.X R10, R10, 0x1, R0, P3 ;  /* 0x000000010a0a7824 */ /* 0x000fe400018e0600 */
[----:B------:R-:W-:Y:S04]  /*752b0*/  STL [R1+0x2878], R7 ;  /* 0x0028780701007387 */ /* 0x000fe80000100800 */
[----:B------:R4:W-:Y:S04]  /*752c0*/  STL [R1+0x286c], R10 ;  /* 0x00286c0a01007387 */ /* 0x0009e80000100800 */
[----:B------:R4:W-:Y:S04]  /*752d0*/  LDGSTS.E [R2+0x1880], [R4.64], P2 ;  /* 0x0188000004027fae */ /* 0x0009e80009121848 */
[----:B-1----:R-:W2:Y:S04]  /*752e0*/  LDL.LU R18, [R1+0x27e4] ;  /* 0x0027e40001127983 */ /* 0x002ea80000300800 */
[----:B------:R-:W2:Y:S01]  /*752f0*/  LDL.LU R12, [R1+0x27f0] ;  /* 0x0027f000010c7983 */ /* 0x000ea20000300800 */
[----:B----4-:R-:W-:Y:S01]  /*75300*/  MOV R5, R10 ;  /* 0x0000000a00057202 */ /* 0x010fe20000000f00 */
[----:B------:R-:W-:-:S02]  /*75310*/  IMAD.MOV.U32 R4, RZ, RZ, R7 ;  /* 0x000000ffff047224 */ /* 0x000fc400078e0007 */
[----:B------:R-:W2:Y:S01]  /*75320*/  LDL.LU R10, [R1+0x277c] ;  /* 0x00277c00010a7983 */ /* 0x000ea20000300800 */
[----:B------:R-:W-:-:S03]  /*75330*/  ISETP.GT.AND P1, PT, R3, 0x10, PT ;  /* 0x000000100300780c */ /* 0x000fc60003f24270 */
[----:B------:R-:W2:Y:S04]  /*75340*/  LDL.LU R7, [R1+0x2788] ;  /* 0x0027880001077983 */ /* 0x000ea80000300800 */
[----:B------:R1:W-:Y:S01]  /*75350*/  LDGSTS.E [R2+0x1900], [R4.64], P2 ;  /* 0x0190000004027fae */ /* 0x0003e20009121848 */
[----:B------:R-:W-:Y:S02]  /*75360*/  IADD3 R15, P3, R15, R16, RZ ;  /* 0x000000100f0f7210 */ /* 0x000fe40007f7e0ff */
[----:B-1----:R-:W-:-:S03]  /*75370*/  SEL R4, RZ, 0x4, !P1 ;  /* 0x00000004ff047807 */ /* 0x002fc60004800000 */
[--C-:B------:R-:W-:Y:S01]  /*75380*/  IMAD.X R17, R17, 0x1, R0.reuse, P3 ;  /* 0x0000000111117824 */ /* 0x100fe200018e0600 */
[----:B------:R-:W-:Y:S02]  /*75390*/  SEL R4, R4, RZ, !P0 ;  /* 0x000000ff04047207 */ /* 0x000fe40004000000 */
[----:B------:R-:W-:Y:S01]  /*753a0*/  IADD3 R8, P4, R8, R16, RZ ;  /* 0x0000001008087210 */ /* 0x000fe20007f9e0ff */
[----:B------:R-:W-:Y:S01]  /*753b0*/  STL [R1+0x2870], R15 ;  /* 0x0028700f01007387 */ /* 0x000fe20000100800 */
[----:B------:R-:W-:Y:S01]  /*753c0*/  ISETP.NE.U32.AND P1, PT, R4, RZ, PT ;  /* 0x000000ff0400720c */ /* 0x000fe20003f25070 */
[----:B------:R-:W-:Y:S02]  /*753d0*/  IMAD.MOV.U32 R5, RZ, RZ, R17 ;  /* 0x000000ffff057224 */ /* 0x000fe400078e0011 */
[----:B------:R-:W-:Y:S01]  /*753e0*/  IMAD.X R11, R11, 0x1, R0, P4 ;  /* 0x000000010b0b7824 */ /* 0x000fe200020e0600 */
[----:B------:R-:W-:Y:S01]  /*753f0*/  MOV R4, R15 ;  /* 0x0000000f00047202 */ /* 0x000fe20000000f00 */
[----:B------:R1:W-:Y:S04]  /*75400*/  STL [R1+0x2864], R17 ;  /* 0x0028641101007387 */ /* 0x0003e80000100800 */
[----:B------:R-:W-:Y:S04]  /*75410*/  STL [R1+0x2808], R8 ;  /* 0x0028080801007387 */ /* 0x000fe80000100800 */
[----:B------:R1:W-:Y:S04]  /*75420*/  STL [R1+0x27fc], R11 ;  /* 0x0027fc0b01007387 */ /* 0x0003e80000100800 */
[----:B-1----:R-:W2:Y:S04]  /*75430*/  LDL.LU R17, [R1+0x2774] ;  /* 0x0027740001117983 */ /* 0x002ea80000300800 */
[----:B------:R1:W-:Y:S04]  /*75440*/  LDGSTS.E [R2+0x1980], [R4.64], P2 ;  /* 0x0198000004027fae */ /* 0x0003e80009121848 */
[----:B------:R-:W2:Y:S01]  /*75450*/  LDL.LU R15, [R1+0x2780] ;  /* 0x00278000010f7983 */ /* 0x000ea20000300800 */
[----:B-1----:R-:W-:Y:S01]  /*75460*/  MOV R5, R11 ;  /* 0x0000000b00057202 */ /* 0x002fe20000000f00 */
[----:B------:R-:W-:-:S02]  /*75470*/  IMAD.MOV.U32 R4, RZ, RZ, R8 ;  /* 0x000000ffff047224 */ /* 0x000fc400078e0008 */
[----:B------:R-:W2:Y:S04]  /*75480*/  LDL.LU R11, [R1+0x276c] ;  /* 0x00276c00010b7983 */ /* 0x000ea80000300800 */
[----:B------:R-:W2:Y:S04]  /*75490*/  LDL.LU R8, [R1+0x2778] ;  /* 0x0027780001087983 */ /* 0x000ea80000300800 */
[----:B------:R1:W-:Y:S01]  /*754a0*/  LDGSTS.E [R2+0x2000], [R4.64], P1 ;  /* 0x0200000004027fae */ /* 0x0003e20008921848 */
[----:B---3--:R-:W-:-:S05]  /*754b0*/  IADD3 R14, P2, R14, R16, RZ ;  /* 0x000000100e0e7210 */ /* 0x008fca0007f5e0ff */
[--C-:B------:R-:W-:Y:S01]  /*754c0*/  IMAD.X R19, R19, 0x1, R0.reuse, P2 ;  /* 0x0000000113137824 */ /* 0x100fe200010e0600 */
[----:B-1----:R-:W-:Y:S01]  /*754d0*/  MOV R4, R14 ;  /* 0x0000000e00047202 */ /* 0x002fe20000000f00 */
[----:B------:R-:W-:Y:S01]  /*754e0*/  STL [R1+0x2800], R14 ;  /* 0x0028000e01007387 */ /* 0x000fe20000100800 */
[----:B--2---:R-:W-:Y:S01]  /*754f0*/  IADD3 R6, P3, R6, R16, RZ ;  /* 0x0000001006067210 */ /* 0x004fe20007f7e0ff */
[----:B------:R-:W-:Y:S02]  /*75500*/  IMAD.MOV.U32 R5, RZ, RZ, R19 ;  /* 0x000000ffff057224 */ /* 0x000fe400078e0013 */
[----:B------:R1:W-:Y:S02]  /*75510*/  STL [R1+0x27f4], R19 ;  /* 0x0027f41301007387 */ /* 0x0003e40000100800 */
[----:B------:R-:W-:Y:S02]  /*75520*/  IMAD.X R13, R13, 0x1, R0, P3 ;  /* 0x000000010d0d7824 */ /* 0x000fe400018e0600 */
[----:B------:R-:W-:Y:S04]  /*75530*/  STL [R1+0x27f8], R6 ;  /* 0x0027f80601007387 */ /* 0x000fe80000100800 */
[----:B------:R2:W-:Y:S01]  /*75540*/  STL [R1+0x27ec], R13 ;  /* 0x0027ec0d01007387 */ /* 0x0005e20000100800 */
[----:B------:R-:W-:-:S03]  /*75550*/  ISETP.GT.AND P2, PT, R3, 0x14, PT ;  /* 0x000000140300780c */ /* 0x000fc60003f44270 */
[----:B------:R3:W-:Y:S04]  /*75560*/  LDGSTS.E [R2+0x2080], [R4.64], P1 ;  /* 0x0208000004027fae */ /* 0x0007e80008921848 */
[----:B-1----:R-:W4:Y:S04]  /*75570*/  LDL.LU R19, [R1+0x2764] ;  /* 0x0027640001137983 */ /* 0x002f280000300800 */
[----:B------:R-:W4:Y:S01]  /*75580*/  LDL.LU R14, [R1+0x2770] ;  /* 0x00277000010e7983 */ /* 0x000f220000300800 */
[----:B---3--:R-:W-:Y:S01]  /*75590*/  IMAD.MOV.U32 R4, RZ, RZ, R6 ;  /* 0x000000ffff047224 */ /* 0x008fe200078e0006 */
[----:B------:R-:W-:-:S02]  /*755a0*/  MOV R5, R13 ;  /* 0x0000000d00057202 */ /* 0x000fc40000000f00 */
[----:B--2---:R-:W2:Y:S04]  /*755b0*/  LDL.LU R13, [R1+0x26e8] ;  /* 0x0026e800010d7983 */ /* 0x004ea80000300800 */
[----:B------:R-:W3:Y:S04]  /*755c0*/  LDL.LU R6, [R1+0x26ec] ;  /* 0x0026ec0001067983 */ /* 0x000ee80000300800 */
[----:B------:R1:W-:Y:S02]  /*755d0*/  LDGSTS.E [R2+0x2100], [R4.64], P1 ;  /* 0x0210000004027fae */ /* 0x0003e40008921848 */
[----:B-1----:R-:W-:-:S04]  /*755e0*/  SEL R4, RZ, 0x4, !P2 ;  /* 0x00000004ff047807 */ /* 0x002fc80005000000 */
[----:B------:R-:W-:-:S04]  /*755f0*/  SEL R4, R4, RZ, !P0 ;  /* 0x000000ff04047207 */ /* 0x000fc80004000000 */
[----:B------:R-:W-:Y:S02]  /*75600*/  ISETP.NE.U32.AND P2, PT, R4, RZ, PT ;  /* 0x000000ff0400720c */ /* 0x000fe40003f45070 */
[----:B------:R-:W-:-:S05]  /*75610*/  IADD3 R12, P3, R12, R16, RZ ;  /* 0x000000100c0c7210 */ /* 0x000fca0007f7e0ff */
[----:B------:R-:W-:Y:S01]  /*75620*/  IMAD.X R18, R18, 0x1, R0, P3 ;  /* 0x0000000112127824 */ /* 0x000fe200018e0600 */
[----:B------:R-:W-:Y:S01]  /*75630*/  IADD3 R7, P4, R7, R16, RZ ;  /* 0x0000001007077210 */ /* 0x000fe20007f9e0ff */
[----:B------:R-:W-:Y:S01]  /*75640*/  STL [R1+0x27f0], R12 ;  /* 0x0027f00c01007387 */ /* 0x000fe20000100800 */
[----:B------:R-:W-:Y:S01]  /*75650*/  MOV R4, R12 ;  /* 0x0000000c00047202 */ /* 0x000fe20000000f00 */
[----:B------:R-:W-:Y:S02]  /*75660*/  IMAD.MOV.U32 R5, RZ, RZ, R18 ;  /* 0x000000ffff057224 */ /* 0x000fe400078e0012 */
[----:B------:R-:W-:Y:S01]  /*75670*/  IMAD.X R10, R10, 0x1, R0, P4 ;  /* 0x000000010a0a7824 */ /* 0x000fe200020e0600 */
        /* <DEDUP_REMOVED lines=11> */
[----:B------:R-:W-:-:S05]  /*75730*/  IADD3 R15, P1, R15, R16, RZ ;  /* 0x000000100f0f7210 */ /* 0x000fca0007f3e0ff */
[--C-:B------:R-:W-:Y:S01]  /*75740*/  IMAD.X R17, R17, 0x1, R0.reuse, P1 ;  /* 0x0000000111117824 */ /* 0x100fe200008e0600 */
[----:B-1----:R-:W-:Y:S01]  /*75750*/  MOV R4, R15 ;  /* 0x0000000f00047202 */ /* 0x002fe20000000f00 */
[----:B------:R-:W-:Y:S01]  /*75760*/  STL [R1+0x2780], R15 ;  /* 0x0027800f01007387 */ /* 0x000fe20000100800 */
[----:B------:R-:W-:Y:S01]  /*75770*/  IADD3 R8, P3, R8, R16, RZ ;  /* 0x0000001008087210 */ /* 0x000fe20007f7e0ff */
        /* <DEDUP_REMOVED lines=8> */
[----:B------:R-:W-:Y:S01]  /*75800*/  MOV R5, R11 ;  /* 0x0000000b00057202 */ /* 0x000fe20000000f00 */
[----:B------:R-:W-:-:S02]  /*75810*/  IMAD.MOV.U32 R4, RZ, RZ, R8 ;  /* 0x000000ffff047224 */ /* 0x000fc400078e0008 */
[----:B------:R-:W2:Y:S04]  /*75820*/  LDL.LU R11, [R1+0x2668] ;  /* 0x00266800010b7983 */ /* 0x000ea80000300800 */
[----:B------:R-:W2:Y:S01]  /*75830*/  LDL.LU R8, [R1+0x266c] ;  /* 0x00266c0001087983 */ /* 0x000ea20000300800 */
[----:B------:R-:W-:-:S03]  /*75840*/  ISETP.GT.AND P1, PT, R3, 0x18, PT ;  /* 0x000000180300780c */ /* 0x000fc60003f24270 */
[----:B------:R1:W-:Y:S02]  /*75850*/  LDGSTS.E [R2+0x2900], [R4.64], P2 ;  /* 0x0290000004027fae */ /* 0x0003e40009121848 */
[----:B-1----:R-:W-:-:S04]  /*75860*/  SEL R4, RZ, 0x4, !P1 ;  /* 0x00000004ff047807 */ /* 0x002fc80004800000 */
[----:B------:R-:W-:-:S04]  /*75870*/  SEL R4, R4, RZ, !P0 ;  /* 0x000000ff04047207 */ /* 0x000fc80004000000 */
[----:B------:R-:W-:Y:S02]  /*75880*/  ISETP.NE.U32.AND P1, PT, R4, RZ, PT ;  /* 0x000000ff0400720c */ /* 0x000fe40003f25070 */
[----:B----4-:R-:W-:-:S05]  /*75890*/  IADD3 R14, P3, R14, R16, RZ ;  /* 0x000000100e0e7210 */ /* 0x010fca0007f7e0ff */
[--C-:B------:R-:W-:Y:S01]  /*758a0*/  IMAD.X R19, R19, 0x1, R0.reuse, P3 ;  /* 0x0000000113137824 */ /* 0x100fe200018e0600 */
[----:B---3--:R-:W-:Y:S01]  /*758b0*/  IADD3 R6, P4, R6, R16, RZ ;  /* 0x0000001006067210 */ /* 0x008fe20007f9e0ff */
[----:B------:R-:W-:Y:S01]  /*758c0*/  STL [R1+0x2770], R14 ;  /* 0x0027700e01007387 */ /* 0x000fe20000100800 */
[----:B------:R-:W-:Y:S01]  /*758d0*/  MOV R4, R14 ;  /* 0x0000000e00047202 */ /* 0x000fe20000000f00 */
[----:B------:R-:W-:Y:S02]  /*758e0*/  IMAD.MOV.U32 R5, RZ, RZ, R19 ;  /* 0x000000ffff057224 */ /* 0x000fe400078e0013 */
[----:B--2---:R-:W-:Y:S01]  /*758f0*/  IMAD.X R13, R13, 0x1, R0, P4 ;  /* 0x000000010d0d7824 */ /* 0x004fe200020e0600 */
[----:B------:R1:W-:Y:S04]  /*75900*/  STL [R1+0x2764], R19 ;  /* 0x0027641301007387 */ /* 0x0003e80000100800 */
[----:B------:R-:W-:Y:S04]  /*75910*/  STL [R1+0x26ec], R6 ;  /* 0x0026ec0601007387 */ /* 0x000fe80000100800 */
[----:B------:R2:W-:Y:S04]  /*75920*/  STL [R1+0x26e8], R13 ;  /* 0x0026e80d01007387 */ /* 0x0005e80000100800 */
[----:B-1----:R-:W3:Y:S04]  /*75930*/  LDL.LU R19, [R1+0x2670] ;  /* 0x0026700001137983 */ /* 0x002ee80000300800 */
[----:B------:R1:W-:Y:S04]  /*75940*/  LDGSTS.E [R2+0x2980], [R4.64], P2 ;  /* 0x0298000004027fae */ /* 0x0003e80009121848 */
[----:B------:R-:W4:Y:S01]  /*75950*/  LDL.LU R14, [R1+0x2674] ;  /* 0x00267400010e7983 */ /* 0x000f220000300800 */
        /* <DEDUP_REMOVED lines=45> */
[----:B----4-:R-:W-:-:S05]  /*75c30*/  IADD3 R14, P1, R14, R16, RZ ;  /* 0x000000100e0e7210 */ /* 0x010fca0007f3e0ff */
[--C-:B---3--:R-:W-:Y:S01]  /*75c40*/  IMAD.X R19, R19, 0x1, R0.reuse, P1 ;  /* 0x0000000113137824 */ /* 0x108fe200008e0600 */
        /* <DEDUP_REMOVED lines=138> */
[----:B------:R-:W-:Y:S02]  /*764f0*/  SEL R4, R4, RZ, !P0 ;  /* 0x000000ff04047207 */ /* 0x000fe40004000000 */
[----:B------:R-:W-:Y:S02]  /*76500*/  IADD3 R12, P3, R12, R16, RZ ;  /* 0x000000100c0c7210 */ /* 0x000fe40007f7e0ff */
[----:B------:R-:W-:-:S03]  /*76510*/  ISETP.NE.U32.AND P2, PT, R4, RZ, PT ;  /* 0x000000ff0400720c */ /* 0x000fc60003f45070 */
        /* <DEDUP_REMOVED lines=75> */
[----:B------:R1:W-:Y:S02]  /*769d0*/  LDGSTS.E [R2+0x6100], [R4.64], P1 ;  /* 0x0610000004027fae */ /* 0x0003e40008921848 */
[----:B-1----:R-:W-:Y:S02]  /*769e0*/  SEL R4, RZ, 0x4, !P2 ;  /* 0x00000004ff047807 */ /* 0x002fe40005000000 */
[----:B------:R-:W-:Y:S02]  /*769f0*/  IADD3 R15, P3, R15, R16, RZ ;  /* 0x000000100f0f7210 */ /* 0x000fe40007f7e0ff */
[----:B------:R-:W-:-:S03]  /*76a00*/  SEL R4, R4, RZ, !P0 ;  /* 0x000000ff04047207 */ /* 0x000fc60004000000 */
[--C-:B------:R-:W-:Y:S01]  /*76a10*/  IMAD.X R17, R17, 0x1, R0.reuse, P3 ;  /* 0x0000000111117824 */ /* 0x100fe200018e0600 */
        /* <DEDUP_REMOVED lines=414> */
[----:B------:R-:W2:Y:S01]  /*78400*/  LDL.LU R10, [R1+0x187c] ;  /* 0x00187c00010a7983 */ /* 0x000ea20000300800 */
[----:B------:R-:W2:Y:S03]  /*78410*/  LDL.LU R7, [R1+0x1880] ;  /* 0x0018800001077983 */ /* 0x000ea60000300800 */
        /* <DEDUP_REMOVED lines=10> */
[----:B------:R1:W-:Y:S04]  /*784c0*/  LDGSTS.E [R2+0xb880], [R4.64], P2 ;  /* 0x0b88000004027fae */ /* 0x0003e80009121848 */
[----:B------:R1:W-:Y:S04]  /*784d0*/  STL [R1+0x17fc], R11 ;  /* 0x0017fc0b01007387 */ /* 0x0003e80000100800 */
[----:B-1----:R-:W2:Y:S01]  /*784e0*/  LDL.LU R17, [R1+0x1884] ;  /* 0x0018840001117983 */ /* 0x002ea20000300800 */
[----:B------:R-:W2:Y:S01]  /*784f0*/  LDL.LU R15, [R1+0x1888] ;  /* 0x00188800010f7983 */ /* 0x000ea20000300800 */
[----:B------:R-:W-:Y:S01]  /*78500*/  MOV R5, R11 ;  /* 0x0000000b00057202 */ /* 0x000fe20000000f00 */
[----:B------:R-:W-:Y:S01]  /*78510*/  IMAD.MOV.U32 R4, RZ, RZ, R8 ;  /* 0x000000ffff047224 */ /* 0x000fe200078e0008 */
[----:B------:R-:W2:Y:S01]  /*78520*/  LDL.LU R11, [R1+0x18ec] ;  /* 0x0018ec00010b7983 */ /* 0x000ea20000300800 */
[----:B------:R-:W2:Y:S01]  /*78530*/  LDL.LU R8, [R1+0x18f0] ;  /* 0x0018f00001087983 */ /* 0x000ea20000300800 */
[----:B------:R-:W-:-:S02]  /*78540*/  ISETP.GT.AND P1, PT, R3, 0x60, PT ;  /* 0x000000600300780c */ /* 0x000fc40003f24270 */
[----:B------:R1:W-:Y:S02]  /*78550*/  LDGSTS.E [R2+0xb900], [R4.64], P2 ;  /* 0x0b90000004027fae */ /* 0x0003e40009121848 */
[----:B-1----:R-:W-:-:S04]  /*78560*/  SEL R4, RZ, 0x4, !P1 ;  /* 0x00000004ff047807 */ /* 0x002fc80004800000 */
[----:B------:R-:W-:-:S04]  /*78570*/  SEL R4, R4, RZ, !P0 ;  /* 0x000000ff04047207 */ /* 0x000fc80004000000 */
[----:B------:R-:W-:Y:S02]  /*78580*/  ISETP.NE.U32.AND P1, PT, R4, RZ, PT ;  /* 0x000000ff0400720c */ /* 0x000fe40003f25070 */
[----:B----4-:R-:W-:-:S05]  /*78590*/  IADD3 R14, P3, R14, R16, RZ ;  /* 0x000000100e0e7210 */ /* 0x010fca0007f7e0ff */
[--C-:B------:R-:W-:Y:S01]  /*785a0*/  IMAD.X R19, R19, 0x1, R0.reuse, P3 ;  /* 0x0000000113137824 */ /* 0x100fe200018e0600 */
[----:B---3--:R-:W-:Y:S01]  /*785b0*/  IADD3 R6, P4, R6, R16, RZ ;  /* 0x0000001006067210 */ /* 0x008fe20007f9e0ff */
[----:B------:R-:W-:Y:S03]  /*785c0*/  STL [R1+0x1808], R14 ;  /* 0x0018080e01007387 */ /* 0x000fe60000100800 */
[----:B------:R1:W-:Y:S02]  /*785d0*/  STL [R1+0x1804], R19 ;  /* 0x0018041301007387 */ /* 0x0003e40000100800 */
[----:B--2---:R-:W-:Y:S01]  /*785e0*/  IMAD.X R13, R13, 0x1, R0, P4 ;  /* 0x000000010d0d7824 */ /* 0x004fe200020e0600 */
[----:B------:R-:W-:Y:S01]  /*785f0*/  MOV R4, R14 ;  /* 0x0000000e00047202 */ /* 0x000fe20000000f00 */
[----:B------:R-:W-:Y:S01]  /*78600*/  IMAD.MOV.U32 R5, RZ, RZ, R19 ;  /* 0x000000ffff057224 */ /* 0x000fe200078e0013 */
[----:B------:R-:W-:Y:S02]  /*78610*/  STL [R1+0x1870], R6 ;  /* 0x0018700601007387 */ /* 0x000fe40000100800 */
[----:B------:R2:W-:Y:S02]  /*78620*/  STL [R1+0x186c], R13 ;  /* 0x00186c0d01007387 */ /* 0x0005e40000100800 */
[----:B-1----:R-:W3:Y:S01]  /*78630*/  LDL.LU R19, [R1+0x18f4] ;  /* 0x0018f40001137983 */ /* 0x002ee20000300800 */
[----:B------:R-:W4:Y:S03]  /*78640*/  LDL.LU R14, [R1+0x18f8] ;  /* 0x0018f800010e7983 */ /* 0x000f260000300800 */
[----:B------:R1:W-:Y:S02]  /*78650*/  LDGSTS.E [R2+0xb980], [R4.64], P2 ;  /* 0x0b98000004027fae */ /* 0x0003e40009121848 */
[----:B-1----:R-:W-:Y:S01]  /*78660*/  MOV R5, R13 ;  /* 0x0000000d00057202 */ /* 0x002fe20000000f00 */
[----:B------:R-:W-:Y:S01]  /*78670*/  IMAD.MOV.U32 R4, RZ, RZ, R6 ;  /* 0x000000ffff047224 */ /* 0x000fe200078e0006 */
[----:B--2---:R-:W2:Y:S01]  /*78680*/  LDL.LU R13, [R1+0x18fc] ;  /* 0x0018fc00010d7983 */ /* 0x004ea20000300800 */
[----:B------:R-:W2:Y:S03]  /*78690*/  LDL.LU R6, [R1+0x1900] ;  /* 0x0019000001067983 */ /* 0x000ea60000300800 */
[----:B------:R1:W-:Y:S01]  /*786a0*/  LDGSTS.E [R2+0xc000], [R4.64], P1 ;  /* 0x0c00000004027fae */ /* 0x0003e20008921848 */
[----:B------:R-:W-:-:S05]  /*786b0*/  IADD3 R12, P2, R12, R16, RZ ;  /* 0x000000100c0c7210 */ /* 0x000fca0007f5e0ff */
[----:B------:R-:W-:Y:S01]  /*786c0*/  IMAD.X R18, R18, 0x1, R0, P2 ;  /* 0x0000000112127824 */ /* 0x000fe200010e0600 */
[----:B------:R-:W-:Y:S02]  /*786d0*/  IADD3 R7, P3, R7, R16, RZ ;  /* 0x0000001007077210 */ /* 0x000fe40007f7e0ff */
[----:B-1----:R-:W-:Y:S01]  /*786e0*/  MOV R4, R12 ;  /* 0x0000000c00047202 */ /* 0x002fe20000000f00 */
[----:B------:R-:W-:Y:S01]  /*786f0*/  IMAD.MOV.U32 R5, RZ, RZ, R18 ;  /* 0x000000ffff057224 */ /* 0x000fe200078e0012 */
[----:B------:R-:W-:Y:S01]  /*78700*/  STL [R1+0x1878], R12 ;  /* 0x0018780c01007387 */ /* 0x000fe20000100800 */
[----:B------:R-:W-:Y:S02]  /*78710*/  IMAD.X R10, R10, 0x1, R0, P3 ;  /* 0x000000010a0a7824 */ /* 0x000fe400018e0600 */
[----:B------:R1:W-:Y:S01]  /*78720*/  STL [R1+0x1874], R18 ;  /* 0x0018741201007387 */ /* 0x0003e20000100800 */
[----:B------:R-:W-:Y:S02]  /*78730*/  STL [R1+0x1880], R7 ;  /* 0x0018800701007387 */ /* 0x000fe40000100800 */
[----:B------:R1:W-:Y:S02]  /*78740*/  STL [R1+0x187c], R10 ;  /* 0x00187c0a01007387 */ /* 0x0003e40000100800 */
[----:B------:R1:W-:Y:S01]  /*78750*/  LDGSTS.E [R2+0xc080], [R4.64], P1 ;  /* 0x0c08000004027fae */ /* 0x0003e20008921848 */
[----:B------:R-:W-:-:S03]  /*78760*/  ISETP.GT.AND P2, PT, R3, 0x64, PT ;  /* 0x000000640300780c */ /* 0x000fc60003f44270 */
[----:B-1----:R-:W2:Y:S01]  /*78770*/  LDL.LU R18, [R1+0x1904] ;  /* 0x0019040001127983 */ /* 0x002ea20000300800 */
[----:B------:R-:W2:Y:S01]  /*78780*/  LDL.LU R12, [R1+0x1908] ;  /* 0x00190800010c7983 */ /* 0x000ea20000300800 */
[----:B------:R-:W-:Y:S01]  /*78790*/  MOV R5, R10 ;  /* 0x0000000a00057202 */ /* 0x000fe20000000f00 */
[----:B------:R-:W-:Y:S01]  /*787a0*/  IMAD.MOV.U32 R4, RZ, RZ, R7 ;  /* 0x000000ffff047224 */ /* 0x000fe200078e0007 */
[----:B------:R-:W2:Y:S01]  /*787b0*/  LDL.LU R10, [R1+0x196c] ;  /* 0x00196c00010a7983 */ /* 0x000ea20000300800 */
[----:B------:R-:W2:Y:S03]  /*787c0*/  LDL.LU R7, [R1+0x1970] ;  /* 0x0019700001077983 */ /* 0x000ea60000300800 */
[----:B------:R1:W-:Y:S02]  /*787d0*/  LDGSTS.E [R2+0xc100], [R4.64], P1 ;  /* 0x0c10000004027fae */ /* 0x0003e40008921848 */
[----:B-1----:R-:W-:-:S02]  /*787e0*/  SEL R4, RZ, 0x4, !P2 ;  /* 0x00000004ff047807 */ /* 0x002fc40005000000 */
[----:B------:R-:W-:Y:S02]  /*787f0*/  IADD3 R15, P3, R15, R16, RZ ;  /* 0x000000100f0f7210 */ /* 0x000fe40007f7e0ff */
[----:B------:R-:W-:-:S03]  /*78800*/  SEL R4, R4, RZ, !P0 ;  /* 0x000000ff04047207 */ /* 0x000fc60004000000 */
[--C-:B------:R-:W-:Y:S01]  /*78810*/  IMAD.X R17, R17, 0x1, R0.reuse, P3 ;  /* 0x0000000111117824 */ /* 0x100fe200018e0600 */
[-C--:B------:R-:W-:Y:S02]  /*78820*/  IADD3 R8, P4, R8, R16.reuse, RZ ;  /* 0x0000001008087210 */ /* 0x080fe40007f9e0ff */
[----:B------:R-:W-:Y:S01]  /*78830*/  ISETP.NE.U32.AND P2, PT, R4, RZ, PT ;  /* 0x000000ff0400720c */ /* 0x000fe20003f45070 */
[----:B------:R-:W-:Y:S01]  /*78840*/  STL [R1+0x1888], R15 ;  /* 0x0018880f01007387 */ /* 0x000fe20000100800 */
[----:B------:R-:W-:Y:S01]  /*78850*/  MOV R4, R15 ;  /* 0x0000000f00047202 */ /* 0x000fe20000000f00 */
[----:B------:R-:W-:Y:S02]  /*78860*/  IMAD.X R11, R11, 0x1, R0, P4 ;  /* 0x000000010b0b7824 */ /* 0x000fe400020e0600 */
[----:B------:R-:W-:Y:S01]  /*78870*/  IMAD.MOV.U32 R5, RZ, RZ, R17 ;  /* 0x000000ffff057224 */ /* 0x000fe200078e0011 */
[----:B------:R1:W-:Y:S01]  /*78880*/  STL [R1+0x1884], R17 ;  /* 0x0018841101007387 */ /* 0x0003e20000100800 */
[----:B------:R-:W-:Y:S02]  /*78890*/  STL [R1+0x18f0], R8 ;  /* 0x0018f00801007387 */ /* 0x000fe40000100800 */
[----:B------:R1:W-:Y:S01]  /*788a0*/  STL [R1+0x18ec], R11 ;  /* 0x0018ec0b01007387 */ /* 0x0003e20000100800 */
[----:B------:R1:W-:Y:S04]  /*788b0*/  LDGSTS.E [R2+0xc180], [R4.64], P1 ;  /* 0x0c18000004027fae */ /* 0x0003e80008921848 */
[----:B-1----:R-:W2:Y:S01]  /*788c0*/  LDL.LU R17, [R1+0x1974] ;  /* 0x0019740001117983 */ /* 0x002ea20000300800 */
[----:B------:R-:W2:Y:S01]  /*788d0*/  LDL.LU R15, [R1+0x1978] ;  /* 0x00197800010f7983 */ /* 0x000ea20000300800 */
[----:B------:R-:W-:Y:S01]  /*788e0*/  MOV R5, R11 ;  /* 0x0000000b00057202 */ /* 0x000fe20000000f00 */
[----:B------:R-:W-:Y:S01]  /*788f0*/  IMAD.MOV.U32 R4, RZ, RZ, R8 ;  /* 0x000000ffff047224 */ /* 0x000fe200078e0008 */
[----:B------:R-:W2:Y:S01]  /*78900*/  LDL.LU R11, [R1+0x197c] ;  /* 0x00197c00010b7983 */ /* 0x000ea20000300800 */
[----:B------:R-:W2:Y:S03]  /*78910*/  LDL.LU R8, [R1+0x1980] ;  /* 0x0019800001087983 */ /* 0x000ea60000300800 */
[----:B------:R1:W-:Y:S01]  /*78920*/  LDGSTS.E [R2+0xc800], [R4.64], P2 ;  /* 0x0c80000004027fae */ /* 0x0003e20009121848 */
[----:B----4-:R-:W-:-:S05]  /*78930*/  IADD3 R14, P1, R14, R16, RZ ;  /* 0x000000100e0e7210 */ /* 0x010fca0007f3e0ff */
[--C-:B---3--:R-:W-:Y:S01]  /*78940*/  IMAD.X R19, R19, 0x1, R0.reuse, P1 ;  /* 0x0000000113137824 */ /* 0x108fe200008e0600 */
[----:B-1----:R-:W-:Y:S01]  /*78950*/  MOV R4, R14 ;  /* 0x0000000e00047202 */ /* 0x002fe20000000f00 */
[----:B------:R-:W-:Y:S02]  /*78960*/  STL [R1+0x18f8], R14 ;  /* 0x0018f80e01007387 */ /* 0x000fe40000100800 */
[----:B------:R-:W-:Y:S01]  /*78970*/  IMAD.MOV.U32 R5, RZ, RZ, R19 ;  /* 0x000000ffff057224 */ /* 0x000fe200078e0013 */
[----:B--2---:R-:W-:Y:S01]  /*78980*/  IADD3 R6, P3, R6, R16, RZ ;  /* 0x0000001006067210 */ /* 0x004fe20007f7e0ff */
[----:B------:R1:W-:Y:S04]  /*78990*/  STL [R1+0x18f4], R19 ;  /* 0x0018f41301007387 */ /* 0x0003e80000100800 */
[----:B------:R2:W-:Y:S01]  /*789a0*/  LDGSTS.E [R2+0xc880], [R4.64], P2 ;  /* 0x0c88000004027fae */ /* 0x0005e20009121848 */
[----:B------:R-:W-:-:S03]  /*789b0*/  IMAD.X R13, R13, 0x1, R0, P3 ;  /* 0x000000010d0d7824 */ /* 0x000fc600018e0600 */
[----:B------:R-:W-:Y:S01]  /*789c0*/  STL [R1+0x1900], R6 ;  /* 0x0019000601007387 */ /* 0x000fe20000100800 */
[----:B------:R-:W-:-:S03]  /*789d0*/  ISETP.GT.AND P1, PT, R3, 0x68, PT ;  /* 0x000000680300780c */ /* 0x000fc60003f24270 */
[----:B------:R3:W-:Y:S01]  /*789e0*/  STL [R1+0x18fc], R13 ;  /* 0x0018fc0d01007387 */ /* 0x0007e20000100800 */
[----:B-1----:R-:W4:Y:S02]  /*789f0*/  LDL.LU R19, [R1+0x1984] ;  /* 0x0019840001137983 */ /* 0x002f240000300800 */
[----:B------:R-:W4:Y:S02]  /*78a00*/  LDL.LU R14, [R1+0x1988] ;  /* 0x00198800010e7983 */ /* 0x000f240000300800 */
[----:B--2---:R-:W-:Y:S01]  /*78a10*/  IMAD.MOV.U32 R4, RZ, RZ, R6 ;  /* 0x000000ffff047224 */ /* 0x004fe200078e0006 */
[----:B------:R-:W-:Y:S02]  /*78a20*/  MOV R5, R13 ;  /* 0x0000000d00057202 */ /* 0x000fe40000000f00 */
[----:B---3--:R-:W2:Y:S01]  /*78a30*/  LDL.LU R13, [R1+0x19ec] ;  /* 0x0019ec00010d7983 */ /* 0x008ea20000300800 */
[----:B------:R-:W3:Y:S03]  /*78a40*/  LDL.LU R6, [R1+0x19f0] ;  /* 0x0019f00001067983 */ /* 0x000ee60000300800 */
[----:B------:R1:W-:Y:S02]  /*78a50*/  LDGSTS.E [R2+0xc900], [R4.64], P2 ;  /* 0x0c90000004027fae */ /* 0x0003e40009121848 */
[----:B-1----:R-:W-:-:S04]  /*78a60*/  SEL R4, RZ, 0x4, !P1 ;  /* 0x00000004ff047807 */ /* 0x002fc80004800000 */
[----:B------:R-:W-:-:S04]  /*78a70*/  SEL R4, R4, RZ, !P0 ;  /* 0x000000ff04047207 */ /* 0x000fc80004000000 */
[----:B------:R-:W-:Y:S02]  /*78a80*/  ISETP.NE.U32.AND P1, PT, R4, RZ, PT ;  /* 0x000000ff0400720c */ /* 0x000fe40003f25070 */
[-C--:B------:R-:W-:Y:S02]  /*78a90*/  IADD3 R12, P3, R12, R16.reuse, RZ ;  /* 0x000000100c0c7210 */ /* 0x080fe40007f7e0ff */
[----:B------:R-:W-:-:S03]  /*78aa0*/  IADD3 R7, P4, R7, R16, RZ ;  /* 0x0000001007077210 */ /* 0x000fc60007f9e0ff */
[--C-:B------:R-:W-:Y:S01]  /*78ab0*/  IMAD.X R18, R18, 0x1, R0.reuse, P3 ;  /* 0x0000000112127824 */ /* 0x100fe200018e0600 */
        /* <DEDUP_REMOVED lines=15> */
[----:B------:R-:W-:-:S05]  /*78bb0*/  IADD3 R15, P2, R15, R16, RZ ;  /* 0x000000100f0f7210 */ /* 0x000fca0007f5e0ff */
[--C-:B------:R-:W-:Y:S01]  /*78bc0*/  IMAD.X R17, R17, 0x1, R0.reuse, P2 ;  /* 0x0000000111117824 */ /* 0x100fe200010e0600 */
        /* <DEDUP_REMOVED lines=8> */
[----:B------:R1:W-:Y:S04]  /*78c50*/  LDGSTS.E [R2+0xd080], [R4.64], P1 ;  /* 0x0d08000004027fae */ /* 0x0003e80008921848 */
        /* <DEDUP_REMOVED lines=48> */
[----:B-1----:R-:W-:-:S04]  /*78f60*/  SEL R4, RZ, 0x4, !P1 ;  /* 0x00000004ff047807 */ /* 0x002fc80004800000 */
[----:B------:R-:W-:Y:S02]  /*78f70*/  SEL R4, R4, RZ, !P0 ;  /* 0x000000ff04047207 */ /* 0x000fe40004000000 */
[-C--:B------:R-:W-:Y:S02]  /*78f80*/  IADD3 R15, P3, R15, R16.reuse, RZ ;  /* 0x000000100f0f7210 */ /* 0x080fe40007f7e0ff */
[----:B------:R-:W-:-:S03]  /*78f90*/  IADD3 R8, P4, R8, R16, RZ ;  /* 0x0000001008087210 */ /* 0x000fc60007f9e0ff */
[--C-:B------:R-:W-:Y:S01]  /*78fa0*/  IMAD.X R17, R17, 0x1, R0.reuse, P3 ;  /* 0x0000000111117824 */ /* 0x100fe200018e0600 */
[----:B------:R-:W-:Y:S01]  /*78fb0*/  ISETP.NE.U32.AND P1, PT, R4, RZ, PT ;  /* 0x000000ff0400720c */ /* 0x000fe20003f25070 */
[----:B------:R-:W-:Y:S01]  /*78fc0*/  STL [R1+0x1a08], R15 ;  /* 0x001a080f01007387 */ /* 0x000fe20000100800 */
[----:B------:R-:W-:Y:S02]  /*78fd0*/  IMAD.X R11, R11, 0x1, R0, P4 ;  /* 0x000000010b0b7824 */ /* 0x000fe400020e0600 */
[----:B------:R1:W-:Y:S01]  /*78fe0*/  STL [R1+0x1a04], R17 ;  /* 0x001a041101007387 */ /* 0x0003e20000100800 */
[----:B------:R-:W-:Y:S01]  /*78ff0*/  MOV R4, R15 ;  /* 0x0000000f00047202 */ /* 0x000fe20000000f00 */
[----:B------:R-:W-:Y:S01]  /*79000*/  IMAD.MOV.U32 R5, RZ, RZ, R17 ;  /* 0x000000ffff057224 */ /* 0x000fe200078e0011 */
[----:B------:R-:W-:Y:S01]  /*79010*/  STL [R1+0x1a70], R8 ;  /* 0x001a700801007387 */ /* 0x000fe20000100800 */
[----:B------:R1:W-:Y:S03]  /*79020*/  STL [R1+0x1a6c], R11 ;  /* 0x001a6c0b01007387 */ /* 0x0003e60000100800 */
        /* <DEDUP_REMOVED lines=34> */
[----:B------:R-:W-:-:S03]  /*79250*/  IMAD.X R10, R10, 0x1, R0, P4 ;  /* 0x000000010a0a7824 */ /* 0x000fc600020e0600 */
[----:B------:R1:W-:Y:S01]  /*79260*/  STL [R1+0x1a84], R18 ;  /* 0x001a841201007387 */ /* 0x0003e20000100800 */
[----:B------:R-:W-:Y:S01]  /*79270*/  MOV R4, R12 ;  /* 0x0000000c00047202 */ /* 0x000fe20000000f00 */
[----:B------:R-:W-:Y:S02]  /*79280*/  IMAD.MOV.U32 R5, RZ, RZ, R18 ;  /* 0x000000ffff057224 */ /* 0x000fe400078e0012 */
[----:B------:R-:W-:Y:S01]  /*79290*/  STL [R1+0x1af0], R7 ;  /* 0x001af00701007387 */ /* 0x000fe20000100800 */
[----:B------:R1:W-:Y:S04]  /*792a0*/  STL [R1+0x1aec], R10 ;  /* 0x001aec0a01007387 */ /* 0x0003e80000100800 */
        /* <DEDUP_REMOVED lines=10> */
[----:B-1----:R-:W-:Y:S02]  /*79350*/  MOV R4, R15 ;  /* 0x0000000f00047202 */ /* 0x002fe40000000f00 */
[----:B------:R-:W-:Y:S01]  /*79360*/  IADD3 R8, P3, R8, R16, RZ ;  /* 0x0000001008087210 */ /* 0x000fe20007f7e0ff */
[----:B------:R-:W-:Y:S01]  /*79370*/  IMAD.MOV.U32 R5, RZ, RZ, R17 ;  /* 0x000000ffff057224 */ /* 0x000fe200078e0011 */
[----:B------:R-:W-:Y:S03]  /*79380*/  STL [R1+0x1af8], R15 ;  /* 0x001af80f01007387 */ /* 0x000fe60000100800 */
[----:B------:R-:W-:Y:S01]  /*79390*/  IMAD.X R11, R11, 0x1, R0, P3 ;  /* 0x000000010b0b7824 */ /* 0x000fe200018e0600 */
[----:B------:R1:W-:Y:S01]  /*793a0*/  STL [R1+0x1af4], R17 ;  /* 0x001af41101007387 */ /* 0x0003e20000100800 */
[----:B------:R1:W-:Y:S03]  /*793b0*/  STL [R1+0x1b00], R8 ;  /* 0x001b000801007387 */ /* 0x0003e60000100800 */
[----:B------:R1:W-:Y:S04]  /*793c0*/  LDGSTS.E [R2+0xe880], [R4.64], P2 ;  /* 0x0e88000004027fae */ /* 0x0003e80009121848 */
[----:B------:R1:W-:Y:S04]  /*793d0*/  STL [R1+0x1afc], R11 ;  /* 0x001afc0b01007387 */ /* 0x0003e80000100800 */
[----:B-1----:R-:W2:Y:S01]  /*793e0*/  LDL.LU R17, [R1+0x1b84] ;  /* 0x001b840001117983 */ /* 0x002ea20000300800 */
[----:B------:R-:W-:-:S03]  /*793f0*/  IMAD.MOV.U32 R4, RZ, RZ, R8 ;  /* 0x000000ffff047224 */ /* 0x000fc600078e0008 */
[----:B------:R-:W2:Y:S01]  /*79400*/  LDL.LU R8, [R1+0x1b88] ;  /* 0x001b880001087983 */ /* 0x000ea20000300800 */
[----:B------:R-:W-:Y:S01]  /*79410*/  MOV R5, R11 ;  /* 0x0000000b00057202 */ /* 0x000fe20000000f00 */
[----:B------:R-:W2:Y:S02]  /*79420*/  LDL.LU R15, [R1+0x1bec] ;  /* 0x001bec00010f7983 */ /* 0x000ea40000300800 */
[----:B------:R-:W2:Y:S01]  /*79430*/  LDL.LU R11, [R1+0x1bf0] ;  /* 0x001bf000010b7983 */ /* 0x000ea20000300800 */
[----:B------:R-:W-:Y:S01]  /*79440*/  ISETP.GT.AND P1, PT, R3, 0x78, PT ;  /* 0x000000780300780c */ /* 0x000fe20003f24270 */
[----:B------:R1:W-:Y:S03]  /*79450*/  LDGSTS.E [R2+0xe900], [R4.64], P2 ;  /* 0x0e90000004027fae */ /* 0x0003e60009121848 */
        /* <DEDUP_REMOVED lines=26> */
[----:B------:R1:W-:Y:S01]  /*79600*/  STL [R1+0x1b78], R12 ;  /* 0x001b780c01007387 */ /* 0x0003e20000100800 */
[----:B------:R-:W-:Y:S02]  /*79610*/  IMAD.X R10, R10, 0x1, R0, P3 ;  /* 0x000000010a0a7824 */ /* 0x000fe400018e0600 */
[----:B------:R-:W-:Y:S01]  /*79620*/  STL [R1+0x1b74], R18 ;  /* 0x001b741201007387 */ /* 0x000fe20000100800 */
[----:B------:R-:W-:Y:S04]  /*79630*/  STL [R1+0x1b80], R7 ;  /* 0x001b800701007387 */ /* 0x000fe80000100800 */
[----:B------:R1:W-:Y:S01]  /*79640*/  LDGSTS.E [R2+0xf080], [R4.64], P1 ;  /* 0x0f08000004027fae */ /* 0x0003e20008921848 */
[----:B------:R1:W-:Y:S03]  /*79650*/  STL [R1+0x1b7c], R10 ;  /* 0x001b7c0a01007387 */ /* 0x0003e60000100800 */
[----:B-1----:R-:W2:Y:S01]  /*79660*/  LDL.LU R12, [R1+0x1c04] ;  /* 0x001c0400010c7983 */ /* 0x002ea20000300800 */
[----:B------:R-:W-:-:S03]  /*79670*/  MOV R5, R10 ;  /* 0x0000000a00057202 */ /* 0x000fc60000000f00 */
[----:B------:R-:W2:Y:S01]  /*79680*/  LDL.LU R10, [R1+0x1c08] ;  /* 0x001c0800010a7983 */ /* 0x000ea20000300800 */
[----:B------:R-:W-:Y:S01]  /*79690*/  IMAD.MOV.U32 R4, RZ, RZ, R7 ;  /* 0x000000ffff047224 */ /* 0x000fe200078e0007 */
[----:B------:R-:W-:Y:S01]  /*796a0*/  ISETP.GT.AND P2, PT, R3, 0x7c, PT ;  /* 0x0000007c0300780c */ /* 0x000fe20003f44270 */
[----:B------:R-:W2:Y:S03]  /*796b0*/  LDL.LU R7, [R1+0x2a04] ;  /* 0x002a040001077983 */ /* 0x000ea60000300800 */
[----:B------:R1:W-:Y:S02]  /*796c0*/  LDGSTS.E [R2+0xf100], [R4.64], P1 ;  /* 0x0f10000004027fae */ /* 0x0003e40008921848 */
[----:B-1----:R-:W-:-:S04]  /*796d0*/  SEL R4, RZ, 0x4, !P2 ;  /* 0x00000004ff047807 */ /* 0x002fc80005000000 */
[----:B------:R-:W-:Y:S02]  /*796e0*/  SEL R4, R4, RZ, !P0 ;  /* 0x000000ff04047207 */ /* 0x000fe40004000000 */
[-C--:B------:R-:W-:Y:S02]  /*796f0*/  IADD3 R8, P3, R8, R16.reuse, RZ ;  /* 0x0000001008087210 */ /* 0x080fe40007f7e0ff */
[----:B------:R-:W-:-:S03]  /*79700*/  IADD3 R11, P4, R11, R16, RZ ;  /* 0x000000100b0b7210 */ /* 0x000fc60007f9e0ff */
[--C-:B------:R-:W-:Y:S01]  /*79710*/  IMAD.X R17, R17, 0x1, R0.reuse, P3 ;  /* 0x0000000111117824 */ /* 0x100fe200018e0600 */
[----:B------:R1:W-:Y:S01]  /*79720*/  STL [R1+0x1b88], R8 ;  /* 0x001b880801007387 */ /* 0x0003e20000100800 */
[----:B------:R-:W-:Y:S01]  /*79730*/  ISETP.NE.U32.AND P2, PT, R4, RZ, PT ;  /* 0x000000ff0400720c */ /* 0x000fe20003f45070 */
[----:B------:R-:W-:Y:S02]  /*79740*/  MOV R4, R8 ;  /* 0x0000000800047202 */ /* 0x000fe40000000f00 */
[----:B------:R1:W-:Y:S01]  /*79750*/  STL [R1+0x1b84], R17 ;  /* 0x001b841101007387 */ /* 0x0003e20000100800 */
[----:B------:R-:W-:Y:S03]  /*79760*/  STL [R1+0x1bf0], R11 ;  /* 0x001bf00b01007387 */ /* 0x000fe60000100800 */
[----:B-1----:R-:W2:Y:S01]  /*79770*/  LDL.LU R8, [R1+0x29dc] ;  /* 0x0029dc0001087983 */ /* 0x002ea20000300800 */
[----:B------:R-:W-:-:S02]  /*79780*/  IMAD.X R15, R15, 0x1, R0, P4 ;  /* 0x000000010f0f7824 */ /* 0x000fc400020e0600 */
[----:B------:R-:W-:-:S03]  /*79790*/  IMAD.MOV.U32 R5, RZ, RZ, R17 ;  /* 0x000000ffff057224 */ /* 0x000fc600078e0011 */
[----:B------:R1:W-:Y:S01]  /*797a0*/  STL [R1+0x1bec], R15 ;  /* 0x001bec0f01007387 */ /* 0x0003e20000100800 */
[----:B------:R-:W2:Y:S03]  /*797b0*/  LDL.LU R18, [R1+0x29d4] ;  /* 0x0029d40001127983 */ /* 0x000ea60000300800 */
[----:B------:R1:W-:Y:S01]  /*797c0*/  LDGSTS.E [R2+0xf180], [R4.64], P1 ;  /* 0x0f18000004027fae */ /* 0x0003e20008921848 */
[----:B------:R-:W2:Y:S01]  /*797d0*/  LDL.LU R17, [R1+0x29e0] ;  /* 0x0029e00001117983 */ /* 0x000ea20000300800 */
[----:B-1----:R-:W-:Y:S01]  /*797e0*/  MOV R5, R15 ;  /* 0x0000000f00057202 */ /* 0x002fe20000000f00 */
[----:B------:R-:W-:Y:S01]  /*797f0*/  IMAD.MOV.U32 R4, RZ, RZ, R11 ;  /* 0x000000ffff047224 */ /* 0x000fe200078e000b */
[----:B------:R-:W2:Y:S01]  /*79800*/  LDL.LU R15, [R1+0x29cc] ;  /* 0x0029cc00010f7983 */ /* 0x000ea20000300800 */
[----:B------:R-:W2:Y:S03]  /*79810*/  LDL.LU R11, [R1+0x29d8] ;  /* 0x0029d800010b7983 */ /* 0x000ea60000300800 */
[----:B------:R-:W1:Y:S04]  /*79820*/  S2R R44, SR_TID.X ;  /* 0x00000000002c7919 */ /* 0x000e680000002100 */
[----:B------:R1:W-:Y:S02]  /*79830*/  LDGSTS.E [R2+0xf800], [R4.64], P2 ;  /* 0x0f80000004027fae */ /* 0x0003e40009121848 */
[----:B-1----:R-:W-:-:S05]  /*79840*/  LOP3.LUT R44, R44, 0x1f, RZ, 0xc0, !PT ;  /* 0x0000001f2c2c7812 */ /* 0x002fca00078ec0ff */
[----:B------:R-:W-:Y:S01]  /*79850*/  IMAD.SHL.U32 R44, R44, 0x4, RZ ;  /* 0x000000042c2c7824 */ /* 0x000fe200078e00ff */
[----:B----4-:R-:W-:-:S05]  /*79860*/  IADD3 R14, P1, R14, R16, RZ ;  /* 0x000000100e0e7210 */ /* 0x010fca0007f3e0ff */
[----:B---3--:R-:W-:Y:S01]  /*79870*/  IMAD.X R19, R19, 0x1, R0, P1 ;  /* 0x0000000113137824 */ /* 0x008fe200008e0600 */
[----:B------:R-:W-:-:S03]  /*79880*/  MOV R4, R14 ;  /* 0x0000000e00047202 */ /* 0x000fc60000000f00 */
[----:B------:R-:W-:Y:S01]  /*79890*/  IMAD.MOV.U32 R5, RZ, RZ, R19 ;  /* 0x000000ffff057224 */ /* 0x000fe200078e0013 */
[----:B--2---:R-:W-:-:S04]  /*798a0*/  IADD3 R6, P3, R6, R16, RZ ;  /* 0x0000001006067210 */ /* 0x004fc80007f7e0ff */
[----:B------:R1:W-:Y:S01]  /*798b0*/  LDGSTS.E [R2+0xf880], [R4.64], P2 ;  /* 0x0f88000004027fae */ /* 0x0003e20009121848 */
[----:B------:R-:W-:Y:S01]  /*798c0*/  IMAD.X R13, R13, 0x1, R0, P3 ;  /* 0x000000010d0d7824 */ /* 0x000fe200018e0600 */
[----:B------:R-:W-:Y:S01]  /*798d0*/  ISETP.GT.AND P1, PT, R3, 0x1, PT ;  /* 0x000000010300780c */ /* 0x000fe20003f24270 */
[----:B-1----:R-:W-:-:S03]  /*798e0*/  IMAD.MOV.U32 R4, RZ, RZ, R6 ;  /* 0x000000ffff047224 */ /* 0x002fc600078e0006 */
[----:B------:R-:W-:Y:S01]  /*798f0*/  MOV R5, R13 ;  /* 0x0000000d00057202 */ /* 0x000fe20000000f00 */
[----:B------:R-:W-:Y:S04]  /*79900*/  STL [R1+0x1bf8], R14 ;  /* 0x001bf80e01007387 */ /* 0x000fe80000100800 */
[----:B------:R1:W-:Y:S01]  /*79910*/  LDGSTS.E [R2+0xf900], [R4.64], P2 ;  /* 0x0f90000004027fae */ /* 0x0003e20009121848 */
[----:B------:R-:W-:Y:S02]  /*79920*/  STL [R1+0x1bf4], R19 ;  /* 0x001bf41301007387 */ /* 0x000fe40000100800 */
[----:B------:R-:W-:Y:S02]  /*79930*/  STL [R1+0x1c00], R6 ;  /* 0x001c000601007387 */ /* 0x000fe40000100800 */
[----:B------:R2:W-:Y:S01]  /*79940*/  STL [R1+0x1bfc], R13 ;  /* 0x001bfc0d01007387 */ /* 0x0005e20000100800 */
[----:B-1----:R-:W-:Y:S01]  /*79950*/  SEL R4, RZ, 0x4, !P1 ;  /* 0x00000004ff047807 */ /* 0x002fe20004800000 */
[----:B--2---:R-:W2:Y:S01]  /*79960*/  LDL.LU R13, [R1+0x29d0] ;  /* 0x0029d000010d7983 */ /* 0x004ea20000300800 */
[----:B------:R-:W3:Y:S02]  /*79970*/  LDL.LU R6, [R1+0x2968] ;  /* 0x0029680001067983 */ /* 0x000ee40000300800 */
[----:B------:R-:W-:-:S04]  /*79980*/  SEL R4, R4, RZ, !P0 ;  /* 0x000000ff04047207 */ /* 0x000fc80004000000 */
[----:B------:R-:W-:Y:S02]  /*79990*/  ISETP.NE.U32.AND P1, PT, R4, RZ, PT ;  /* 0x000000ff0400720c */ /* 0x000fe40003f25070 */
[----:B------:R-:W-:-:S05]  /*799a0*/  IADD3 R10, P3, R10, R16, RZ ;  /* 0x000000100a0a7210 */ /* 0x000fca0007f7e0ff */
[----:B------:R-:W-:Y:S01]  /*799b0*/  IMAD.X R12, R12, 0x1, R0, P3 ;  /* 0x000000010c0c7824 */ /* 0x000fe200018e0600 */
[----:B------:R-:W-:Y:S01]  /*799c0*/  STL [R1+0x1c08], R10 ;  /* 0x001c080a01007387 */ /* 0x000fe20000100800 */
[----:B------:R-:W-:-:S03]  /*799d0*/  IMAD.MOV.U32 R4, RZ, RZ, R10 ;  /* 0x000000ffff047224 */ /* 0x000fc600078e000a */
[----:B------:R-:W-:Y:S01]  /*799e0*/  MOV R5, R12 ;  /* 0x0000000c00057202 */ /* 0x000fe20000000f00 */
[----:B------:R1:W-:Y:S01]  /*799f0*/  STL [R1+0x1c04], R12 ;  /* 0x001c040c01007387 */ /* 0x0003e20000100800 */
[----:B------:R-:W4:Y:S03]  /*79a00*/  LDL.LU R14, [R1+0x29c4] ;  /* 0x0029c400010e7983 */ /* 0x000f260000300800 */
[----:B------:R1:W-:Y:S01]  /*79a10*/  LDGSTS.E [R2+0xf980], [R4.64], P2 ;  /* 0x0f98000004027fae */ /* 0x0003e20009121848 */
[----:B------:R-:W-:-:S03]  /*79a20*/  IADD3 R7, P2, R7, R16, RZ ;  /* 0x0000001007077210 */ /* 0x000fc60007f5e0ff */
[----:B-1----:R-:W4:Y:S01]  /*79a30*/  LDL.LU R12, [R1+0x295c] ;  /* 0x00295c00010c7983 */ /* 0x002f220000300800 */
[----:B------:R-:W-:Y:S01]  /*79a40*/  LOP3.LUT R10, R44, 0x20, RZ, 0x3c, !PT ;  /* 0x000000202c0a7812 */ /* 0x000fe200078e3cff */
[----:B------:R-:W-:Y:S02]  /*79a50*/  STL [R1+0x2a04], R7 ;  /* 0x002a040701007387 */ /* 0x000fe40000100800 */
[----:B------:R-:W-:-:S04]  /*79a60*/  IMAD.U32 R4, RZ, RZ, UR5 ;  /* 0x00000005ff047e24 */ /* 0x000fc8000f8e00ff */
[----:B------:R-:W-:Y:S02]  /*79a70*/  IMAD R186, R4, 0x10000, R10 ;  /* 0x0001000004ba7824 */ /* 0x000fe400078e020a */
[----:B------:R-:W-:Y:S01]  /*79a80*/  IMAD.MOV.U32 R4, RZ, RZ, R7 ;  /* 0x000000ffff047224 */ /* 0x000fe200078e0007 */
[----:B------:R-:W-:-:S05]  /*79a90*/  IADD3.X R8, R8, R0, RZ, P2, !PT ;  /* 0x0000000008087210 */ /* 0x000fca00017fe4ff */
[----:B------:R1:W-:Y:S01]  /*79aa0*/  STL [R1+0x29dc], R8 ;  /* 0x0029dc0801007387 */ /* 0x0003e20000100800 */
[----:B------:R-:W4:Y:S02]  /*79ab0*/  LDL.LU R19, [R1+0x2954] ;  /* 0x0029540001137983 */ /* 0x000f240000300800 */
[----:B------:R-:W4:Y:S01]  /*79ac0*/  LDL.LU R10, [R1+0x2960] ;  /* 0x00296000010a7983 */ /* 0x000f220000300800 */
[----:B------:R-:W-:Y:S02]  /*79ad0*/  MOV R5, R8 ;  /* 0x0000000800057202 */ /* 0x000fe40000000f00 */
[----:B------:R-:W-:-:S03]  /*79ae0*/  IADD3 R17, P2, R17, R16, RZ ;  /* 0x0000001011117210 */ /* 0x000fc60007f5e0ff */
[----:B------:R1:W-:Y:S04]  /*79af0*/  LDGSTS.E [R186+0x200], [R4.64], P1 ;  /* 0x0020000004ba7fae */ /* 0x0003e80008921848 */
[----:B-1----:R-:W4:Y:S01]  /*79b00*/  LDL.LU R8, [R1+0x294c] ;  /* 0x00294c0001087983 */ /* 0x002f220000300800 */
[----:B------:R-:W4:Y:S02]  /*79b10*/  LDL.LU R7, [R1+0x2958] ;  /* 0x0029580001077983 */ /* 0x000f240000300800 */
[----:B------:R-:W-:Y:S01]  /*79b20*/  IMAD.X R18, R18, 0x1, R0, P2 ;  /* 0x0000000112127824 */ /* 0x000fe200010e0600 */
[----:B------:R-:W-:Y:S01]  /*79b30*/  IADD3 R11, P3, R11, R16, RZ ;  /* 0x000000100b0b7210 */ /* 0x000fe20007f7e0ff */
[----:B------:R-:W-:Y:S01]  /*79b40*/  STL [R1+0x29e0], R17 ;  /* 0x0029e01101007387 */ /* 0x000fe20000100800 */
[----:B------:R-:W-:Y:S01]  /*79b50*/  MOV R4, R17 ;  /* 0x0000001100047202 */ /* 0x000fe20000000f00 */
[----:B------:R-:W-:-:S02]  /*79b60*/  IMAD.MOV.U32 R5, RZ, RZ, R18 ;  /* 0x000000ffff057224 */ /* 0x000fc400078e0012 */
[----:B------:R-:W-:Y:S01]  /*79b70*/  IMAD.X R15, R15, 0x1, R0, P3 ;  /* 0x000000010f0f7824 */ /* 0x000fe200018e0600 */
[----:B------:R1:W-:Y:S01]  /*79b80*/  STL [R1+0x29d4], R18 ;  /* 0x0029d41201007387 */ /* 0x0003e20000100800 */
[----:B------:R-:W-:Y:S03]  /*79b90*/  STL [R1+0x29d8], R11 ;  /* 0x0029d80b01007387 */ /* 0x000fe60000100800 */
[----:B------:R1:W-:Y:S04]  /*79ba0*/  LDGSTS.E [R186+0x280], [R4.64], P1 ;  /* 0x0028000004ba7fae */ /* 0x0003e80008921848 */
[----:B------:R1:W-:Y:S04]  /*79bb0*/  STL [R1+0x29cc], R15 ;  /* 0x0029cc0f01007387 */ /* 0x0003e80000100800 */
[----:B-1----:R-:W4:Y:S01]  /*79bc0*/  LDL.LU R18, [R1+0x2944] ;  /* 0x0029440001127983 */ /* 0x002f220000300800 */
[----:B------:R-:W4:Y:S01]  /*79bd0*/  LDL.LU R17, [R1+0x2950] ;  /* 0x0029500001117983 */ /* 0x000f220000300800 */
[----:B------:R-:W-:Y:S01]  /*79be0*/  MOV R5, R15 ;  /* 0x0000000f00057202 */ /* 0x000fe20000000f00 */
[----:B------:R-:W-:Y:S01]  /*79bf0*/  IMAD.MOV.U32 R4, RZ, RZ, R11 ;  /* 0x000000ffff047224 */ /* 0x000fe200078e000b */
[----:B------:R-:W4:Y:S01]  /*79c00*/  LDL.LU R15, [R1+0x28dc] ;  /* 0x0028dc00010f7983 */ /* 0x000f220000300800 */
[----:B------:R-:W4:Y:S01]  /*79c10*/  LDL.LU R11, [R1+0x28e8] ;  /* 0x0028e800010b7983 */ /* 0x000f220000300800 */
[----:B------:R-:W-:-:S02]  /*79c20*/  ISETP.GT.AND P2, PT, R3, 0x5, PT ;  /* 0x000000050300780c */ /* 0x000fc40003f44270 */
[----:B------:R1:W-:Y:S02]  /*79c30*/  LDGSTS.E [R186+0x300], [R4.64], P1 ;  /* 0x0030000004ba7fae */ /* 0x0003e40008921848 */
[----:B-1----:R-:W-:-:S04]  /*79c40*/  SEL R4, RZ, 0x4, !P2 ;  /* 0x00000004ff047807 */ /* 0x002fc80005000000 */
[----:B------:R-:W-:-:S04]  /*79c50*/  SEL R4, R4, RZ, !P0 ;  /* 0x000000ff04047207 */ /* 0x000fc80004000000 */
[----:B------:R-:W-:Y:S02]  /*79c60*/  ISETP.NE.U32.AND P2, PT, R4, RZ, PT ;  /* 0x000000ff0400720c */ /* 0x000fe40003f45070 */
[-C--:B--2---:R-:W-:Y:S02]  /*79c70*/  IADD3 R13, P3, R13, R16.reuse, RZ ;  /* 0x000000100d0d7210 */ /* 0x084fe40007f7e0ff */
[----:B---3--:R-:W-:Y:S02]  /*79c80*/  IADD3 R6, P4, R6, R16, RZ ;  /* 0x0000001006067210 */ /* 0x008fe40007f9e0ff */
[----:B------:R-:W-:Y:S01]  /*79c90*/  MOV R4, R13 ;  /* 0x0000000d00047202 */ /* 0x000fe20000000f00 */
[----:B------:R-:W-:Y:S01]  /*79ca0*/  STL [R1+0x29d0], R13 ;  /* 0x0029d00d01007387 */ /* 0x000fe20000100800 */
[----:B----4-:R-:W-:-:S04]  /*79cb0*/  IMAD.X R14, R14, 0x1, R0, P3 ;  /* 0x000000010e0e7824 */ /* 0x010fc800018e0600 */
[----:B------:R-:W-:Y:S01]  /*79cc0*/  IMAD.MOV.U32 R5, RZ, RZ, R14 ;  /* 0x000000ffff057224 */ /* 0x000fe200078e000e */
[----:B------:R1:W-:Y:S01]  /*79cd0*/  STL [R1+0x29c4], R14 ;  /* 0x0029c40e01007387 */ /* 0x0003e20000100800 */
[----:B------:R-:W-:-:S03]  /*79ce0*/  IMAD.X R12, R12, 0x1, R0, P4 ;  /* 0x000000010c0c7824 */ /* 0x000fc600020e0600 */
[----:B------:R-:W-:Y:S04]  /*79cf0*/  STL [R1+0x2968], R6 ;  /* 0x0029680601007387 */ /* 0x000fe80000100800 */
[----:B------:R2:W-:Y:S04]  /*79d00*/  LDGSTS.E [R186+0x380], [R4.64], P1 ;  /* 0x0038000004ba7fae */ /* 0x0005e80008921848 */
[----:B------:R3:W-:Y:S04]  /*79d10*/  STL [R1+0x295c], R12 ;  /* 0x00295c0c01007387 */ /* 0x0007e80000100800 */
[----:B-1----:R-:W4:Y:S01]  /*79d20*/  LDL.LU R14, [R1+0x28d4] ;  /* 0x0028d400010e7983 */ /* 0x002f220000300800 */
[----:B------:R-:W4:Y:S01]  /*79d30*/  LDL.LU R13, [R1+0x28e0] ;  /* 0x0028e000010d7983 */ /* 0x000f220000300800 */
[----:B--2---:R-:W-:Y:S01]  /*79d40*/  MOV R5, R12 ;  /* 0x0000000c00057202 */ /* 0x004fe20000000f00 */
[----:B------:R-:W-:Y:S01]  /*79d50*/  IMAD.MOV.U32 R4, RZ, RZ, R6 ;  /* 0x000000ffff047224 */ /* 0x000fe200078e0006 */
[----:B---3--:R-:W2:Y:S01]  /*79d60*/  LDL.LU R12, [R1+0x28cc] ;  /* 0x0028cc00010c7983 */ /* 0x008ea20000300800 */
[----:B------:R-:W3:Y:S03]  /*79d70*/  LDL.LU R6, [R1+0x28d8] ;  /* 0x0028d80001067983 */ /* 0x000ee60000300800 */
        /* <DEDUP_REMOVED lines=19> */
[-C--:B------:R-:W-:Y:S01]  /*79eb0*/  IADD3 R17, P3, R17, R16.reuse, RZ ;  /* 0x0000001011117210 */ /* 0x080fe20007f7e0ff */
[----:B------:R1:W-:Y:S01]  /*79ec0*/  LDGSTS.E [R186+0xb00], [R4.64], P2 ;  /* 0x00b0000004ba7fae */ /* 0x0003e20009121848 */
[----:B------:R-:W-:-:S03]  /*79ed0*/  IADD3 R11, P4, R11, R16, RZ ;  /* 0x000000100b0b7210 */ /* 0x000fc60007f9e0ff */
[--C-:B------:R-:W-:Y:S01]  /*79ee0*/  IMAD.X R18, R18, 0x1, R0.reuse, P3 ;  /* 0x0000000112127824 */ /* 0x100fe200018e0600 */
[----:B-1----:R-:W-:Y:S01]  /*79ef0*/  SEL R4, RZ, 0x4, !P1 ;  /* 0x00000004ff047807 */ /* 0x002fe20004800000 */
[----:B------:R-:W-:-:S03]  /*79f00*/  IMAD.X R15, R15, 0x1, R0, P4 ;  /* 0x000000010f0f7824 */ /* 0x000fc600020e0600 */
[----:B------:R-:W-:Y:S01]  /*79f10*/  SEL R4, R4, RZ, !P0 ;  /* 0x000000ff04047207 */ /* 0x000fe20004000000 */
[----:B------:R-:W-:Y:S01]  /*79f20*/  STL [R1+0x2950], R17 ;  /* 0x0029501101007387 */ /* 0x000fe20000100800 */
[----:B------:R-:W-:Y:S02]  /*79f30*/  IMAD.MOV.U32 R5, RZ, RZ, R18 ;  /* 0x000000ffff057224 */ /* 0x000fe400078e0012 */
[----:B------:R-:W-:Y:S01]  /*79f40*/  ISETP.NE.U32.AND P1, PT, R4, RZ, PT ;  /* 0x000000ff0400720c */ /* 0x000fe20003f25070 */
[----:B------:R-:W-:Y:S01]  /*79f50*/  MOV R4, R17 ;  /* 0x0000001100047202 */ /* 0x000fe20000000f00 */
        /* <DEDUP_REMOVED lines=12> */
[----:B------:R-:W-:Y:S01]  /*7a020*/  IMAD.X R14, R14, 0x1, R0, P2 ;  /* 0x000000010e0e7824 */ /* 0x000fe200010e0600 */
[----:B-1----:R-:W-:Y:S02]  /*7a030*/  MOV R4, R13 ;  /* 0x0000000d00047202 */ /* 0x002fe40000000f00 */
[----:B---3--:R-:W-:Y:S01]  /*7a040*/  IADD3 R6, P3, R6, R16, RZ ;  /* 0x0000001006067210 */ /* 0x008fe20007f7e0ff */
[----:B------:R-:W-:Y:S01]  /*7a050*/  IMAD.MOV.U32 R5, RZ, RZ, R14 ;  /* 0x000000ffff057224 */ /* 0x000fe200078e000e */
[----:B------:R-:W-:Y:S03]  /*7a060*/  STL [R1+0x28e0], R13 ;  /* 0x0028e00d01007387 */ /* 0x000fe60000100800 */
[----:B--2---:R-:W-:Y:S01]  /*7a070*/  IMAD.X R12, R12, 0x1, R0, P3 ;  /* 0x000000010c0c7824 */ /* 0x004fe200018e0600 */
[----:B------:R1:W-:Y:S01]  /*7a080*/  STL [R1+0x28d4], R14 ;  /* 0x0028d40e01007387 */ /* 0x0003e20000100800 */
[----:B------:R-:W-:Y:S03]  /*7a090*/  STL [R1+0x28d8], R6 ;  /* 0x0028d80601007387 */ /* 0x000fe60000100800 */
[----:B------:R2:W-:Y:S04]  /*7a0a0*/  LDGSTS.E [R186+0x1280], [R4.64], P1 ;  /* 0x0128000004ba7fae */ /* 0x0005e80008921848 */
[----:B------:R3:W-:Y:S01]  /*7a0b0*/  STL [R1+0x28cc], R12 ;  /* 0x0028cc0c01007387 */ /* 0x0007e20000100800 */
[----:B------:R-:W-:-:S03]  /*7a0c0*/  ISETP.GT.AND P2, PT, R3, 0xd, PT ;  /* 0x0000000d0300780c */ /* 0x000fc60003f44270 */
[----:B-1----:R-:W4:Y:S01]  /*7a0d0*/  LDL.LU R14, [R1+0x2844] ;  /* 0x00284400010e7983 */ /* 0x002f220000300800 */
[----:B------:R-:W4:Y:S02]  /*7a0e0*/  LDL.LU R13, [R1+0x2850] ;  /* 0x00285000010d7983 */ /* 0x000f240000300800 */
[----:B--2---:R-:W-:Y:S01]  /*7a0f0*/  IMAD.MOV.U32 R4, RZ, RZ, R6 ;  /* 0x000000ffff047224 */ /* 0x004fe200078e0006 */
[----:B------:R-:W-:Y:S02]  /*7a100*/  MOV R5, R12 ;  /* 0x0000000c00057202 */ /* 0x000fe40000000f00 */
[----:B---3--:R-:W2:Y:S01]  /*7a110*/  LDL.LU R12, [R1+0x27dc] ;  /* 0x0027dc00010c7983 */ /* 0x008ea20000300800 */
[----:B------:R-:W3:Y:S03]  /*7a120*/  LDL.LU R6, [R1+0x27e8] ;  /* 0x0027e80001067983 */ /* 0x000ee60000300800 */
[----:B------:R1:W-:Y:S02]  /*7a130*/  LDGSTS.E [R186+0x1300], [R4.64], P1 ;  /* 0x0130000004ba7fae */ /* 0x0003e40008921848 */
[----:B-1----:R-:W-:-:S02]  /*7a140*/  SEL R4, RZ, 0x4, !P2 ;  /* 0x00000004ff047807 */ /* 0x002fc40005000000 */
[-C--:B------:R-:W-:Y:S02]  /*7a150*/  IADD3 R10, P3, R10, R16.reuse, RZ ;  /* 0x000000100a0a7210 */ /* 0x080fe40007f7e0ff */
[----:B------:R-:W-:Y:S02]  /*7a160*/  SEL R4, R4, RZ, !P0 ;  /* 0x000000ff04047207 */ /* 0x000fe40004000000 */
[----:B------:R-:W-:Y:S01]  /*7a170*/  IADD3 R7, P4, R7, R16, RZ ;  /* 0x0000001007077210 */ /* 0x000fe20007f9e0ff */
[--C-:B------:R-:W-:Y:S01]  /*7a180*/  IMAD.X R19, R19, 0x1, R0.reuse, P3 ;  /* 0x0000000113137824 */ /* 0x100fe200018e0600 */
[----:B------:R-:W-:Y:S01]  /*7a190*/  ISETP.NE.U32.AND P2, PT, R4, RZ, PT ;  /* 0x000000ff0400720c */ /* 0x000fe20003f45070 */
[----:B------:R-:W-:Y:S02]  /*7a1a0*/  STL [R1+0x28d0], R10 ;  /* 0x0028d00a01007387 */ /* 0x000fe40000100800 */
[----:B------:R-:W-:Y:S01]  /*7a1b0*/  IMAD.X R8, R8, 0x1, R0, P4 ;  /* 0x0000000108087824 */ /* 0x000fe200020e0600 */
[----:B------:R-:W-:Y:S01]  /*7a1c0*/  MOV R4, R10 ;  /* 0x0000000a00047202 */ /* 0x000fe20000000f00 */
        /* <DEDUP_REMOVED lines=34> */
[-C--:B----4-:R-:W-:Y:S02]  /*7a3f0*/  IADD3 R13, P3, R13, R16.reuse, RZ ;  /* 0x000000100d0d7210 */ /* 0x090fe40007f7e0ff */
[----:B---3--:R-:W-:-:S03]  /*7a400*/  IADD3 R6, P4, R6, R16, RZ ;  /* 0x0000001006067210 */ /* 0x008fc60007f9e0ff */
[--C-:B------:R-:W-:Y:S01]  /*7a410*/  IMAD.X R14, R14, 0x1, R0.reuse, P3 ;  /* 0x000000010e0e7824 */ /* 0x100fe200018e0600 */
[----:B------:R-:W-:Y:S01]  /*7a420*/  STL [R1+0x2850], R13 ;  /* 0x0028500d01007387 */ /* 0x000fe20000100800 */
[----:B------:R-:W-:Y:S01]  /*7a430*/  MOV R4, R13 ;  /* 0x0000000d00047202 */ /* 0x000fe20000000f00 */
[----:B--2---:R-:W-:Y:S02]  /*7a440*/  IMAD.X R12, R12, 0x1, R0, P4 ;  /* 0x000000010c0c7824 */ /* 0x004fe400020e0600 */
[----:B------:R-:W-:Y:S01]  /*7a450*/  IMAD.MOV.U32 R5, RZ, RZ, R14 ;  /* 0x000000ffff057224 */ /* 0x000fe200078e000e */
[----:B------:R1:W-:Y:S01]  /*7a460*/  STL [R1+0x2844], R14 ;  /* 0x0028440e01007387 */ /* 0x0003e20000100800 */
[----:B------:R-:W-:Y:S02]  /*7a470*/  STL [R1+0x27e8], R6 ;  /* 0x0027e80601007387 */ /* 0x000fe40000100800 */
[----:B------:R2:W-:Y:S01]  /*7a480*/  STL [R1+0x27dc], R12 ;  /* 0x0027dc0c01007387 */ /* 0x0005e20000100800 */
[----:B------:R3:W-:Y:S04]  /*7a490*/  LDGSTS.E [R186+0x1b80], [R4.64], P2 ;  /* 0x01b8000004ba7fae */ /* 0x0007e80009121848 */
[----:B-1----:R-:W4:Y:S01]  /*7a4a0*/  LDL.LU R14, [R1+0x2754] ;  /* 0x00275400010e7983 */ /* 0x002f220000300800 */
[----:B------:R-:W4:Y:S01]  /*7a4b0*/  LDL.LU R13, [R1+0x2760] ;  /* 0x00276000010d7983 */ /* 0x000f220000300800 */
[----:B---3--:R-:W-:Y:S01]  /*7a4c0*/  MOV R5, R12 ;  /* 0x0000000c00057202 */ /* 0x008fe20000000f00 */
[----:B------:R-:W-:Y:S01]  /*7a4d0*/  IMAD.MOV.U32 R4, RZ, RZ, R6 ;  /* 0x000000ffff047224 */ /* 0x000fe200078e0006 */
[----:B--2---:R-:W2:Y:S01]  /*7a4e0*/  LDL.LU R12, [R1+0x274c] ;  /* 0x00274c00010c7983 */ /* 0x004ea20000300800 */
        /* <DEDUP_REMOVED lines=20> */
[----:B------:R1:W-:Y:S01]  /*7a630*/  LDGSTS.E [R186+0x2300], [R4.64], P1 ;  /* 0x0230000004ba7fae */ /* 0x0003e20008921848 */
[-C--:B------:R-:W-:Y:S02]  /*7a640*/  IADD3 R17, P3, R17, R16.reuse, RZ ;  /* 0x0000001011117210 */ /* 0x080fe40007f7e0ff */
[----:B-1----:R-:W-:Y:S02]  /*7a650*/  SEL R4, RZ, 0x4, !P2 ;  /* 0x00000004ff047807 */ /* 0x002fe40005000000 */
[----:B------:R-:W-:Y:S01]  /*7a660*/  IADD3 R11, P4, R11, R16, RZ ;  /* 0x000000100b0b7210 */ /* 0x000fe20007f9e0ff */
[--C-:B------:R-:W-:Y:S01]  /*7a670*/  IMAD.X R18, R18, 0x1, R0.reuse, P3 ;  /* 0x0000000112127824 */ /* 0x100fe200018e0600 */
[----:B------:R-:W-:Y:S01]  /*7a680*/  SEL R4, R4, RZ, !P0 ;  /* 0x000000ff04047207 */ /* 0x000fe20004000000 */
[----:B------:R-:W-:Y:S02]  /*7a690*/  STL [R1+0x27d0], R17 ;  /* 0x0027d01101007387 */ /* 0x000fe40000100800 */
[----:B------:R-:W-:Y:S01]  /*7a6a0*/  IMAD.X R15, R15, 0x1, R0, P4 ;  /* 0x000000010f0f7824 */ /* 0x000fe200020e0600 */
[----:B------:R-:W-:Y:S01]  /*7a6b0*/  ISETP.NE.U32.AND P2, PT, R4, RZ, PT ;  /* 0x000000ff0400720c */ /* 0x000fe20003f45070 */
[----:B------:R-:W-:-:S02]  /*7a6c0*/  MOV R4, R17 ;  /* 0x0000001100047202 */ /* 0x000fc40000000f00 */
        /* <DEDUP_REMOVED lines=14> */
[----:B---3--:R-:W-:Y:S02]  /*7a7b0*/  IADD3 R6, P3, R6, R16, RZ ;  /* 0x0000001006067210 */ /* 0x008fe40007f7e0ff */
[----:B-1----:R-:W-:Y:S01]  /*7a7c0*/  MOV R4, R13 ;  /* 0x0000000d00047202 */ /* 0x002fe20000000f00 */
[----:B------:R-:W-:Y:S01]  /*7a7d0*/  IMAD.MOV.U32 R5, RZ, RZ, R14 ;  /* 0x000000ffff057224 */ /* 0x000fe200078e000e */
[----:B------:R-:W-:Y:S01]  /*7a7e0*/  STL [R1+0x2760], R13 ;  /* 0x0027600d01007387 */ /* 0x000fe20000100800 */
[----:B--2---:R-:W-:-:S03]  /*7a7f0*/  IMAD.X R12, R12, 0x1, R0, P3 ;  /* 0x000000010c0c7824 */ /* 0x004fc600018e0600 */
[----:B------:R1:W-:Y:S04]  /*7a800*/  STL [R1+0x2754], R14 ;  /* 0x0027540e01007387 */ /* 0x0003e80000100800 */
[----:B------:R-:W-:Y:S01]  /*7a810*/  STL [R1+0x2758], R6 ;  /* 0x0027580601007387 */ /* 0x000fe20000100800 */
[----:B------:R2:W-:Y:S03]  /*7a820*/  STL [R1+0x274c], R12 ;  /* 0x00274c0c01007387 */ /* 0x0005e60000100800 */
[----:B------:R3:W-:Y:S01]  /*7a830*/  LDGSTS.E [R186+0x2a80], [R4.64], P2 ;  /* 0x02a8000004ba7fae */ /* 0x0007e20009121848 */
[----:B------:R-:W-:-:S03]  /*7a840*/  ISETP.GT.AND P1, PT, R3, 0x19, PT ;  /* 0x000000190300780c */ /* 0x000fc60003f24270 */
[----:B-1----:R-:W4:Y:S01]  /*7a850*/  LDL.LU R14, [R1+0x26c4] ;  /* 0x0026c400010e7983 */ /* 0x002f220000300800 */
[----:B------:R-:W4:Y:S02]  /*7a860*/  LDL.LU R13, [R1+0x26d0] ;  /* 0x0026d000010d7983 */ /* 0x000f240000300800 */
[----:B---3--:R-:W-:Y:S01]  /*7a870*/  IMAD.MOV.U32 R4, RZ, RZ, R6 ;  /* 0x000000ffff047224 */ /* 0x008fe200078e0006 */
[----:B------:R-:W-:Y:S02]  /*7a880*/  MOV R5, R12 ;  /* 0x0000000c00057202 */ /* 0x000fe40000000f00 */
[----:B--2---:R-:W2:Y:S01]  /*7a890*/  LDL.LU R12, [R1+0x265c] ;  /* 0x00265c00010c7983 */ /* 0x004ea20000300800 */
        /* <DEDUP_REMOVED lines=46> */
[----:B------:R-:W-:Y:S01]  /*7ab80*/  IMAD.X R14, R14, 0x1, R0, P3 ;  /* 0x000000010e0e7824 */ /* 0x000fe200018e0600 */
[----:B---3--:R-:W-:Y:S01]  /*7ab90*/  IADD3 R6, P4, R6, R16, RZ ;  /* 0x0000001006067210 */ /* 0x008fe20007f9e0ff */
[----:B------:R-:W-:Y:S01]  /*7aba0*/  STL [R1+0x26d0], R13 ;  /* 0x0026d00d01007387 */ /* 0x000fe20000100800 */
[----:B------:R-:W-:Y:S01]  /*7abb0*/  MOV R4, R13 ;  /* 0x0000000d00047202 */ /* 0x000fe20000000f00 */
[----:B------:R-:W-:Y:S02]  /*7abc0*/  IMAD.MOV.U32 R5, RZ, RZ, R14 ;  /* 0x000000ffff057224 */ /* 0x000fe400078e000e */
[----:B--2---:R-:W-:Y:S01]  /*7abd0*/  IMAD.X R12, R12, 0x1, R0, P4 ;  /* 0x000000010c0c7824 */ /* 0x004fe200020e0600 */
[----:B------:R1:W-:Y:S01]  /*7abe0*/  STL [R1+0x26c4], R14 ;  /* 0x0026c40e01007387 */ /* 0x0003e20000100800 */
[----:B------:R-:W-:Y:S03]  /*7abf0*/  STL [R1+0x2688], R6 ;  /* 0x0026880601007387 */ /* 0x000fe60000100800 */
        /* <DEDUP_REMOVED lines=30> */
[----:B------:R-:W-:Y:S02]  /*7ade0*/  IADD3 R11, P4, R11, R16, RZ ;  /* 0x000000100b0b7210 */ /* 0x000fe40007f9e0ff */
[----:B------:R-:W-:Y:S01]  /*7adf0*/  SEL R4, R4, RZ, !P0 ;  /* 0x000000ff04047207 */ /* 0x000fe20004000000 */
[--C-:B------:R-:W-:Y:S01]  /*7ae00*/  IMAD.X R18, R18, 0x1, R0.reuse, P3 ;  /* 0x0000000112127824 */ /* 0x100fe200018e0600 */
[----:B------:R-:W-:Y:S01]  /*7ae10*/  STL [R1+0x2650], R17 ;  /* 0x0026501101007387 */ /* 0x000fe20000100800 */
        /* <DEDUP_REMOVED lines=15> */
[----:B----4-:R-:W-:-:S02]  /*7af10*/  IADD3 R13, P2, R13, R16, RZ ;  /* 0x000000100d0d7210 */ /* 0x010fc40007f5e0ff */
[----:B---3--:R-:W-:-:S03]  /*7af20*/  IADD3 R6, P3, R6, R16, RZ ;  /* 0x0000001006067210 */ /* 0x008fc60007f7e0ff */
[--C-:B------:R-:W-:Y:S01]  /*7af30*/  IMAD.X R14, R14, 0x1, R0.reuse, P2 ;  /* 0x000000010e0e7824 */ /* 0x100fe200010e0600 */
[----:B-1----:R-:W-:Y:S01]  /*7af40*/  MOV R4, R13 ;  /* 0x0000000d00047202 */ /* 0x002fe20000000f00 */
[----:B------:R-:W-:Y:S01]  /*7af50*/  STL [R1+0x25e0], R13 ;  /* 0x0025e00d01007387 */ /* 0x000fe20000100800 */
[----:B--2---:R-:W-:Y:S02]  /*7af60*/  IMAD.X R12, R12, 0x1, R0, P3 ;  /* 0x000000010c0c7824 */ /* 0x004fe400018e0600 */
[----:B------:R-:W-:Y:S01]  /*7af70*/  IMAD.MOV.U32 R5, RZ, RZ, R14 ;  /* 0x000000ffff057224 */ /* 0x000fe200078e000e */
[----:B------:R1:W-:Y:S01]  /*7af80*/  STL [R1+0x25d4], R14 ;  /* 0x0025d40e01007387 */ /* 0x0003e20000100800 */
[----:B------:R-:W-:Y:S02]  /*7af90*/  STL [R1+0x25d8], R6 ;  /* 0x0025d80601007387 */ /* 0x000fe40000100800 */
[----:B------:R2:W-:Y:S01]  /*7afa0*/  STL [R1+0x25cc], R12 ;  /* 0x0025cc0c01007387 */ /* 0x0005e20000100800 */
        /* <DEDUP_REMOVED lines=129> */
[----:B-1----:R-:W-:-:S04]  /*7b7c0*/  SEL R4, RZ, 0x4, !P1 ;  /* 0x00000004ff047807 */ /* 0x002fc80004800000 */
[----:B------:R-:W-:Y:S02]  /*7b7d0*/  SEL R4, R4, RZ, !P0 ;  /* 0x000000ff04047207 */ /* 0x000fe40004000000 */
[-C--:B------:R-:W-:Y:S02]  /*7b7e0*/  IADD3 R10, P3, R10, R16.reuse, RZ ;  /* 0x000000100a0a7210 */ /* 0x080fe40007f7e0ff */
[----:B------:R-:W-:Y:S02]  /*7b7f0*/  ISETP.NE.U32.AND P1, PT, R4, RZ, PT ;  /* 0x000000ff0400720c */ /* 0x000fe40003f25070 */
[----:B------:R-:W-:Y:S01]  /*7b800*/  IADD3 R7, P4, R7, R16, RZ ;  /* 0x0000001007077210 */ /* 0x000fe20007f9e0ff */
[--C-:B------:R-:W-:Y:S01]  /*7b810*/  IMAD.X R19, R19, 0x1, R0.reuse, P3 ;  /* 0x0000000113137824 */ /* 0x100fe200018e0600 */
[----:B------:R-:W-:Y:S01]  /*7b820*/  STL [R1+0x2484], R10 ;  /* 0x0024840a01007387 */ /* 0x000fe20000100800 */
[----:B------:R-:W-:Y:S02]  /*7b830*/  MOV R4, R10 ;  /* 0x0000000a00047202 */ /* 0x000fe40000000f00 */
[----:B------:R-:W-:-:S02]  /*7b840*/  IMAD.X R8, R8, 0x1, R0, P4 ;  /* 0x0000000108087824 */ /* 0x000fc400020e0600 */
        /* <DEDUP_REMOVED lines=71> */
[----:B------:R-:W-:Y:S02]  /*7bcc0*/  IADD3 R17, P3, R17, R16, RZ ;  /* 0x0000001011117210 */ /* 0x000fe40007f7e0ff */
[----:B-1----:R-:W-:-:S04]  /*7bcd0*/  SEL R4, RZ, 0x4, !P1 ;  /* 0x00000004ff047807 */ /* 0x002fc80004800000 */
[----:B------:R-:W-:Y:S02]  /*7bce0*/  SEL R4, R4, RZ, !P0 ;  /* 0x000000ff04047207 */ /* 0x000fe40004000000 */
[-C--:B------:R-:W-:Y:S01]  /*7bcf0*/  IADD3 R11, P4, R11, R16.reuse, RZ ;  /* 0x000000100b0b7210 */ /* 0x080fe20007f9e0ff */
        /* <DEDUP_REMOVED lines=116> */
[----:B-1----:R-:W-:Y:S02]  /*7c440*/  SEL R4, RZ, 0x4, !P2 ;  /* 0x00000004ff047807 */ /* 0x002fe40005000000 */
[-C--:B------:R-:W-:Y:S02]  /*7c450*/  IADD3 R17, P3, R17, R16.reuse, RZ ;  /* 0x0000001011117210 */ /* 0x080fe40007f7e0ff */
        /* <DEDUP_REMOVED lines=311> */
[----:B------:R-:W2:Y:S02]  /*7d7d0*/  LDL.LU R17, [R1+0x1928] ;  /* 0x0019280001117983 */ /* 0x000ea40000300800 */
[----:B------:R-:W-:Y:S01]  /*7d7e0*/  IMAD.MOV.U32 R5, RZ, RZ, R15 ;  /* 0x000000ffff057224 */ /* 0x000fe200078e000f */
[----:B------:R-:W-:Y:S01]  /*7d7f0*/  MOV R4, R11 ;  /* 0x0000000b00047202 */ /* 0x000fe20000000f00 */
[----:B------:R-:W2:Y:S01]  /*7d800*/  LDL.LU R15, [R1+0x198c] ;  /* 0x00198c00010f7983 */ /* 0x000ea20000300800 */
[----:B------:R-:W2:Y:S01]  /*7d810*/  LDL.LU R11, [R1+0x1990] ;  /* 0x00199000010b7983 */ /* 0x000ea20000300800 */
[----:B------:R-:W-:-:S02]  /*7d820*/  ISETP.GT.AND P2, PT, R3, 0x65, PT ;  /* 0x000000650300780c */ /* 0x000fc40003f44270 */
[----:B------:R1:W-:Y:S02]  /*7d830*/  LDGSTS.E [R186+0xc300], [R4.64], P1 ;  /* 0x0c30000004ba7fae */ /* 0x0003e40008921848 */
[----:B-1----:R-:W-:-:S04]  /*7d840*/  SEL R4, RZ, 0x4, !P2 ;  /* 0x00000004ff047807 */ /* 0x002fc80005000000 */
[----:B------:R-:W-:-:S04]  /*7d850*/  SEL R4, R4, RZ, !P0 ;  /* 0x000000ff04047207 */ /* 0x000fc80004000000 */
[----:B------:R-:W-:Y:S02]  /*7d860*/  ISETP.NE.U32.AND P2, PT, R4, RZ, PT ;  /* 0x000000ff0400720c */ /* 0x000fe40003f45070 */
[----:B----4-:R-:W-:-:S04]  /*7d870*/  IADD3 R13, P3, R13, R16, RZ ;  /* 0x000000100d0d7210 */ /* 0x010fc80007f7e0ff */
[----:B------:R-:W-:Y:S02]  /*7d880*/  IADD3.X R14, R14, R0, RZ, P3, !PT ;  /* 0x000000000e0e7210 */ /* 0x000fe40001ffe4ff */
[----:B---3--:R-:W-:Y:S01]  /*7d890*/  IADD3 R6, P4, R6, R16, RZ ;  /* 0x0000001006067210 */ /* 0x008fe20007f9e0ff */
[----:B------:R-:W-:Y:S02]  /*7d8a0*/  STL [R1+0x18a8], R13 ;  /* 0x0018a80d01007387 */ /* 0x000fe40000100800 */
        /* <DEDUP_REMOVED lines=9> */
[----:B-1----:R-:W-:Y:S01]  /*7d940*/  IMAD.MOV.U32 R5, RZ, RZ, R12 ;  /* 0x000000ffff057224 */ /* 0x002fe200078e000c */
[----:B------:R-:W-:Y:S01]  /*7d950*/  MOV R4, R6 ;  /* 0x0000000600047202 */ /* 0x000fe20000000f00 */
[----:B--2---:R-:W2:Y:S01]  /*7d960*/  LDL.LU R12, [R1+0x199c] ;  /* 0x00199c00010c7983 */ /* 0x004ea20000300800 */
[----:B------:R-:W2:Y:S03]  /*7d970*/  LDL.LU R6, [R1+0x19a0] ;  /* 0x0019a00001067983 */ /* 0x000ea60000300800 */
[----:B------:R1:W-:Y:S01]  /*7d980*/  LDGSTS.E [R186+0xca00], [R4.64], P2 ;  /* 0x0ca0000004ba7fae */ /* 0x0003e20009121848 */
[----:B------:R-:W-:-:S04]  /*7d990*/  IADD3 R10, P1, R10, R16, RZ ;  /* 0x000000100a0a7210 */ /* 0x000fc80007f3e0ff */
[----:B------:R-:W-:Y:S02]  /*7d9a0*/  IADD3.X R19, R19, R0, RZ, P1, !PT ;  /* 0x0000000013137210 */ /* 0x000fe40000ffe4ff */
        /* <DEDUP_REMOVED lines=17> */
[----:B-1----:R-:W-:Y:S02]  /*7dac0*/  SEL R4, RZ, 0x4, !P1 ;  /* 0x00000004ff047807 */ /* 0x002fe40004800000 */
[----:B------:R-:W-:Y:S02]  /*7dad0*/  IADD3 R17, P3, R17, R16, RZ ;  /* 0x0000001011117210 */ /* 0x000fe40007f7e0ff */
[----:B------:R-:W-:Y:S02]  /*7dae0*/  SEL R4, R4, RZ, !P0 ;  /* 0x000000ff04047207 */ /* 0x000fe40004000000 */
[----:B------:R-:W-:Y:S02]  /*7daf0*/  IADD3.X R18, R18, R0, RZ, P3, !PT ;  /* 0x0000000012127210 */ /* 0x000fe40001ffe4ff */
[----:B------:R-:W-:-:S02]  /*7db00*/  IADD3 R11, P4, R11, R16, RZ ;  /* 0x000000100b0b7210 */ /* 0x000fc40007f9e0ff */
        /* <DEDUP_REMOVED lines=10> */
[----:B------:R-:W2:Y:S02]  /*7dbb0*/  LDL.LU R17, [R1+0x1a18] ;  /* 0x001a180001117983 */ /* 0x000ea40000300800 */
[----:B------:R-:W-:Y:S01]  /*7dbc0*/  IMAD.MOV.U32 R5, RZ, RZ, R15 ;  /* 0x000000ffff057224 */ /* 0x000fe200078e000f */
[----:B------:R-:W-:Y:S01]  /*7dbd0*/  MOV R4, R11 ;  /* 0x0000000b00047202 */ /* 0x000fe20000000f00 */
[----:B------:R-:W2:Y:S01]  /*7dbe0*/  LDL.LU R15, [R1+0x1a1c] ;  /* 0x001a1c00010f7983 */ /* 0x000ea20000300800 */
[----:B------:R-:W2:Y:S03]  /*7dbf0*/  LDL.LU R11, [R1+0x1a20] ;  /* 0x001a2000010b7983 */ /* 0x000ea60000300800 */
[----:B------:R1:W-:Y:S01]  /*7dc00*/  LDGSTS.E [R186+0xd200], [R4.64], P1 ;  /* 0x0d20000004ba7fae */ /* 0x0003e20008921848 */
[----:B----4-:R-:W-:-:S04]  /*7dc10*/  IADD3 R13, P2, R13, R16, RZ ;  /* 0x000000100d0d7210 */ /* 0x010fc80007f5e0ff */
[----:B---3--:R-:W-:Y:S02]  /*7dc20*/  IADD3.X R14, R14, R0, RZ, P2, !PT ;  /* 0x000000000e0e7210 */ /* 0x008fe400017fe4ff */
        /* <DEDUP_REMOVED lines=11> */
[----:B------:R-:W4:Y:S01]  /*7dce0*/  LDL.LU R13, [R1+0x1a28] ;  /* 0x001a2800010d7983 */ /* 0x000f220000300800 */
[----:B--2---:R-:W-:Y:S01]  /*7dcf0*/  MOV R4, R6 ;  /* 0x0000000600047202 */ /* 0x004fe20000000f00 */
[----:B------:R-:W-:Y:S02]  /*7dd00*/  IMAD.MOV.U32 R5, RZ, RZ, R12 ;  /* 0x000000ffff057224 */ /* 0x000fe400078e000c */
[----:B---3--:R-:W2:Y:S01]  /*7dd10*/  LDL.LU R12, [R1+0x1a8c] ;  /* 0x001a8c00010c7983 */ /* 0x008ea20000300800 */
[----:B------:R-:W3:Y:S03]  /*7dd20*/  LDL.LU R6, [R1+0x1a90] ;  /* 0x001a900001067983 */ /* 0x000ee60000300800 */
[----:B------:R1:W-:Y:S02]  /*7dd30*/  LDGSTS.E [R186+0xd300], [R4.64], P1 ;  /* 0x0d30000004ba7fae */ /* 0x0003e40008921848 */
[----:B-1----:R-:W-:-:S04]  /*7dd40*/  SEL R4, RZ, 0x4, !P2 ;  /* 0x00000004ff047807 */ /* 0x002fc80005000000 */
[----:B------:R-:W-:Y:S02]  /*7dd50*/  SEL R4, R4, RZ, !P0 ;  /* 0x000000ff04047207 */ /* 0x000fe40004000000 */
[----:B------:R-:W-:-:S04]  /*7dd60*/  IADD3 R10, P3, R10, R16, RZ ;  /* 0x000000100a0a7210 */ /* 0x000fc80007f7e0ff */
[----:B------:R-:W-:Y:S02]  /*7dd70*/  IADD3.X R19, R19, R0, RZ, P3, !PT ;  /* 0x0000000013137210 */ /* 0x000fe40001ffe4ff */
[----:B------:R-:W-:Y:S02]  /*7dd80*/  IADD3 R7, P4, R7, R16, RZ ;  /* 0x0000001007077210 */ /* 0x000fe40007f9e0ff */
        /* <DEDUP_REMOVED lines=44> */
[----:B------:R-:W-:Y:S01]  /*7e050*/  STL [R1+0x1a90], R6 ;  /* 0x001a900601007387 */ /* 0x000fe20000100800 */
[----:B------:R-:W-:Y:S01]  /*7e060*/  MOV R4, R13 ;  /* 0x0000000d00047202 */ /* 0x000fe20000000f00 */
[----:B------:R-:W-:-:S02]  /*7e070*/  IMAD.MOV.U32 R5, RZ, RZ, R14 ;  /* 0x000000ffff057224 */ /* 0x000fc400078e000e */
[----:B------:R2:W-:Y:S01]  /*7e080*/  STL [R1+0x1a8c], R12 ;  /* 0x001a8c0c01007387 */ /* 0x0005e20000100800 */
[----:B-1----:R-:W3:Y:S02]  /*7e090*/  LDL.LU R14, [R1+0x1b14] ;  /* 0x001b1400010e7983 */ /* 0x002ee40000300800 */
[----:B------:R-:W4:Y:S01]  /*7e0a0*/  LDL.LU R13, [R1+0x1b18] ;  /* 0x001b1800010d7983 */ /* 0x000f220000300800 */
        /* <DEDUP_REMOVED lines=31> */
[----:B------:R-:W-:Y:S02]  /*7e2a0*/  STL [R1+0x1aa8], R17 ;  /* 0x001aa81101007387 */ /* 0x000fe40000100800 */
[----:B------:R-:W-:Y:S02]  /*7e2b0*/  IMAD.X R15, R15, 0x1, R0, P4 ;  /* 0x000000010f0f7824 */ /* 0x000fe400020e0600 */
[----:B------:R1:W-:Y:S01]  /*7e2c0*/  STL [R1+0x1aa4], R18 ;  /* 0x001aa41201007387 */ /* 0x0003e20000100800 */
[----:B------:R-:W-:Y:S01]  /*7e2d0*/  MOV R4, R17 ;  /* 0x0000001100047202 */ /* 0x000fe20000000f00 */
[----:B------:R-:W-:Y:S02]  /*7e2e0*/  IMAD.MOV.U32 R5, RZ, RZ, R18 ;  /* 0x000000ffff057224 */ /* 0x000fe400078e0012 */
[----:B------:R-:W-:Y:S01]  /*7e2f0*/  STL [R1+0x1b10], R11 ;  /* 0x001b100b01007387 */ /* 0x000fe20000100800 */
[----:B------:R1:W-:Y:S04]  /*7e300*/  STL [R1+0x1b0c], R15 ;  /* 0x001b0c0f01007387 */ /* 0x0003e80000100800 */
        /* <DEDUP_REMOVED lines=10> */
[----:B-1----:R-:W-:-:S03]  /*7e3b0*/  MOV R4, R13 ;  /* 0x0000000d00047202 */ /* 0x002fc60000000f00 */
[----:B------:R-:W-:Y:S01]  /*7e3c0*/  IMAD.MOV.U32 R5, RZ, RZ, R14 ;  /* 0x000000ffff057224 */ /* 0x000fe200078e000e */
[----:B--2---:R-:W-:Y:S01]  /*7e3d0*/  IADD3 R6, P3, R6, R16, RZ ;  /* 0x0000001006067210 */ /* 0x004fe20007f7e0ff */
[----:B------:R-:W-:Y:S01]  /*7e3e0*/  STL [R1+0x1b18], R13 ;  /* 0x001b180d01007387 */ /* 0x000fe20000100800 */
[----:B------:R1:W-:Y:S03]  /*7e3f0*/  STL [R1+0x1b14], R14 ;  /* 0x001b140e01007387 */ /* 0x0003e60000100800 */
        /* <DEDUP_REMOVED lines=9> */
[----:B---3--:R-:W2:Y:S04]  /*7e490*/  LDL.LU R12, [R1+0x1c0c] ;  /* 0x001c0c00010c7983 */ /* 0x008ea80000300800 */
[----:B------:R1:W-:Y:S01]  /*7e4a0*/  LDGSTS.E [R186+0xeb00], [R4.64], P2 ;  /* 0x0eb0000004ba7fae */ /* 0x0003e20009121848 */
[----:B------:R-:W3:Y:S01]  /*7e4b0*/  LDL.LU R6, [R1+0x1c10] ;  /* 0x001c100001067983 */ /* 0x000ee20000300800 */
[----:B-1----:R-:W-:-:S04]  /*7e4c0*/  SEL R4, RZ, 0x4, !P1 ;  /* 0x00000004ff047807 */ /* 0x002fc80004800000 */
[----:B------:R-:W-:Y:S02]  /*7e4d0*/  SEL R4, R4, RZ, !P0 ;  /* 0x000000ff04047207 */ /* 0x000fe40004000000 */
[----:B------:R-:W-:-:S04]  /*7e4e0*/  IADD3 R10, P3, R10, R16, RZ ;  /* 0x000000100a0a7210 */ /* 0x000fc80007f7e0ff */
[----:B------:R-:W-:Y:S02]  /*7e4f0*/  IADD3.X R19, R19, R0, RZ, P3, !PT ;  /* 0x0000000013137210 */ /* 0x000fe40001ffe4ff */
[----:B------:R-:W-:Y:S01]  /*7e500*/  IADD3 R7, P4, R7, R16, RZ ;  /* 0x0000001007077210 */ /* 0x000fe20007f9e0ff */
[----:B------:R-:W-:Y:S01]  /*7e510*/  STL [R1+0x1b28], R10 ;  /* 0x001b280a01007387 */ /* 0x000fe20000100800 */
[----:B------:R-:W-:-:S03]  /*7e520*/  ISETP.NE.U32.AND P1, PT, R4, RZ, PT ;  /* 0x000000ff0400720c */ /* 0x000fc60003f25070 */
[----:B------:R-:W-:Y:S01]  /*7e530*/  IMAD.X R8, R8, 0x1, R0, P4 ;  /* 0x0000000108087824 */ /* 0x000fe200020e0600 */
        /* <DEDUP_REMOVED lines=21> */
[----:B------:R1:W-:Y:S04]  /*7e690*/  STL [R1+0x1ba0], R11 ;  /* 0x001ba00b01007387 */ /* 0x0003e80000100800 */
        /* <DEDUP_REMOVED lines=10> */
[----:B------:R-:W-:-:S04]  /*7e740*/  SEL R4, R4, RZ, !P0 ;  /* 0x000000ff04047207 */ /* 0x000fc80004000000 */
[----:B------:R-:W-:Y:S02]  /*7e750*/  ISETP.NE.U32.AND P2, PT, R4, RZ, PT ;  /* 0x000000ff0400720c */ /* 0x000fe40003f45070 */
[----:B----4-:R-:W-:-:S04]  /*7e760*/  IADD3 R13, P3, R13, R16, RZ ;  /* 0x000000100d0d7210 */ /* 0x010fc80007f7e0ff */
[----:B------:R-:W-:Y:S02]  /*7e770*/  IADD3.X R14, R14, R0, RZ, P3, !PT ;  /* 0x000000000e0e7210 */ /* 0x000fe40001ffe4ff */
[----:B------:R-:W-:-:S03]  /*7e780*/  MOV R4, R13 ;  /* 0x0000000d00047202 */ /* 0x000fc60000000f00 */
[----:B------:R-:W-:Y:S01]  /*7e790*/  IMAD.MOV.U32 R5, RZ, RZ, R14 ;  /* 0x000000ffff057224 */ /* 0x000fe200078e000e */
[----:B---3--:R-:W-:Y:S01]  /*7e7a0*/  IADD3 R6, P4, R6, R16, RZ ;  /* 0x0000001006067210 */ /* 0x008fe20007f9e0ff */
[----:B------:R-:W-:Y:S04]  /*7e7b0*/  STL [R1+0x1ba8], R13 ;  /* 0x001ba80d01007387 */ /* 0x000fe80000100800 */
[----:B------:R1:W-:Y:S01]  /*7e7c0*/  LDGSTS.E [R186+0xf380], [R4.64], P1 ;  /* 0x0f38000004ba7fae */ /* 0x0003e20008921848 */
[----:B--2---:R-:W-:-:S03]  /*7e7d0*/  IMAD.X R12, R12, 0x1, R0, P4 ;  /* 0x000000010c0c7824 */ /* 0x004fc600020e0600 */
[----:B------:R2:W-:Y:S01]  /*7e7e0*/  STL [R1+0x1ba4], R14 ;  /* 0x001ba40e01007387 */ /* 0x0005e20000100800 */
[----:B------:R-:W-:Y:S02]  /*7e7f0*/  STL [R1+0x1c10], R6 ;  /* 0x001c100601007387 */ /* 0x000fe40000100800 */
[----:B------:R-:W3:Y:S01]  /*7e800*/  LDL.LU R17, [R1+0x29bc] ;  /* 0x0029bc0001117983 */ /* 0x000ee20000300800 */
[----:B------:R4:W-:Y:S01]  /*7e810*/  STL [R1+0x1c0c], R12 ;  /* 0x001c0c0c01007387 */ /* 0x0009e20000100800 */
[----:B-1----:R-:W-:Y:S01]  /*7e820*/  MOV R4, R6 ;  /* 0x0000000600047202 */ /* 0x002fe20000000f00 */
[----:B------:R-:W-:Y:S02]  /*7e830*/  IMAD.MOV.U32 R5, RZ, RZ, R12 ;  /* 0x000000ffff057224 */ /* 0x000fe400078e000c */
[----:B--2---:R-:W2:Y:S01]  /*7e840*/  LDL.LU R14, [R1+0x29b4] ;  /* 0x0029b400010e7983 */ /* 0x004ea20000300800 */
[----:B------:R-:W2:Y:S03]  /*7e850*/  LDL.LU R13, [R1+0x29c0] ;  /* 0x0029c000010d7983 */ /* 0x000ea60000300800 */
[----:B------:R1:W-:Y:S04]  /*7e860*/  LDGSTS.E [R186+0xfa00], [R4.64], P2 ;  /* 0x0fa0000004ba7fae */ /* 0x0003e80009121848 */
[----:B----4-:R-:W4:Y:S01]  /*7e870*/  LDL.LU R12, [R1+0x29ac] ;  /* 0x0029ac00010c7983 */ /* 0x010f220000300800 */
[----:B------:R-:W4:Y:S01]  /*7e880*/  LDL.LU R6, [R1+0x29b8] ;  /* 0x0029b80001067983 */ /* 0x000f220000300800 */
[----:B------:R-:W-:-:S04]  /*7e890*/  IADD3 R10, P1, R10, R16, RZ ;  /* 0x000000100a0a7210 */ /* 0x000fc80007f3e0ff */
[----:B------:R-:W-:Y:S02]  /*7e8a0*/  IADD3.X R19, R19, R0, RZ, P1, !PT ;  /* 0x0000000013137210 */ /* 0x000fe40000ffe4ff */
[----:B-1----:R-:W-:Y:S02]  /*7e8b0*/  MOV R4, R10 ;  /* 0x0000000a00047202 */ /* 0x002fe40000000f00 */
[----:B------:R-:W-:Y:S01]  /*7e8c0*/  IADD3 R7, P3, R7, R16, RZ ;  /* 0x0000001007077210 */ /* 0x000fe20007f7e0ff */
[----:B------:R-:W-:Y:S01]  /*7e8d0*/  IMAD.MOV.U32 R5, RZ, RZ, R19 ;  /* 0x000000ffff057224 */ /* 0x000fe200078e0013 */
[----:B------:R1:W-:Y:S03]  /*7e8e0*/  STL [R1+0x1c18], R10 ;  /* 0x001c180a01007387 */ /* 0x0003e60000100800 */
[----:B------:R-:W-:Y:S01]  /*7e8f0*/  IMAD.X R8, R8, 0x1, R0, P3 ;  /* 0x0000000108087824 */ /* 0x000fe200018e0600 */
[----:B------:R-:W-:Y:S01]  /*7e900*/  STL [R1+0x1c14], R19 ;  /* 0x001c141301007387 */ /* 0x000fe20000100800 */
[----:B------:R-:W-:Y:S03]  /*7e910*/  STL [R1+0x1c20], R7 ;  /* 0x001c200701007387 */ /* 0x000fe60000100800 */
[----:B------:R1:W-:Y:S04]  /*7e920*/  LDGSTS.E [R186+0xfa80], [R4.64], P2 ;  /* 0x0fa8000004ba7fae */ /* 0x0003e80009121848 */
[----:B------:R1:W-:Y:S01]  /*7e930*/  STL [R1+0x1c1c], R8 ;  /* 0x001c1c0801007387 */ /* 0x0003e20000100800 */
[----:B------:R-:W-:Y:S01]  /*7e940*/  ISETP.GT.AND P1, PT, R3, 0x2, PT ;  /* 0x000000020300780c */ /* 0x000fe20003f24270 */
[----:B-1----:R-:W4:Y:S02]  /*7e950*/  LDL.LU R10, [R1+0x29b0] ;  /* 0x0029b000010a7983 */ /* 0x002f240000300800 */
[----:B------:R-:W-:-:S02]  /*7e960*/  IMAD.MOV.U32 R5, RZ, RZ, R8 ;  /* 0x000000ffff057224 */ /* 0x000fc400078e0008 */
[----:B------:R-:W1:Y:S01]  /*7e970*/  S2R R8, SR_TID.X ;  /* 0x0000000000087919 */ /* 0x000e620000002100 */
[----:B------:R-:W-:Y:S02]  /*7e980*/  MOV R4, R7 ;  /* 0x0000000700047202 */ /* 0x000fe40000000f00 */
[----:B------:R-:W4:Y:S03]  /*7e990*/  LDL.LU R7, [R1+0x2948] ;  /* 0x0029480001077983 */ /* 0x000f260000300800 */
[----:B------:R1:W-:Y:S02]  /*7e9a0*/  LDGSTS.E [R186+0xfb00], [R4.64], P2 ;  /* 0x0fb0000004ba7fae */ /* 0x0003e40009121848 */
[----:B-1----:R-:W-:Y:S02]  /*7e9b0*/  SEL R4, RZ, 0x4, !P1 ;  /* 0x00000004ff047807 */ /* 0x002fe40004800000 */
[----:B------:R-:W-:-:S02]  /*7e9c0*/  IADD3 R11, P3, R11, R16, RZ ;  /* 0x000000100b0b7210 */ /* 0x000fc40007f7e0ff */
[----:B------:R-:W-:Y:S02]  /*7e9d0*/  SEL R4, R4, RZ, !P0 ;  /* 0x000000ff04047207 */ /* 0x000fe40004000000 */
[----:B------:R-:W-:Y:S02]  /*7e9e0*/  LOP3.LUT R8, R8, 0x1f, RZ, 0xc0, !PT ;  /* 0x0000001f08087812 */ /* 0x000fe400078ec0ff */
[----:B------:R-:W-:Y:S01]  /*7e9f0*/  IADD3.X R18, R18, R0, RZ, P3, !PT ;  /* 0x0000000012127210 */ /* 0x000fe20001ffe4ff */
[----:B------:R1:W-:Y:S01]  /*7ea00*/  STL [R1+0x1c28], R11 ;  /* 0x001c280b01007387 */ /* 0x0003e20000100800 */
[----:B------:R-:W-:Y:S01]  /*7ea10*/  ISETP.NE.U32.AND P1, PT, R4, RZ, PT ;  /* 0x000000ff0400720c */ /* 0x000fe20003f25070 */
[----:B------:R-:W-:Y:S02]  /*7ea20*/  IMAD.MOV.U32 R4, RZ, RZ, R11 ;  /* 0x000000ffff047224 */ /* 0x000fe400078e000b */
[----:B------:R1:W-:Y:S01]  /*7ea30*/  STL [R1+0x1c24], R18 ;  /* 0x001c241201007387 */ /* 0x0003e20000100800 */
[----:B------:R-:W-:-:S03]  /*7ea40*/  IMAD.SHL.U32 R44, R8, 0x4, RZ ;  /* 0x00000004082c7824 */ /* 0x000fc600078e00ff */
[----:B-1----:R-:W4:Y:S01]  /*7ea50*/  LDL.LU R11, [R1+0x29a4] ;  /* 0x0029a400010b7983 */ /* 0x002f220000300800 */
[----:B------:R-:W4:Y:S01]  /*7ea60*/  LDL.LU R8, [R1+0x293c] ;  /* 0x00293c0001087983 */ /* 0x000f220000300800 */
[----:B------:R-:W-:-:S05]  /*7ea70*/  MOV R5, R18 ;  /* 0x0000001200057202 */ /* 0x000fca0000000f00 */
[----:B------:R1:W-:Y:S01]  /*7ea80*/  LDGSTS.E [R186+0xfb80], [R4.64], P2 ;  /* 0x0fb8000004ba7fae */ /* 0x0003e20009121848 */
[----:B------:R-:W-:Y:S02]  /*7ea90*/  IADD3 R15, P2, R15, R16, RZ ;  /* 0x000000100f0f7210 */ /* 0x000fe40007f5e0ff */
[----:B------:R-:W-:-:S03]  /*7eaa0*/  LOP3.LUT R18, R44, 0x40, RZ, 0x3c, !PT ;  /* 0x000000402c127812 */ /* 0x000fc600078e3cff */
[----:B------:R-:W-:Y:S01]  /*7eab0*/  STL [R1+0x29c8], R15 ;  /* 0x0029c80f01007387 */ /* 0x000fe20000100800 */
[----:B-1----:R-:W-:-:S04]  /*7eac0*/  MOV R4, UR5 ;  /* 0x0000000500047c02 */ /* 0x002fc80008000f00 */
[----:B------:R-:W-:Y:S01]  /*7ead0*/  LEA R187, R4, R18, 0x10 ;  /* 0x0000001204bb7211 */ /* 0x000fe200078e80ff */
[----:B------:R-:W-:Y:S02]  /*7eae0*/  IMAD.MOV.U32 R4, RZ, RZ, R15 ;  /* 0x000000ffff047224 */ /* 0x000fe400078e000f */
[----:B---3--:R-:W-:-:S05]  /*7eaf0*/  IMAD.X R17, R17, 0x1, R0, P2 ;  /* 0x0000000111117824 */ /* 0x008fca00010e0600 */
[----:B------:R1:W-:Y:S01]  /*7eb00*/  STL [R1+0x29bc], R17 ;  /* 0x0029bc1101007387 */ /* 0x0003e20000100800 */
[----:B------:R-:W3:Y:S02]  /*7eb10*/  LDL.LU R19, [R1+0x2934] ;  /* 0x0029340001137983 */ /* 0x000ee40000300800 */
[----:B------:R-:W3:Y:S01]  /*7eb20*/  LDL.LU R18, [R1+0x2940] ;  /* 0x0029400001127983 */ /* 0x000ee20000300800 */
[----:B------:R-:W-:Y:S02]  /*7eb30*/  MOV R5, R17 ;  /* 0x0000001100057202 */ /* 0x000fe40000000f00 */
[----:B--2---:R-:W-:-:S03]  /*7eb40*/  IADD3 R13, P2, R13, R16, RZ ;  /* 0x000000100d0d7210 */ /* 0x004fc60007f5e0ff */
[----:B------:R2:W-:Y:S04]  /*7eb50*/  LDGSTS.E [R187+0x400], [R4.64], P1 ;  /* 0x0040000004bb7fae */ /* 0x0005e80008921848 */
[----:B-1----:R-:W3:Y:S01]  /*7eb60*/  LDL.LU R17, [R1+0x292c] ;  /* 0x00292c0001117983 */ /* 0x002ee20000300800 */
[----:B------:R-:W3:Y:S01]  /*7eb70*/  LDL.LU R15, [R1+0x2938] ;  /* 0x00293800010f7983 */ /* 0x000ee20000300800 */
[----:B----4-:R-:W-:Y:S01]  /*7eb80*/  IADD3 R6, P3, R6, R16, RZ ;  /* 0x0000001006067210 */ /* 0x010fe20007f7e0ff */
[----:B------:R-:W-:Y:S01]  /*7eb90*/  IMAD.X R14, R14, 0x1, R0, P2 ;  /* 0x000000010e0e7824 */ /* 0x000fe200010e0600 */
[----:B------:R-:W-:Y:S02]  /*7eba0*/  STL [R1+0x29c0], R13 ;  /* 0x0029c00d01007387 */ /* 0x000fe40000100800 */
[----:B------:R-:W-:-:S02]  /*7ebb0*/  IADD3.X R12, R12, R0, RZ, P3, !PT ;  /* 0x000000000c0c7210 */ /* 0x000fc40001ffe4ff */
[----:B------:R1:W-:Y:S01]  /*7ebc0*/  STL [R1+0x29b4], R14 ;  /* 0x0029b40e01007387 */ /* 0x0003e20000100800 */
[----:B------:R-:W-:Y:S02]  /*7ebd0*/  STL [R1+0x29b8], R6 ;  /* 0x0029b80601007387 */ /* 0x000fe40000100800 */
[----:B--2---:R-:W-:Y:S01]  /*7ebe0*/  IMAD.MOV.U32 R4, RZ, RZ, R13 ;  /* 0x000000ffff047224 */ /* 0x004fe200078e000d */
[----:B------:R-:W-:Y:S01]  /*7ebf0*/  MOV R5, R14 ;  /* 0x0000000e00057202 */ /* 0x000fe20000000f00 */
[----:B------:R2:W-:Y:S01]  /*7ec00*/  STL [R1+0x29ac], R12 ;  /* 0x0029ac0c01007387 */ /* 0x0005e20000100800 */
[----:B------:R-:W-:-:S03]  /*7ec10*/  ISETP.GT.AND P2, PT, R3, 0x6, PT ;  /* 0x000000060300780c */ /* 0x000fc60003f44270 */
[----:B------:R4:W-:Y:S04]  /*7ec20*/  LDGSTS.E [R187+0x480], [R4.64], P1 ;  /* 0x0048000004bb7fae */ /* 0x0009e80008921848 */
[----:B-1----:R-:W3:Y:S01]  /*7ec30*/  LDL.LU R14, [R1+0x2924] ;  /* 0x00292400010e7983 */ /* 0x002ee20000300800 */
[----:B------:R-:W3:Y:S02]  /*7ec40*/  LDL.LU R13, [R1+0x2930] ;  /* 0x00293000010d7983 */ /* 0x000ee40000300800 */
[----:B----4-:R-:W-:Y:S01]  /*7ec50*/  IMAD.MOV.U32 R4, RZ, RZ, R6 ;  /* 0x000000ffff047224 */ /* 0x010fe200078e0006 */
[----:B------:R-:W-:Y:S02]  /*7ec60*/  MOV R5, R12 ;  /* 0x0000000c00057202 */ /* 0x000fe40000000f00 */
[----:B--2---:R-:W4:Y:S01]  /*7ec70*/  LDL.LU R12, [R1+0x28bc] ;  /* 0x0028bc00010c7983 */ /* 0x004f220000300800 */
[----:B------:R-:W4:Y:S03]  /*7ec80*/  LDL.LU R6, [R1+0x28c8] ;  /* 0x0028c80001067983 */ /* 0x000f260000300800 */
[----:B------:R1:W-:Y:S01]  /*7ec90*/  LDGSTS.E [R187+0x500], [R4.64], P1 ;  /* 0x0050000004bb7fae */ /* 0x0003e20008921848 */
[----:B------:R-:W-:-:S02]  /*7eca0*/  IADD3 R10, P3, R10, R16, RZ ;  /* 0x000000100a0a7210 */ /* 0x000fc40007f7e0ff */
[----:B-1----:R-:W-:-:S04]  /*7ecb0*/  SEL R4, RZ, 0x4, !P2 ;  /* 0x00000004ff047807 */ /* 0x002fc80005000000 */
[----:B------:R-:W-:Y:S02]  /*7ecc0*/  SEL R4, R4, RZ, !P0 ;  /* 0x000000ff04047207 */ /* 0x000fe40004000000 */
[----:B------:R-:W-:Y:S02]  /*7ecd0*/  IADD3 R7, P4, R7, R16, RZ ;  /* 0x0000001007077210 */ /* 0x000fe40007f9e0ff */
[----:B------:R-:W-:Y:S01]  /*7ece0*/  ISETP.NE.U32.AND P2, PT, R4, RZ, PT ;  /* 0x000000ff0400720c */ /* 0x000fe20003f45070 */
[----:B------:R-:W-:Y:S01]  /*7ecf0*/  STL [R1+0x29b0], R10 ;  /* 0x0029b00a01007387 */ /* 0x000fe20000100800 */
[----:B------:R-:W-:Y:S02]  /*7ed00*/  IMAD.MOV.U32 R4, RZ, RZ, R10 ;  /* 0x000000ffff047224 */ /* 0x000fe400078e000a */
[----:B------:R-:W-:Y:S01]  /*7ed10*/  IMAD.X R11, R11, 0x1, R0, P3 ;  /* 0x000000010b0b7824 */ /* 0x000fe200018e0600 */
[----:B------:R-:W-:-:S04]  /*7ed20*/  IADD3.X R8, R8, R0, RZ, P4, !PT ;  /* 0x0000000008087210 */ /* 0x000fc800027fe4ff */
[----:B------:R1:W-:Y:S01]  /*7ed30*/  STL [R1+0x29a4], R11 ;  /* 0x0029a40b01007387 */ /* 0x0003e20000100800 */
[----:B------:R-:W-:Y:S01]  /*7ed40*/  MOV R5, R11 ;  /* 0x0000000b00057202 */ /* 0x000fe20000000f00 */
[----:B------:R-:W-:Y:S02]  /*7ed50*/  STL [R1+0x2948], R7 ;  /* 0x0029480701007387 */ /* 0x000fe40000100800 */
[----:B------:R1:W-:Y:S02]  /*7ed60*/  STL [R1+0x293c], R8 ;  /* 0x00293c0801007387 */ /* 0x0003e40000100800 */
[----:B------:R1:W-:Y:S04]  /*7ed70*/  LDGSTS.E [R187+0x580], [R4.64], P1 ;  /* 0x0058000004bb7fae */ /* 0x0003e80008921848 */
[----:B-1----:R-:W4:Y:S01]  /*7ed80*/  LDL.LU R11, [R1+0x28b4] ;  /* 0x0028b400010b7983 */ /* 0x002f220000300800 */
[----:B------:R-:W4:Y:S01]  /*7ed90*/  LDL.LU R10, [R1+0x28c0] ;  /* 0x0028c000010a7983 */ /* 0x000f220000300800 */
[----:B------:R-:W-:Y:S01]  /*7eda0*/  MOV R5, R8 ;  /* 0x0000000800057202 */ /* 0x000fe20000000f00 */
[----:B------:R-:W-:Y:S01]  /*7edb0*/  IMAD.MOV.U32 R4, RZ, RZ, R7 ;  /* 0x000000ffff047224 */ /* 0x000fe200078e0007 */
[----:B------:R-:W4:Y:S01]  /*7edc0*/  LDL.LU R8, [R1+0x28ac] ;  /* 0x0028ac0001087983 */ /* 0x000f220000300800 */
[----:B------:R-:W4:Y:S03]  /*7edd0*/  LDL.LU R7, [R1+0x28b8] ;  /* 0x0028b80001077983 */ /* 0x000f260000300800 */
[----:B------:R1:W-:Y:S01]  /*7ede0*/  LDGSTS.E [R187+0xc00], [R4.64], P2 ;  /* 0x00c0000004bb7fae */ /* 0x0003e20009121848 */
[----:B---3--:R-:W-:-:S05]  /*7edf0*/  IADD3 R18, P1, R18, R16, RZ ;  /* 0x0000001012127210 */ /* 0x008fca0007f3e0ff */
[----:B------:R-:W-:Y:S01]  /*7ee00*/  IMAD.X R19, R19, 0x1, R0, P1 ;  /* 0x0000000113137824 */ /* 0x000fe200008e0600 */
[----:B------:R-:W-:Y:S01]  /*7ee10*/  IADD3 R15, P3, R15, R16, RZ ;  /* 0x000000100f0f7210 */ /* 0x000fe20007f7e0ff */
[----:B------:R-:W-:Y:S01]  /*7ee20*/  STL [R1+0x2940], R18 ;  /* 0x0029401201007387 */ /* 0x000fe20000100800 */
[----:B-1----:R-:W-:Y:S02]  /*7ee30*/  IMAD.MOV.U32 R4, RZ, RZ, R18 ;  /* 0x000000ffff047224 */ /* 0x002fe400078e0012 */
[----:B------:R-:W-:Y:S02]  /*7ee40*/  IADD3.X R17, R17, R0, RZ, P3, !PT ;  /* 0x0000000011117210 */ /* 0x000fe40001ffe4ff */
[----:B------:R-:W-:Y:S01]  /*7ee50*/  MOV R5, R19 ;  /* 0x0000001300057202 */ /* 0x000fe20000000f00 */
[----:B------:R1:W-:Y:S01]  /*7ee60*/  STL [R1+0x2934], R19 ;  /* 0x0029341301007387 */ /* 0x0003e20000100800 */
[----:B------:R-:W-:Y:S02]  /*7ee70*/  STL [R1+0x2938], R15 ;  /* 0x0029380f01007387 */ /* 0x000fe40000100800 */
[----:B------:R3:W-:Y:S01]  /*7ee80*/  STL [R1+0x292c], R17 ;  /* 0x00292c1101007387 */ /* 0x0007e20000100800 */
[----:B------:R3:W-:Y:S01]  /*7ee90*/  LDGSTS.E [R187+0xc80], [R4.64], P2 ;  /* 0x00c8000004bb7fae */ /* 0x0007e20009121848 */
[----:B------:R-:W-:-:S03]  /*7eea0*/  ISETP.GT.AND P1, PT, R3, 0xa, PT ;  /* 0x0000000a0300780c */ /* 0x000fc60003f24270 */
[----:B-1----:R-:W2:Y:S01]  /*7eeb0*/  LDL.LU R19, [R1+0x28a4] ;  /* 0x0028a40001137983 */ /* 0x002ea20000300800 */
[----:B------:R-:W2:Y:S02]  /*7eec0*/  LDL.LU R18, [R1+0x28b0] ;  /* 0x0028b00001127983 */ /* 0x000ea40000300800 */
[----:B---3--:R-:W-:Y:S01]  /*7eed0*/  IMAD.MOV.U32 R4, RZ, RZ, R15 ;  /* 0x000000ffff047224 */ /* 0x008fe200078e000f */
[----:B------:R-:W-:Y:S02]  /*7eee0*/  MOV R5, R17 ;  /* 0x0000001100057202 */ /* 0x000fe40000000f00 */
[----:B------:R-:W3:Y:S01]  /*7eef0*/  LDL.LU R17, [R1+0x283c] ;  /* 0x00283c0001117983 */ /* 0x000ee20000300800 */
[----:B------:R-:W3:Y:S03]  /*7ef00*/  LDL.LU R15, [R1+0x2848] ;  /* 0x00284800010f7983 */ /* 0x000ee60000300800 */
[----:B------:R1:W-:Y:S01]  /*7ef10*/  LDGSTS.E [R187+0xd00], [R4.64], P2 ;  /* 0x00d0000004bb7fae */ /* 0x0003e20009121848 */
[----:B------:R-:W-:-:S02]  /*7ef20*/  IADD3 R13, P3, R13, R16, RZ ;  /* 0x000000100d0d7210 */ /* 0x000fc40007f7e0ff */
[----:B----4-:R-:W-:-:S03]  /*7ef30*/  IADD3 R6, P4, R6, R16, RZ ;  /* 0x0000001006067210 */ /* 0x010fc60007f9e0ff */
[----:B------:R-:W-:Y:S01]  /*7ef40*/  IMAD.X R14, R14, 0x1, R0, P3 ;  /* 0x000000010e0e7824 */ /* 0x000fe200018e0600 */
[----:B-1----:R-:W-:Y:S02]  /*7ef50*/  SEL R4, RZ, 0x4, !P1 ;  /* 0x00000004ff047807 */ /* 0x002fe40004800000 */
[----:B------:R-:W-:Y:S02]  /*7ef60*/  IADD3.X R12, R12, R0, RZ, P4, !PT ;  /* 0x000000000c0c7210 */ /* 0x000fe400027fe4ff */
[----:B------:R-:W-:Y:S01]  /*7ef70*/  SEL R4, R4, RZ, !P0 ;  /* 0x000000ff04047207 */ /* 0x000fe20004000000 */
[----:B------:R-:W-:Y:S01]  /*7ef80*/  STL [R1+0x2930], R13 ;  /* 0x0029300d01007387 */ /* 0x000fe20000100800 */
[----:B------:R1:W-:Y:S01]  /*7ef90*/  STL [R1+0x2924], R14 ;  /* 0x0029240e01007387 */ /* 0x0003e20000100800 */
[----:B------:R-:W-:Y:S02]  /*7efa0*/  MOV R5, R14 ;  /* 0x0000000e00057202 */ /* 0x000fe40000000f00 */
[----:B------:R-:W-:Y:S01]  /*7efb0*/  ISETP.NE.U32.AND P1, PT, R4, RZ, PT ;  /* 0x000000ff0400720c */ /* 0x000fe20003f25070 */
[----:B------:R-:W-:Y:S01]  /*7efc0*/  IMAD.MOV.U32 R4, RZ, RZ, R13 ;  /* 0x000000ffff047224 */ /* 0x000fe200078e000d */
[----:B------:R-:W-:Y:S01]  /*7efd0*/  STL [R1+0x28c8], R6 ;  /* 0x0028c80601007387 */ /* 0x000fe20000100800 */
[----:B------:R4:W-:Y:S03]  /*7efe0*/  STL [R1+0x28bc], R12 ;  /* 0x0028bc0c01007387 */ /* 0x0009e60000100800 */
[----:B------:R4:W-:Y:S04]  /*7eff0*/  LDGSTS.E [R187+0xd80], [R4.64], P2 ;  /* 0x00d8000004bb7fae */ /* 0x0009e80009121848 */
[----:B-1----:R-:W3:Y:S01]  /*7f000*/  LDL.LU R14, [R1+0x2834] ;  /* 0x00283400010e7983 */ /* 0x002ee20000300800 */
[----:B------:R-:W3:Y:S01]  /*7f010*/  LDL.LU R13, [R1+0x2840] ;  /* 0x00284000010d7983 */ /* 0x000ee20000300800 */
[----:B----4-:R-:W-:Y:S01]  /*7f020*/  MOV R5, R12 ;  /* 0x0000000c00057202 */ /* 0x010fe20000000f00 */
[----:B------:R-:W-:Y:S01]  /*7f030*/  IMAD.MOV.U32 R4, RZ, RZ, R6 ;  /* 0x000000ffff047224 */ /* 0x000fe200078e0006 */
[----:B------:R-:W3:Y:S01]  /*7f040*/  LDL.LU R12, [R1+0x282c] ;  /* 0x00282c00010c7983 */ /* 0x000ee20000300800 */
[----:B------:R-:W3:Y:S03]  /*7f050*/  LDL.LU R6, [R1+0x2838] ;  /* 0x0028380001067983 */ /* 0x000ee60000300800 */
[----:B------:R1:W-:Y:S01]  /*7f060*/  LDGSTS.E [R187+0x1400], [R4.64], P1 ;  /* 0x0140000004bb7fae */ /* 0x0003e20008921848 */
[----:B------:R-:W-:-:S05]  /*7f070*/  IADD3 R10, P2, R10, R16, RZ ;  /* 0x000000100a0a7210 */ /* 0x000fca0007f5e0ff */
        /* <DEDUP_REMOVED lines=9> */
[----:B------:R1:W-:Y:S04]  /*7f110*/  LDGSTS.E [R187+0x1480], [R4.64], P1 ;  /* 0x0148000004bb7fae */ /* 0x0003e80008921848 */
[----:B-1----:R-:W3:Y:S01]  /*7f120*/  LDL.LU R11, [R1+0x2824] ;  /* 0x00282400010b7983 */ /* 0x002ee20000300800 */
[----:B------:R-:W3:Y:S01]  /*7f130*/  LDL.LU R10, [R1+0x2830] ;  /* 0x00283000010a7983 */ /* 0x000ee20000300800 */
[----:B------:R-:W-:Y:S01]  /*7f140*/  MOV R5, R8 ;  /* 0x0000000800057202 */ /* 0x000fe20000000f00 */
[----:B------:R-:W-:Y:S01]  /*7f150*/  IMAD.MOV.U32 R4, RZ, RZ, R7 ;  /* 0x000000ffff047224 */ /* 0x000fe200078e0007 */
[----:B------:R-:W3:Y:S01]  /*7f160*/  LDL.LU R8, [R1+0x27bc] ;  /* 0x0027bc0001087983 */ /* 0x000ee20000300800 */
[----:B------:R-:W3:Y:S01]  /*7f170*/  LDL.LU R7, [R1+0x27c8] ;  /* 0x0027c80001077983 */ /* 0x000ee20000300800 */
[----:B------:R-:W-:-:S02]  /*7f180*/  ISETP.GT.AND P2, PT, R3, 0xe, PT ;  /* 0x0000000e0300780c */ /* 0x000fc40003f44270 */
[----:B------:R1:W-:Y:S02]  /*7f190*/  LDGSTS.E [R187+0x1500], [R4.64], P1 ;  /* 0x0150000004bb7fae */ /* 0x0003e40008921848 */
[----:B-1----:R-:W-:-:S04]  /*7f1a0*/  SEL R4, RZ, 0x4, !P2 ;  /* 0x00000004ff047807 */ /* 0x002fc80005000000 */
[----:B------:R-:W-:-:S04]  /*7f1b0*/  SEL R4, R4, RZ, !P0 ;  /* 0x000000ff04047207 */ /* 0x000fc80004000000 */
[----:B------:R-:W-:Y:S02]  /*7f1c0*/  ISETP.NE.U32.AND P2, PT, R4, RZ, PT ;  /* 0x000000ff0400720c */ /* 0x000fe40003f45070 */
[----:B--2---:R-:W-:-:S05]  /*7f1d0*/  IADD3 R18, P3, R18, R16, RZ ;  /* 0x0000001012127210 */ /* 0x004fca0007f7e0ff */
[----:B------:R-:W-:Y:S01]  /*7f1e0*/  IMAD.X R19, R19, 0x1, R0, P3 ;  /* 0x0000000113137824 */ /* 0x000fe200018e0600 */
[----:B---3--:R-:W-:Y:S01]  /*7f1f0*/  IADD3 R15, P4, R15, R16, RZ ;  /* 0x000000100f0f7210 */ /* 0x008fe20007f9e0ff */
[----:B------:R-:W-:Y:S03]  /*7f200*/  STL [R1+0x28b0], R18 ;  /* 0x0028b01201007387 */ /* 0x000fe60000100800 */
[----:B------:R-:W-:Y:S01]  /*7f210*/  IADD3.X R17, R17, R0, RZ, P4, !PT ;  /* 0x0000000011117210 */ /* 0x000fe200027fe4ff */
[----:B------:R1:W-:Y:S01]  /*7f220*/  STL [R1+0x28a4], R19 ;  /* 0x0028a41301007387 */ /* 0x0003e20000100800 */
[----:B------:R-:W-:Y:S01]  /*7f230*/  IMAD.MOV.U32 R4, RZ, RZ, R18 ;  /* 0x000000ffff047224 */ /* 0x000fe200078e0012 */
[----:B------:R-:W-:Y:S01]  /*7f240*/  MOV R5, R19 ;  /* 0x0000001300057202 */ /* 0x000fe20000000f00 */
[----:B------:R-:W-:Y:S01]  /*7f250*/  STL [R1+0x2848], R15 ;  /* 0x0028480f01007387 */ /* 0x000fe20000100800 */
[----:B------:R2:W-:Y:S04]  /*7f260*/  STL [R1+0x283c], R17 ;  /* 0x00283c1101007387 */ /* 0x0005e80000100800 */
        /* <DEDUP_REMOVED lines=9> */
[----:B------:R-:W-:Y:S01]  /*7f300*/  IMAD.X R14, R14, 0x1, R0, P1 ;  /* 0x000000010e0e7824 */ /* 0x000fe200008e0600 */
[----:B------:R-:W-:Y:S01]  /*7f310*/  STL [R1+0x2840], R13 ;  /* 0x0028400d01007387 */ /* 0x000fe20000100800 */
[----:B------:R-:W-:Y:S01]  /*7f320*/  IADD3 R6, P3, R6, R16, RZ ;  /* 0x0000001006067210 */ /* 0x000fe20007f7e0ff */
[----:B-1----:R-:W-:Y:S02]  /*7f330*/  IMAD.MOV.U32 R4, RZ, RZ, R13 ;  /* 0x000000ffff047224 */ /* 0x002fe400078e000d */
[----:B------:R-:W-:Y:S02]  /*7f340*/  MOV R5, R14 ;  /* 0x0000000e00057202 */ /* 0x000fe40000000f00 */
[----:B------:R-:W-:Y:S01]  /*7f350*/  IADD3.X R12, R12, R0, RZ, P3, !PT ;  /* 0x000000000c0c7210 */ /* 0x000fe20001ffe4ff */
[----:B------:R1:W-:Y:S01]  /*7f360*/  STL [R1+0x2834], R14 ;  /* 0x0028340e01007387 */ /* 0x0003e20000100800 */
[----:B------:R-:W-:Y:S03]  /*7f370*/  STL [R1+0x2838], R6 ;  /* 0x0028380601007387 */ /* 0x000fe60000100800 */
[----:B------:R1:W-:Y:S04]  /*7f380*/  LDGSTS.E [R187+0x1c80], [R4.64], P2 ;  /* 0x01c8000004bb7fae */ /* 0x0003e80009121848 */
[----:B------:R1:W-:Y:S01]  /*7f390*/  STL [R1+0x282c], R12 ;  /* 0x00282c0c01007387 */ /* 0x0003e20000100800 */
[----:B------:R-:W-:-:S03]  /*7f3a0*/  ISETP.GT.AND P1, PT, R3, 0x12, PT ;  /* 0x000000120300780c */ /* 0x000fc60003f24270 */
[----:B-1----:R-:W2:Y:S01]  /*7f3b0*/  LDL.LU R14, [R1+0x27a4] ;  /* 0x0027a400010e7983 */ /* 0x002ea20000300800 */
[----:B------:R-:W2:Y:S02]  /*7f3c0*/  LDL.LU R13, [R1+0x27b0] ;  /* 0x0027b000010d7983 */ /* 0x000ea40000300800 */
[----:B------:R-:W-:Y:S01]  /*7f3d0*/  IMAD.MOV.U32 R4, RZ, RZ, R6 ;  /* 0x000000ffff047224 */ /* 0x000fe200078e0006 */
[----:B------:R-:W-:Y:S02]  /*7f3e0*/  MOV R5, R12 ;  /* 0x0000000c00057202 */ /* 0x000fe40000000f00 */
[----:B------:R-:W2:Y:S01]  /*7f3f0*/  LDL.LU R12, [R1+0x273c] ;  /* 0x00273c00010c7983 */ /* 0x000ea20000300800 */
[----:B------:R-:W2:Y:S03]  /*7f400*/  LDL.LU R6, [R1+0x2748] ;  /* 0x0027480001067983 */ /* 0x000ea60000300800 */
[----:B------:R1:W-:Y:S02]  /*7f410*/  LDGSTS.E [R187+0x1d00], [R4.64], P2 ;  /* 0x01d0000004bb7fae */ /* 0x0003e40009121848 */
[----:B-1----:R-:W-:-:S04]  /*7f420*/  SEL R4, RZ, 0x4, !P1 ;  /* 0x00000004ff047807 */ /* 0x002fc80004800000 */
[----:B------:R-:W-:-:S04]  /*7f430*/  SEL R4, R4, RZ, !P0 ;  /* 0x000000ff04047207 */ /* 0x000fc80004000000 */
[----:B------:R-:W-:Y:S02]  /*7f440*/  ISETP.NE.U32.AND P1, PT, R4, RZ, PT ;  /* 0x000000ff0400720c */ /* 0x000fe40003f25070 */
[----:B------:R-:W-:-:S05]  /*7f450*/  IADD3 R10, P3, R10, R16, RZ ;  /* 0x000000100a0a7210 */ /* 0x000fca0007f7e0ff */
[----:B------:R-:W-:Y:S01]  /*7f460*/  IMAD.X R11, R11, 0x1, R0, P3 ;  /* 0x000000010b0b7824 */ /* 0x000fe200018e0600 */
[----:B------:R-:W-:Y:S01]  /*7f470*/  IADD3 R7, P4, R7, R16, RZ ;  /* 0x0000001007077210 */ /* 0x000fe20007f9e0ff */
        /* <DEDUP_REMOVED lines=17> */
[----:B---3--:R-:W-:Y:S01]  /*7f590*/  IADD3 R15, P3, R15, R16, RZ ;  /* 0x000000100f0f7210 */ /* 0x008fe20007f7e0ff */
[----:B------:R-:W-:Y:S01]  /*7f5a0*/  STL [R1+0x27c0], R18 ;  /* 0x0027c01201007387 */ /* 0x000fe20000100800 */
[----:B-1----:R-:W-:Y:S02]  /*7f5b0*/  IMAD.MOV.U32 R4, RZ, RZ, R18 ;  /* 0x000000ffff047224 */ /* 0x002fe400078e0012 */
[----:B--2---:R-:W-:Y:S02]  /*7f5c0*/  IADD3.X R17, R17, R0, RZ, P3, !PT ;  /* 0x0000000011117210 */ /* 0x004fe40001ffe4ff */
[----:B------:R-:W-:Y:S01]  /*7f5d0*/  MOV R5, R19 ;  /* 0x0000001300057202 */ /* 0x000fe20000000f00 */
        /* <DEDUP_REMOVED lines=11> */
[----:B------:R1:W-:Y:S01]  /*7f690*/  LDGSTS.E [R187+0x2500], [R4.64], P1 ;  /* 0x0250000004bb7fae */ /* 0x0003e20008921848 */
[----:B------:R-:W-:-:S02]  /*7f6a0*/  IADD3 R13, P3, R13, R16, RZ ;  /* 0x000000100d0d7210 */ /* 0x000fc40007f7e0ff */
[----:B-1----:R-:W-:Y:S02]  /*7f6b0*/  SEL R4, RZ, 0x4, !P2 ;  /* 0x00000004ff047807 */ /* 0x002fe40005000000 */
[----:B------:R-:W-:Y:S01]  /*7f6c0*/  IADD3 R6, P4, R6, R16, RZ ;  /* 0x0000001006067210 */ /* 0x000fe20007f9e0ff */
[----:B------:R-:W-:Y:S01]  /*7f6d0*/  IMAD.X R14, R14, 0x1, R0, P3 ;  /* 0x000000010e0e7824 */ /* 0x000fe200018e0600 */
[----:B------:R-:W-:Y:S02]  /*7f6e0*/  SEL R4, R4, RZ, !P0 ;  /* 0x000000ff04047207 */ /* 0x000fe40004000000 */
[----:B------:R-:W-:Y:S01]  /*7f6f0*/  IADD3.X R12, R12, R0, RZ, P4, !PT ;  /* 0x000000000c0c7210 */ /* 0x000fe200027fe4ff */
[----:B------:R-:W-:Y:S01]  /*7f700*/  STL [R1+0x27b0], R13 ;  /* 0x0027b00d01007387 */ /* 0x000fe20000100800 */
[----:B------:R1:W-:Y:S01]  /*7f710*/  STL [R1+0x27a4], R14 ;  /* 0x0027a40e01007387 */ /* 0x0003e20000100800 */
[----:B------:R-:W-:Y:S01]  /*7f720*/  ISETP.NE.U32.AND P2, PT, R4, RZ, PT ;  /* 0x000000ff0400720c */ /* 0x000fe20003f45070 */
[----:B------:R-:W-:Y:S01]  /*7f730*/  IMAD.MOV.U32 R4, RZ, RZ, R13 ;  /* 0x000000ffff047224 */ /* 0x000fe200078e000d */
[----:B------:R-:W-:Y:S01]  /*7f740*/  MOV R5, R14 ;  /* 0x0000000e00057202 */ /* 0x000fe20000000f00 */
        /* <DEDUP_REMOVED lines=35> */
[----:B------:R-:W-:Y:S03]  /*7f980*/  STL [R1+0x2730], R18 ;  /* 0x0027301201007387 */ /* 0x000fe60000100800 */
[----:B--2---:R-:W-:Y:S01]  /*7f990*/  IADD3.X R17, R17, R0, RZ, P4, !PT ;  /* 0x0000000011117210 */ /* 0x004fe200027fe4ff */
        /* <DEDUP_REMOVED lines=79> */
[----:B------:R-:W-:Y:S01]  /*7fe90*/  ISETP.NE.U32.AND P1, PT, R4, RZ, PT ;  /* 0x000000ff0400720c */ /* 0x000fe20003f25070 */
[----:B------:R1:W-:Y:S02]  /*7fea0*/  STL [R1+0x2624], R14 ;  /* 0x0026240e01007387 */ /* 0x0003e40000100800 */
        /* <DEDUP_REMOVED lines=112> */
[----:B-1----:R-:W-:-:S03]  /*805b0*/  SEL R4, RZ, 0x4, !P2 ;  /* 0x00000004ff047807 */ /* 0x002fc60005000000 */
[----:B------:R-:W-:Y:S01]  /*805c0*/  IMAD.X R14, R14, 0x1, R0, P3 ;  /* 0x000000010e0e7824 */ /* 0x000fe200018e0600 */
[----:B------:R-:W-:Y:S02]  /*805d0*/  IADD3 R6, P4, R6, R16, RZ ;  /* 0x0000001006067210 */ /* 0x000fe40007f9e0ff */
[----:B------:R-:W-:Y:S01]  /*805e0*/  SEL R4, R4, RZ, !P0 ;  /* 0x000000ff04047207 */ /* 0x000fe20004000000 */
[----:B------:R-:W-:Y:S01]  /*805f0*/  STL [R1+0x24b0], R13 ;  /* 0x0024b00d01007387 */ /* 0x000fe20000100800 */
[----:B------:R-:W-:Y:S02]  /*80600*/  IADD3.X R12, R12, R0, RZ, P4, !PT ;  /* 0x000000000c0c7210 */ /* 0x000fe400027fe4ff */
[----:B------:R-:W-:Y:S01]  /*80610*/  ISETP.NE.U32.AND P2, PT, R4, RZ, PT ;  /* 0x000000ff0400720c */ /* 0x000fe20003f45070 */
        /* <DEDUP_REMOVED lines=355> */
[----:B------:R-:W-:Y:S02]  /*81c50*/  SEL R4, R4, RZ, !P0 ;  /* 0x000000ff04047207 */ /* 0x000fe40004000000 */
[----:B------:R-:W-:Y:S01]  /*81c60*/  IADD3 R6, P4, R6, R16, RZ ;  /* 0x0000001006067210 */ /* 0x000fe20007f9e0ff */
[----:B------:R-:W-:Y:S01]  /*81c70*/  STL [R1+0x1648], R13 ;  /* 0x0016480d01007387 */ /* 0x000fe20000100800 */
[----:B------:R-:W-:Y:S02]  /*81c80*/  ISETP.NE.U32.AND P1, PT, R4, RZ, PT ;  /* 0x000000ff0400720c */ /* 0x000fe40003f25070 */
        /* <DEDUP_REMOVED lines=241> */
[----:B------:R-:W-:Y:S01]  /*82ba0*/  IMAD.MOV.U32 R4, RZ, RZ, R13 ;  /* 0x000000ffff047224 */ /* 0x000fe200078e000d */
        /* <DEDUP_REMOVED lines=55> */
[----:B------:R-:W-:Y:S03]  /*82f20*/  STL [R1+0x1a38], R13 ;  /* 0x001a380d01007387 */ /* 0x000fe60000100800 */
[----:B------:R-:W-:Y:S01]  /*82f30*/  IADD3.X R12, R12, R0, RZ, P3, !PT ;  /* 0x000000000c0c7210 */ /* 0x000fe20001ffe4ff */
[----:B------:R1:W-:Y:S02]  /*82f40*/  STL [R1+0x1a34], R14 ;  /* 0x001a340e01007387 */ /* 0x0003e40000100800 */
[----:B-1----:R-:W-:Y:S01]  /*82f50*/  IMAD.MOV.U32 R4, RZ, RZ, R13 ;  /* 0x000000ffff047224 */ /* 0x002fe200078e000d */
[----:B------:R-:W-:Y:S01]  /*82f60*/  MOV R5, R14 ;  /* 0x0000000e00057202 */ /* 0x000fe20000000f00 */
[----:B------:R-:W-:Y:S04]  /*82f70*/  STL [R1+0x1a40], R6 ;  /* 0x001a400601007387 */ /* 0x000fe80000100800 */
[----:B------:R1:W-:Y:S04]  /*82f80*/  STL [R1+0x1a3c], R12 ;  /* 0x001a3c0c01007387 */ /* 0x0003e80000100800 */
[----:B------:R1:W-:Y:S04]  /*82f90*/  LDGSTS.E [R187+0xdc80], [R4.64], P2 ;  /* 0x0dc8000004bb7fae */ /* 0x0003e80009121848 */
[----:B------:R-:W2:Y:S01]  /*82fa0*/  LDL.LU R14, [R1+0x1ac4] ;  /* 0x001ac400010e7983 */ /* 0x000ea20000300800 */
[----:B------:R-:W2:Y:S01]  /*82fb0*/  LDL.LU R13, [R1+0x1ac8] ;  /* 0x001ac800010d7983 */ /* 0x000ea20000300800 */
[----:B------:R-:W-:-:S02]  /*82fc0*/  ISETP.GT.AND P1, PT, R3, 0x72, PT ;  /* 0x000000720300780c */ /* 0x000fc40003f24270 */
[----:B-1----:R-:W-:Y:S01]  /*82fd0*/  MOV R5, R12 ;  /* 0x0000000c00057202 */ /* 0x002fe20000000f00 */
[----:B------:R-:W-:Y:S01]  /*82fe0*/  IMAD.MOV.U32 R4, RZ, RZ, R6 ;  /* 0x000000ffff047224 */ /* 0x000fe200078e0006 */
[----:B------:R-:W2:Y:S01]  /*82ff0*/  LDL.LU R12, [R1+0x1b2c] ;  /* 0x001b2c00010c7983 */ /* 0x000ea20000300800 */
[----:B------:R-:W2:Y:S03]  /*83000*/  LDL.LU R6, [R1+0x1b30] ;  /* 0x001b300001067983 */ /* 0x000ea60000300800 */
[----:B------:R1:W-:Y:S02]  /*83010*/  LDGSTS.E [R187+0xdd00], [R4.64], P2 ;  /* 0x0dd0000004bb7fae */ /* 0x0003e40009121848 */
[----:B-1----:R-:W-:-:S04]  /*83020*/  SEL R4, RZ, 0x4, !P1 ;  /* 0x00000004ff047807 */ /* 0x002fc80004800000 */
[----:B------:R-:W-:Y:S02]  /*83030*/  SEL R4, R4, RZ, !P0 ;  /* 0x000000ff04047207 */ /* 0x000fe40004000000 */
[----:B------:R-:W-:-:S05]  /*83040*/  IADD3 R10, P3, R10, R16, RZ ;  /* 0x000000100a0a7210 */ /* 0x000fca0007f7e0ff */
[----:B------:R-:W-:Y:S01]  /*83050*/  IMAD.X R11, R11, 0x1, R0, P3 ;  /* 0x000000010b0b7824 */ /* 0x000fe200018e0600 */
[----:B------:R-:W-:Y:S01]  /*83060*/  IADD3 R7, P4, R7, R16, RZ ;  /* 0x0000001007077210 */ /* 0x000fe20007f9e0ff */
[----:B------:R-:W-:Y:S03]  /*83070*/  STL [R1+0x1a48], R10 ;  /* 0x001a480a01007387 */ /* 0x000fe60000100800 */
[----:B------:R-:W-:Y:S01]  /*83080*/  IADD3.X R8, R8, R0, RZ, P4, !PT ;  /* 0x0000000008087210 */ /* 0x000fe200027fe4ff */
[----:B------:R1:W-:Y:S01]  /*83090*/  STL [R1+0x1a44], R11 ;  /* 0x001a440b01007387 */ /* 0x0003e20000100800 */
[----:B------:R-:W-:Y:S01]  /*830a0*/  ISETP.NE.U32.AND P1, PT, R4, RZ, PT ;  /* 0x000000ff0400720c */ /* 0x000fe20003f25070 */
[----:B------:R-:W-:Y:S02]  /*830b0*/  STL [R1+0x1ab0], R7 ;  /* 0x001ab00701007387 */ /* 0x000fe40000100800 */
[----:B------:R-:W-:Y:S01]  /*830c0*/  IMAD.MOV.U32 R4, RZ, RZ, R10 ;  /* 0x000000ffff047224 */ /* 0x000fe200078e000a */
[----:B------:R-:W-:Y:S01]  /*830d0*/  MOV R5, R11 ;  /* 0x0000000b00057202 */ /* 0x000fe20000000f00 */
        /* <DEDUP_REMOVED lines=50> */
[----:B------:R-:W-:Y:S02]  /*83400*/  IMAD.X R11, R11, 0x1, R0, P1 ;  /* 0x000000010b0b7824 */ /* 0x000fe400008e0600 */
[----:B-1----:R-:W-:Y:S01]  /*83410*/  IMAD.MOV.U32 R4, RZ, RZ, R10 ;  /* 0x000000ffff047224 */ /* 0x002fe200078e000a */
[----:B------:R-:W-:Y:S01]  /*83420*/  STL [R1+0x1b38], R10 ;  /* 0x001b380a01007387 */ /* 0x000fe20000100800 */
[----:B------:R-:W-:Y:S02]  /*83430*/  IADD3 R7, P3, R7, R16, RZ ;  /* 0x0000001007077210 */ /* 0x000fe40007f7e0ff */
[----:B------:R-:W-:Y:S02]  /*83440*/  MOV R5, R11 ;  /* 0x0000000b00057202 */ /* 0x000fe40000000f00 */
[----:B------:R-:W-:Y:S01]  /*83450*/  IADD3.X R8, R8, R0, RZ, P3, !PT ;  /* 0x0000000008087210 */ /* 0x000fe20001ffe4ff */
[----:B------:R1:W-:Y:S01]  /*83460*/  STL [R1+0x1b34], R11 ;  /* 0x001b340b01007387 */ /* 0x0003e20000100800 */
[----:B------:R-:W-:Y:S03]  /*83470*/  STL [R1+0x1b40], R7 ;  /* 0x001b400701007387 */ /* 0x000fe60000100800 */
[----:B------:R1:W-:Y:S04]  /*83480*/  LDGSTS.E [R187+0xec80], [R4.64], P2 ;  /* 0x0ec8000004bb7fae */ /* 0x0003e80009121848 */
[----:B------:R1:W-:Y:S04]  /*83490*/  STL [R1+0x1b3c], R8 ;  /* 0x001b3c0801007387 */ /* 0x0003e80000100800 */
[----:B-1----:R-:W2:Y:S01]  /*834a0*/  LDL.LU R11, [R1+0x1bc4] ;  /* 0x001bc400010b7983 */ /* 0x002ea20000300800 */
[----:B------:R-:W-:-:S03]  /*834b0*/  MOV R5, R8 ;  /* 0x0000000800057202 */ /* 0x000fc60000000f00 */
[----:B------:R-:W2:Y:S01]  /*834c0*/  LDL.LU R8, [R1+0x1bc8] ;  /* 0x001bc80001087983 */ /* 0x000ea20000300800 */
[----:B------:R-:W-:Y:S02]  /*834d0*/  IMAD.MOV.U32 R4, RZ, RZ, R7 ;  /* 0x000000ffff047224 */ /* 0x000fe400078e0007 */
        /* <DEDUP_REMOVED lines=13> */
[----:B------:R-:W-:Y:S01]  /*835b0*/  STL [R1+0x1bb0], R15 ;  /* 0x001bb00f01007387 */ /* 0x000fe20000100800 */
[----:B------:R-:W-:Y:S01]  /*835c0*/  MOV R5, R19 ;  /* 0x0000001300057202 */ /* 0x000fe20000000f00 */
[----:B------:R-:W-:Y:S01]  /*835d0*/  IMAD.MOV.U32 R4, RZ, RZ, R18 ;  /* 0x000000ffff047224 */ /* 0x000fe200078e0012 */
        /* <DEDUP_REMOVED lines=14> */
[----:B------:R1:W-:Y:S01]  /*836c0*/  STL [R1+0x1bb4], R14 ;  /* 0x001bb40e01007387 */ /* 0x0003e20000100800 */
[----:B------:R1:W-:Y:S02]  /*836d0*/  STL [R1+0x1bc0], R6 ;  /* 0x001bc00601007387 */ /* 0x0003e40000100800 */
[----:B-1----:R-:W-:Y:S01]  /*836e0*/  IMAD.MOV.U32 R4, RZ, RZ, R13 ;  /* 0x000000ffff047224 */ /* 0x002fe200078e000d */
[----:B------:R-:W-:Y:S01]  /*836f0*/  MOV R5, R14 ;  /* 0x0000000e00057202 */ /* 0x000fe20000000f00 */
[----:B------:R-:W-:Y:S01]  /*83700*/  STL [R1+0x1bbc], R12 ;  /* 0x001bbc0c01007387 */ /* 0x000fe20000100800 */
[----:B------:R-:W-:-:S03]  /*83710*/  ISETP.GT.AND P2, PT, R3, 0x7e, PT ;  /* 0x0000007e0300780c */ /* 0x000fc60003f44270 */
[----:B------:R1:W-:Y:S04]  /*83720*/  LDGSTS.E [R187+0xf480], [R4.64], P1 ;  /* 0x0f48000004bb7fae */ /* 0x0003e80008921848 */
[----:B------:R-:W2:Y:S01]  /*83730*/  LDL.LU R14, [R1+0x1c44] ;  /* 0x001c4400010e7983 */ /* 0x000ea20000300800 */
[----:B------:R-:W2:Y:S02]  /*83740*/  LDL.LU R13, [R1+0x1c48] ;  /* 0x001c4800010d7983 */ /* 0x000ea40000300800 */
[----:B-1----:R-:W-:Y:S01]  /*83750*/  IMAD.MOV.U32 R4, RZ, RZ, R6 ;  /* 0x000000ffff047224 */ /* 0x002fe200078e0006 */
[----:B------:R-:W-:Y:S01]  /*83760*/  MOV R5, R12 ;  /* 0x0000000c00057202 */ /* 0x000fe20000000f00 */
[----:B------:R-:W2:Y:S04]  /*83770*/  LDL.LU R6, [R1+0x29a8] ;  /* 0x0029a80001067983 */ /* 0x000ea80000300800 */
[----:B------:R1:W-:Y:S02]  /*83780*/  LDGSTS.E [R187+0xf500], [R4.64], P1 ;  /* 0x0f50000004bb7fae */ /* 0x0003e40008921848 */
[----:B-1----:R-:W-:-:S04]  /*83790*/  SEL R4, RZ, 0x4, !P2 ;  /* 0x00000004ff047807 */ /* 0x002fc80005000000 */
[----:B------:R-:W-:-:S04]  /*837a0*/  SEL R4, R4, RZ, !P0 ;  /* 0x000000ff04047207 */ /* 0x000fc80004000000 */
[----:B------:R-:W-:Y:S02]  /*837b0*/  ISETP.NE.U32.AND P2, PT, R4, RZ, PT ;  /* 0x000000ff0400720c */ /* 0x000fe40003f45070 */
[-C--:B------:R-:W-:Y:S02]  /*837c0*/  IADD3 R8, P3, R8, R16.reuse, RZ ;  /* 0x0000001008087210 */ /* 0x080fe40007f7e0ff */
[----:B------:R-:W-:-:S03]  /*837d0*/  IADD3 R7, P4, R7, R16, RZ ;  /* 0x0000001007077210 */ /* 0x000fc60007f9e0ff */
[----:B------:R-:W-:Y:S01]  /*837e0*/  IMAD.X R11, R11, 0x1, R0, P3 ;  /* 0x000000010b0b7824 */ /* 0x000fe200018e0600 */
[----:B------:R1:W-:Y:S01]  /*837f0*/  STL [R1+0x1bc8], R8 ;  /* 0x001bc80801007387 */ /* 0x0003e20000100800 */
[----:B------:R-:W-:-:S03]  /*83800*/  IMAD.MOV.U32 R4, RZ, RZ, R8 ;  /* 0x000000ffff047224 */ /* 0x000fc600078e0008 */
[----:B------:R1:W-:Y:S01]  /*83810*/  STL [R1+0x1bc4], R11 ;  /* 0x001bc40b01007387 */ /* 0x0003e20000100800 */
[----:B------:R-:W-:Y:S03]  /*83820*/  STL [R1+0x1c30], R7 ;  /* 0x001c300701007387 */ /* 0x000fe60000100800 */
[----:B-1----:R-:W2:Y:S01]  /*83830*/  LDL.LU R8, [R1+0x299c] ;  /* 0x00299c0001087983 */ /* 0x002ea20000300800 */
[----:B------:R-:W-:Y:S02]  /*83840*/  IADD3.X R10, R10, R0, RZ, P4, !PT ;  /* 0x000000000a0a7210 */ /* 0x000fe400027fe4ff */
[----:B------:R-:W-:-:S03]  /*83850*/  MOV R5, R11 ;  /* 0x0000000b00057202 */ /* 0x000fc60000000f00 */
        /* <DEDUP_REMOVED lines=10> */
[----:B-1----:R-:W-:-:S04]  /*83900*/  LOP3.LUT R44, R44, 0x1f, RZ, 0xc0, !PT ;  /* 0x0000001f2c2c7812 */ /* 0x002fc800078ec0ff */
[----:B------:R-:W-:Y:S02]  /*83910*/  SHF.L.U32 R44, R44, 0x2, RZ ;  /* 0x000000022c2c7819 */ /* 0x000fe400000006ff */
[----:B----4-:R-:W-:-:S05]  /*83920*/  IADD3 R18, P1, R18, R16, RZ ;  /* 0x0000001012127210 */ /* 0x010fca0007f3e0ff */
[----:B------:R-:W-:Y:S02]  /*83930*/  IMAD.X R19, R19, 0x1, R0, P1 ;  /* 0x0000000113137824 */ /* 0x000fe400008e0600 */
[----:B------:R-:W-:-:S03]  /*83940*/  IMAD.MOV.U32 R4, RZ, RZ, R18 ;  /* 0x000000ffff047224 */ /* 0x000fc600078e0012 */
[----:B------:R-:W-:Y:S02]  /*83950*/  MOV R5, R19 ;  /* 0x0000001300057202 */ /* 0x000fe40000000f00 */
[----:B---3--:R-:W-:-:S03]  /*83960*/  IADD3 R15, P3, R15, R16, RZ ;  /* 0x000000100f0f7210 */ /* 0x008fc60007f7e0ff */
[----:B------:R1:W-:Y:S01]  /*83970*/  LDGSTS.E [R187+0xfc80], [R4.64], P2 ;  /* 0x0fc8000004bb7fae */ /* 0x0003e20009121848 */
[----:B--2---:R-:W-:Y:S02]  /*83980*/  IADD3.X R17, R17, R0, RZ, P3, !PT ;  /* 0x0000000011117210 */ /* 0x004fe40001ffe4ff */
[----:B------:R-:W-:Y:S01]  /*83990*/  ISETP.GT.AND P1, PT, R3, 0x3, PT ;  /* 0x000000030300780c */ /* 0x000fe20003f24270 */
[----:B------:R2:W-:Y:S01]  /*839a0*/  STL [R1+0x1c38], R18 ;  /* 0x001c381201007387 */ /* 0x0005e20000100800 */
[----:B-1----:R-:W-:Y:S01]  /*839b0*/  IMAD.MOV.U32 R4, RZ, RZ, R15 ;  /* 0x000000ffff047224 */ /* 0x002fe200078e000f */
[----:B------:R-:W-:Y:S02]  /*839c0*/  MOV R5, R17 ;  /* 0x0000001100057202 */ /* 0x000fe40000000f00 */
[----:B------:R-:W-:Y:S04]  /*839d0*/  STL [R1+0x1c34], R19 ;  /* 0x001c341301007387 */ /* 0x000fe80000100800 */
[----:B------:R1:W-:Y:S01]  /*839e0*/  LDGSTS.E [R187+0xfd00], [R4.64], P2 ;  /* 0x0fd0000004bb7fae */ /* 0x0003e20009121848 */
[----:B------:R3:W-:Y:S02]  /*839f0*/  STL [R1+0x1c40], R15 ;  /* 0x001c400f01007387 */ /* 0x0007e40000100800 */
[----:B------:R4:W-:Y:S02]  /*83a00*/  STL [R1+0x1c3c], R17 ;  /* 0x001c3c1101007387 */ /* 0x0009e40000100800 */
[----:B--2---:R-:W2:Y:S01]  /*83a10*/  LDL.LU R18, [R1+0x2990] ;  /* 0x0029900001127983 */ /* 0x004ea20000300800 */
[----:B---3--:R-:W3:Y:S01]  /*83a20*/  LDL.LU R15, [R1+0x2928] ;  /* 0x00292800010f7983 */ /* 0x008ee20000300800 */
[----:B------:R-:W-:-:S02]  /*83a30*/  IADD3 R13, P3, R13, R16, RZ ;  /* 0x000000100d0d7210 */ /* 0x000fc40007f7e0ff */
[----:B-1----:R-:W-:-:S03]  /*83a40*/  SEL R4, RZ, 0x4, !P1 ;  /* 0x00000004ff047807 */ /* 0x002fc60004800000 */
[----:B------:R-:W-:Y:S01]  /*83a50*/  IMAD.X R14, R14, 0x1, R0, P3 ;  /* 0x000000010e0e7824 */ /* 0x000fe200018e0600 */
[----:B------:R-:W-:Y:S01]  /*83a60*/  SEL R4, R4, RZ, !P0 ;  /* 0x000000ff04047207 */ /* 0x000fe20004000000 */
[----:B------:R1:W-:Y:S03]  /*83a70*/  STL [R1+0x1c48], R13 ;  /* 0x001c480d01007387 */ /* 0x0003e60000100800 */
[----:B------:R1:W-:Y:S02]  /*83a80*/  STL [R1+0x1c44], R14 ;  /* 0x001c440e01007387 */ /* 0x0003e40000100800 */
[----:B------:R-:W-:Y:S01]  /*83a90*/  IMAD.MOV.U32 R5, RZ, RZ, R14 ;  /* 0x000000ffff057224 */ /* 0x000fe200078e000e */
[----:B------:R-:W-:Y:S01]  /*83aa0*/  ISETP.NE.U32.AND P1, PT, R4, RZ, PT ;  /* 0x000000ff0400720c */ /* 0x000fe20003f25070 */
[----:B------:R-:W-:Y:S01]  /*83ab0*/  MOV R4, R13 ;  /* 0x0000000d00047202 */ /* 0x000fe20000000f00 */
[----:B------:R-:W3:Y:S01]  /*83ac0*/  LDL.LU R19, [R1+0x2984] ;  /* 0x0029840001137983 */ /* 0x000ee20000300800 */
[----:B----4-:R-:W4:Y:S03]  /*83ad0*/  LDL.LU R17, [R1+0x291c] ;  /* 0x00291c0001117983 */ /* 0x010f260000300800 */
[----:B------:R1:W-:Y:S01]  /*83ae0*/  LDGSTS.E [R187+0xfd80], [R4.64], P2 ;  /* 0x0fd8000004bb7fae */ /* 0x0003e20009121848 */
[----:B------:R-:W-:-:S02]  /*83af0*/  IADD3 R6, P2, R6, R16, RZ ;  /* 0x0000001006067210 */ /* 0x000fc40007f5e0ff */
[----:B-1----:R-:W-:-:S03]  /*83b00*/  LOP3.LUT R13, R44, 0x60, RZ, 0x3c, !PT ;  /* 0x000000602c0d7812 */ /* 0x002fc600078e3cff */
[----:B------:R-:W-:Y:S01]  /*83b10*/  STL [R1+0x29a8], R6 ;  /* 0x0029a80601007387 */ /* 0x000fe20000100800 */
[----:B------:R-:W-:-:S04]  /*83b20*/  IMAD.U32 R4, RZ, RZ, UR5 ;  /* 0x00000005ff047e24 */ /* 0x000fc8000f8e00ff */
[----:B------:R-:W-:Y:S01]  /*83b30*/  IMAD R188, R4, 0x10000, R13 ;  /* 0x0001000004bc7824 */ /* 0x000fe200078e020d */
[----:B------:R-:W-:Y:S02]  /*83b40*/  MOV R4, R6 ;  /* 0x0000000600047202 */ /* 0x000fe40000000f00 */
[----:B------:R-:W-:-:S05]  /*83b50*/  IADD3.X R8, R8, R0, RZ, P2, !PT ;  /* 0x0000000008087210 */ /* 0x000fca00017fe4ff */
[----:B------:R1:W-:Y:S01]  /*83b60*/  STL [R1+0x299c], R8 ;  /* 0x00299c0801007387 */ /* 0x0003e20000100800 */
[----:B------:R-:W4:Y:S02]  /*83b70*/  LDL.LU R14, [R1+0x2914] ;  /* 0x00291400010e7983 */ /* 0x000f240000300800 */
[----:B------:R-:W4:Y:S02]  /*83b80*/  LDL.LU R13, [R1+0x2920] ;  /* 0x00292000010d7983 */ /* 0x000f240000300800 */
[----:B------:R-:W-:Y:S01]  /*83b90*/  IMAD.MOV.U32 R5, RZ, RZ, R8 ;  /* 0x000000ffff057224 */ /* 0x000fe200078e0008 */
[----:B------:R-:W-:Y:S01]  /*83ba0*/  IADD3 R11, P2, R11, R16, RZ ;  /* 0x000000100b0b7210 */ /* 0x000fe20007f5e0ff */
[----:B-1----:R-:W4:Y:S01]  /*83bb0*/  LDL.LU R8, [R1+0x290c] ;  /* 0x00290c0001087983 */ /* 0x002f220000300800 */
[----:B------:R-:W4:Y:S02]  /*83bc0*/  LDL.LU R6, [R1+0x2918] ;  /* 0x0029180001067983 */ /* 0x000f240000300800 */
[----:B------:R-:W-:Y:S01]  /*83bd0*/  IADD3.X R12, R12, R0, RZ, P2, !PT ;  /* 0x000000000c0c7210 */ /* 0x000fe200017fe4ff */
[----:B------:R1:W-:Y:S01]  /*83be0*/  LDGSTS.E [R188+0x600], [R4.64], P1 ;  /* 0x0060000004bc7fae */ /* 0x0003e20008921848 */
[----:B------:R-:W-:-:S03]  /*83bf0*/  IADD3 R7, P3, R7, R16, RZ ;  /* 0x0000001007077210 */ /* 0x000fc60007f7e0ff */
[----:B------:R-:W-:Y:S01]  /*83c00*/  STL [R1+0x29a0], R11 ;  /* 0x0029a00b01007387 */ /* 0x000fe20000100800 */
[----:B------:R1:W-:Y:S02]  /*83c10*/  STL [R1+0x2994], R12 ;  /* 0x0029940c01007387 */ /* 0x0003e40000100800 */
[----:B------:R-:W-:Y:S01]  /*83c20*/  IMAD.X R10, R10, 0x1, R0, P3 ;  /* 0x000000010a0a7824 */ /* 0x000fe200018e0600 */
[----:B-1----:R-:W-:Y:S01]  /*83c30*/  MOV R4, R11 ;  /* 0x0000000b00047202 */ /* 0x002fe20000000f00 */
[----:B------:R-:W-:Y:S01]  /*83c40*/  IMAD.MOV.U32 R5, RZ, RZ, R12 ;  /* 0x000000ffff057224 */ /* 0x000fe200078e000c */
[----:B------:R-:W-:Y:S02]  /*83c50*/  STL [R1+0x2998], R7 ;  /* 0x0029980701007387 */ /* 0x000fe40000100800 */
[----:B------:R1:W-:Y:S02]  /*83c60*/  STL [R1+0x298c], R10 ;  /* 0x00298c0a01007387 */ /* 0x0003e40000100800 */
[----:B------:R-:W4:Y:S02]  /*83c70*/  LDL.LU R12, [R1+0x2904] ;  /* 0x00290400010c7983 */ /* 0x000f240000300800 */
[----:B------:R-:W4:Y:S01]  /*83c80*/  LDL.LU R11, [R1+0x2910] ;  /* 0x00291000010b7983 */ /* 0x000f220000300800 */
[----:B------:R1:W-:Y:S02]  /*83c90*/  LDGSTS.E [R188+0x680], [R4.64], P1 ;  /* 0x0068000004bc7fae */ /* 0x0003e40008921848 */
[----:B-1----:R-:W-:Y:S01]  /*83ca0*/  IMAD.MOV.U32 R5, RZ, RZ, R10 ;  /* 0x000000ffff057224 */ /* 0x002fe200078e000a */
[----:B------:R-:W-:Y:S01]  /*83cb0*/  MOV R4, R7 ;  /* 0x0000000700047202 */ /* 0x000fe20000000f00 */
        /* <DEDUP_REMOVED lines=8> */
[----:B---3--:R-:W-:-:S03]  /*83d40*/  IADD3 R15, P4, R15, R16, RZ ;  /* 0x000000100f0f7210 */ /* 0x008fc60007f9e0ff */
[----:B------:R-:W-:Y:S01]  /*83d50*/  STL [R1+0x2990], R18 ;  /* 0x0029901201007387 */ /* 0x000fe20000100800 */
[----:B------:R-:W-:Y:S02]  /*83d60*/  MOV R4, R18 ;  /* 0x0000001200047202 */ /* 0x000fe40000000f00 */
[----:B------:R-:W-:Y:S01]  /*83d70*/  IADD3.X R19, R19, R0, RZ, P3, !PT ;  /* 0x0000000013137210 */ /* 0x000fe20001ffe4ff */
[----:B----4-:R-:W-:-:S04]  /*83d80*/  IMAD.X R17, R17, 0x1, R0, P4 ;  /* 0x0000000111117824 */ /* 0x010fc800020e0600 */
[----:B------:R-:W-:Y:S01]  /*83d90*/  IMAD.MOV.U32 R5, RZ, RZ, R19 ;  /* 0x000000ffff057224 */ /* 0x000fe200078e0013 */
[----:B------:R1:W-:Y:S01]  /*83da0*/  STL [R1+0x2984], R19 ;  /* 0x0029841301007387 */ /* 0x0003e20000100800 */
[----:B------:R-:W-:Y:S02]  /*83db0*/  STL [R1+0x2928], R15 ;  /* 0x0029280f01007387 */ /* 0x000fe40000100800 */
[----:B------:R2:W-:Y:S01]  /*83dc0*/  STL [R1+0x291c], R17 ;  /* 0x00291c1101007387 */ /* 0x0005e20000100800 */
[----:B------:R3:W-:Y:S04]  /*83dd0*/  LDGSTS.E [R188+0x780], [R4.64], P1 ;  /* 0x0078000004bc7fae */ /* 0x0007e80008921848 */
[----:B-1----:R-:W4:Y:S01]  /*83de0*/  LDL.LU R19, [R1+0x2894] ;  /* 0x0028940001137983 */ /* 0x002f220000300800 */
[----:B------:R-:W4:Y:S02]  /*83df0*/  LDL.LU R18, [R1+0x28a0] ;  /* 0x0028a00001127983 */ /* 0x000f240000300800 */
[----:B---3--:R-:W-:Y:S01]  /*83e00*/  IMAD.MOV.U32 R5, RZ, RZ, R17 ;  /* 0x000000ffff057224 */ /* 0x008fe200078e0011 */
[----:B------:R-:W-:Y:S01]  /*83e10*/  MOV R4, R15 ;  /* 0x0000000f00047202 */ /* 0x000fe20000000f00 */
[----:B--2---:R-:W2:Y:S01]  /*83e20*/  LDL.LU R17, [R1+0x288c] ;  /* 0x00288c0001117983 */ /* 0x004ea20000300800 */
[----:B------:R-:W3:Y:S03]  /*83e30*/  LDL.LU R15, [R1+0x2898] ;  /* 0x00289800010f7983 */ /* 0x000ee60000300800 */
        /* <DEDUP_REMOVED lines=16> */
[----:B------:R-:W-:Y:S02]  /*83f40*/  IMAD.MOV.U32 R5, RZ, RZ, R8 ;  /* 0x000000ffff057224 */ /* 0x000fe400078e0008 */
[----:B------:R-:W2:Y:S01]  /*83f50*/  LDL.LU R8, [R1+0x281c] ;  /* 0x00281c0001087983 */ /* 0x000ea20000300800 */
[----:B------:R-:W2:Y:S03]  /*83f60*/  LDL.LU R6, [R1+0x2828] ;  /* 0x0028280001067983 */ /* 0x000ea60000300800 */
[----:B------:R1:W-:Y:S01]  /*83f70*/  LDGSTS.E [R188+0xf00], [R4.64], P2 ;  /* 0x00f0000004bc7fae */ /* 0x0003e20009121848 */
[----:B------:R-:W-:-:S04]  /*83f80*/  IADD3 R11, P3, R11, R16, RZ ;  /* 0x000000100b0b7210 */ /* 0x000fc80007f7e0ff */
[----:B------:R-:W-:Y:S02]  /*83f90*/  IADD3.X R12, R12, R0, RZ, P3, !PT ;  /* 0x000000000c0c7210 */ /* 0x000fe40001ffe4ff */
[----:B------:R-:W-:Y:S02]  /*83fa0*/  IADD3 R7, P4, R7, R16, RZ ;  /* 0x0000001007077210 */ /* 0x000fe40007f9e0ff */
[----:B-1----:R-:W-:-:S04]  /*83fb0*/  SEL R4, RZ, 0x4, !P1 ;  /* 0x00000004ff047807 */ /* 0x002fc80004800000 */
[----:B------:R-:W-:Y:S01]  /*83fc0*/  SEL R4, R4, RZ, !P0 ;  /* 0x000000ff04047207 */ /* 0x000fe20004000000 */
[----:B------:R-:W-:Y:S01]  /*83fd0*/  IMAD.X R10, R10, 0x1, R0, P4 ;  /* 0x000000010a0a7824 */ /* 0x000fe200020e0600 */
[----:B------:R-:W-:Y:S01]  /*83fe0*/  STL [R1+0x2910], R11 ;  /* 0x0029100b01007387 */ /* 0x000fe20000100800 */
[----:B------:R-:W-:Y:S01]  /*83ff0*/  IMAD.MOV.U32 R5, RZ, RZ, R12 ;  /* 0x000000ffff057224 */ /* 0x000fe200078e000c */
[----:B------:R-:W-:Y:S01]  /*84000*/  ISETP.NE.U32.AND P1, PT, R4, RZ, PT ;  /* 0x000000ff0400720c */ /* 0x000fe20003f25070 */
[----:B------:R-:W-:Y:S01]  /*84010*/  MOV R4, R11 ;  /* 0x0000000b00047202 */ /* 0x000fe20000000f00 */
        /* <DEDUP_REMOVED lines=12> */
[----:B------:R-:W-:Y:S02]  /*840e0*/  IADD3.X R19, R19, R0, RZ, P2, !PT ;  /* 0x0000000013137210 */ /* 0x000fe400017fe4ff */
        /* <DEDUP_REMOVED lines=11> */
[----:B------:R-:W4:Y:S01]  /*841a0*/  LDL.LU R18, [R1+0x2810] ;  /* 0x0028100001127983 */ /* 0x000f220000300800 */
[----:B---3--:R-:W-:Y:S01]  /*841b0*/  MOV R4, R15 ;  /* 0x0000000f00047202 */ /* 0x008fe20000000f00 */
[----:B------:R-:W-:Y:S02]  /*841c0*/  IMAD.MOV.U32 R5, RZ, RZ, R17 ;  /* 0x000000ffff057224 */ /* 0x000fe400078e0011 */
[----:B--2---:R-:W2:Y:S01]  /*841d0*/  LDL.LU R17, [R1+0x279c] ;  /* 0x00279c0001117983 */ /* 0x004ea20000300800 */
[----:B------:R-:W3:Y:S03]  /*841e0*/  LDL.LU R15, [R1+0x27a8] ;  /* 0x0027a800010f7983 */ /* 0x000ee60000300800 */
[----:B------:R1:W-:Y:S02]  /*841f0*/  LDGSTS.E [R188+0x1700], [R4.64], P1 ;  /* 0x0170000004bc7fae */ /* 0x0003e40008921848 */
[----:B-1----:R-:W-:-:S04]  /*84200*/  SEL R4, RZ, 0x4, !P2 ;  /* 0x00000004ff047807 */ /* 0x002fc80005000000 */
[----:B------:R-:W-:-:S04]  /*84210*/  SEL R4, R4, RZ, !P0 ;  /* 0x000000ff04047207 */ /* 0x000fc80004000000 */
[----:B------:R-:W-:Y:S02]  /*84220*/  ISETP.NE.U32.AND P2, PT, R4, RZ, PT ;  /* 0x000000ff0400720c */ /* 0x000fe40003f45070 */
[----:B------:R-:W-:-:S04]  /*84230*/  IADD3 R13, P3, R13, R16, RZ ;  /* 0x000000100d0d7210 */ /* 0x000fc80007f7e0ff */
[----:B------:R-:W-:Y:S02]  /*84240*/  IADD3.X R14, R14, R0, RZ, P3, !PT ;  /* 0x000000000e0e7210 */ /* 0x000fe40001ffe4ff */
[----:B------:R-:W-:Y:S01]  /*84250*/  IADD3 R6, P4, R6, R16, RZ ;  /* 0x0000001006067210 */ /* 0x000fe20007f9e0ff */
[----:B------:R-:W-:Y:S01]  /*84260*/  STL [R1+0x2890], R13 ;  /* 0x0028900d01007387 */ /* 0x000fe20000100800 */
[----:B------:R-:W-:Y:S01]  /*84270*/  MOV R4, R13 ;  /* 0x0000000d00047202 */ /* 0x000fe20000000f00 */
[----:B------:R-:W-:Y:S02]  /*84280*/  IMAD.MOV.U32 R5, RZ, RZ, R14 ;  /* 0x000000ffff057224 */ /* 0x000fe400078e000e */
[----:B------:R-:W-:Y:S01]  /*84290*/  IMAD.X R8, R8, 0x1, R0, P4 ;  /* 0x0000000108087824 */ /* 0x000fe200020e0600 */
[----:B------:R1:W-:Y:S01]  /*842a0*/  STL [R1+0x2884], R14 ;  /* 0x0028840e01007387 */ /* 0x0003e20000100800 */
[----:B------:R-:W-:Y:S03]  /*842b0*/  STL [R1+0x2828], R6 ;  /* 0x0028280601007387 */ /* 0x000fe60000100800 */
[----:B------:R1:W-:Y:S04]  /*842c0*/  LDGSTS.E [R188+0x1780], [R4.64], P1 ;  /* 0x0178000004bc7fae */ /* 0x0003e80008921848 */
[----:B------:R1:W-:Y:S04]  /*842d0*/  STL [R1+0x281c], R8 ;  /* 0x00281c0801007387 */ /* 0x0003e80000100800 */
        /* <DEDUP_REMOVED lines=41> */
[----:B------:R-:W4:Y:S02]  /*84570*/  LDL.LU R18, [R1+0x2720] ;  /* 0x0027200001127983 */ /* 0x000f240000300800 */
[----:B--2---:R-:W-:Y:S01]  /*84580*/  IMAD.MOV.U32 R5, RZ, RZ, R17 ;  /* 0x000000ffff057224 */ /* 0x004fe200078e0011 */
[----:B------:R-:W-:Y:S01]  /*84590*/  MOV R4, R15 ;  /* 0x0000000f00047202 */ /* 0x000fe20000000f00 */
[----:B---3--:R-:W2:Y:S01]  /*845a0*/  LDL.LU R17, [R1+0x270c] ;  /* 0x00270c0001117983 */ /* 0x008ea20000300800 */
[----:B------:R-:W3:Y:S03]  /*845b0*/  LDL.LU R15, [R1+0x2718] ;  /* 0x00271800010f7983 */ /* 0x000ee60000300800 */
[----:B------:R1:W-:Y:S01]  /*845c0*/  LDGSTS.E [R188+0x2600], [R4.64], P1 ;  /* 0x0260000004bc7fae */ /* 0x0003e20008921848 */
[----:B------:R-:W-:-:S04]  /*845d0*/  IADD3 R13, P2, R13, R16, RZ ;  /* 0x000000100d0d7210 */ /* 0x000fc80007f5e0ff */
[----:B------:R-:W-:Y:S02]  /*845e0*/  IADD3.X R14, R14, R0, RZ, P2, !PT ;  /* 0x000000000e0e7210 */ /* 0x000fe400017fe4ff */
[----:B------:R-:W-:Y:S02]  /*845f0*/  IADD3 R6, P3, R6, R16, RZ ;  /* 0x0000001006067210 */ /* 0x000fe40007f7e0ff */
[----:B-1----:R-:W-:Y:S01]  /*84600*/  MOV R4, R13 ;  /* 0x0000000d00047202 */ /* 0x002fe20000000f00 */
[----:B------:R-:W-:Y:S01]  /*84610*/  STL [R1+0x27a0], R13 ;  /* 0x0027a00d01007387 */ /* 0x000fe20000100800 */
[----:B------:R-:W-:Y:S02]  /*84620*/  IMAD.MOV.U32 R5, RZ, RZ, R14 ;  /* 0x000000ffff057224 */ /* 0x000fe400078e000e */
[----:B------:R-:W-:Y:S01]  /*84630*/  IMAD.X R8, R8, 0x1, R0, P3 ;  /* 0x0000000108087824 */ /* 0x000fe200018e0600 */
[----:B------:R1:W-:Y:S01]  /*84640*/  STL [R1+0x2794], R14 ;  /* 0x0027940e01007387 */ /* 0x0003e20000100800 */
[----:B------:R-:W-:Y:S03]  /*84650*/  STL [R1+0x2798], R6 ;  /* 0x0027980601007387 */ /* 0x000fe60000100800 */
[----:B------:R1:W-:Y:S04]  /*84660*/  LDGSTS.E [R188+0x2680], [R4.64], P1 ;  /* 0x0268000004bc7fae */ /* 0x0003e80008921848 */
[----:B------:R1:W-:Y:S01]  /*84670*/  STL [R1+0x278c], R8 ;  /* 0x00278c0801007387 */ /* 0x0003e20000100800 */
        /* <DEDUP_REMOVED lines=8> */
[----:B------:R-:W-:-:S02]  /*84700*/  IADD3 R11, P3, R11, R16, RZ ;  /* 0x000000100b0b7210 */ /* 0x000fc40007f7e0ff */
[----:B-1----:R-:W-:Y:S02]  /*84710*/  SEL R4, RZ, 0x4, !P2 ;  /* 0x00000004ff047807 */ /* 0x002fe40005000000 */
[----:B------:R-:W-:Y:S02]  /*84720*/  IADD3.X R12, R12, R0, RZ, P3, !PT ;  /* 0x000000000c0c7210 */ /* 0x000fe40001ffe4ff */
[----:B------:R-:W-:Y:S02]  /*84730*/  SEL R4, R4, RZ, !P0 ;  /* 0x000000ff04047207 */ /* 0x000fe40004000000 */
[----:B------:R-:W-:Y:S01]  /*84740*/  IADD3 R7, P4, R7, R16, RZ ;  /* 0x0000001007077210 */ /* 0x000fe20007f9e0ff */
[----:B------:R-:W-:Y:S01]  /*84750*/  STL [R1+0x2790], R11 ;  /* 0x0027900b01007387 */ /* 0x000fe20000100800 */
[----:B------:R-:W-:Y:S01]  /*84760*/  ISETP.NE.U32.AND P2, PT, R4, RZ, PT ;  /* 0x000000ff0400720c */ /* 0x000fe20003f45070 */
        /* <DEDUP_REMOVED lines=18> */
[----:B------:R-:W-:Y:S01]  /*84890*/  STL [R1+0x2720], R18 ;  /* 0x0027201201007387 */ /* 0x000fe20000100800 */
[----:B------:R-:W-:Y:S02]  /*848a0*/  IMAD.MOV.U32 R5, RZ, RZ, R19 ;  /* 0x000000ffff057224 */ /* 0x000fe400078e0013 */
[----:B--2---:R-:W-:Y:S01]  /*848b0*/  IMAD.X R17, R17, 0x1, R0, P3 ;  /* 0x0000000111117824 */ /* 0x004fe200018e0600 */
[----:B------:R1:W-:Y:S01]  /*848c0*/  STL [R1+0x2714], R19 ;  /* 0x0027141301007387 */ /* 0x0003e20000100800 */
[----:B------:R-:W-:Y:S03]  /*848d0*/  STL [R1+0x2718], R15 ;  /* 0x0027180f01007387 */ /* 0x000fe60000100800 */
[----:B------:R2:W-:Y:S04]  /*848e0*/  LDGSTS.E [R188+0x2e80], [R4.64], P2 ;  /* 0x02e8000004bc7fae */ /* 0x0005e80009121848 */
[----:B------:R3:W-:Y:S01]  /*848f0*/  STL [R1+0x270c], R17 ;  /* 0x00270c1101007387 */ /* 0x0007e20000100800 */
[----:B------:R-:W-:-:S03]  /*84900*/  ISETP.GT.AND P1, PT, R3, 0x1b, PT ;  /* 0x0000001b0300780c */ /* 0x000fc60003f24270 */
[----:B-1----:R-:W4:Y:S01]  /*84910*/  LDL.LU R19, [R1+0x2664] ;  /* 0x0026640001137983 */ /* 0x002f220000300800 */
[----:B------:R-:W4:Y:S01]  /*84920*/  LDL.LU R18, [R1+0x2690] ;  /* 0x0026900001127983 */ /* 0x000f220000300800 */
[----:B--2---:R-:W-:Y:S01]  /*84930*/  MOV R4, R15 ;  /* 0x0000000f00047202 */ /* 0x004fe20000000f00 */
[----:B------:R-:W-:Y:S02]  /*84940*/  IMAD.MOV.U32 R5, RZ, RZ, R17 ;  /* 0x000000ffff057224 */ /* 0x000fe400078e0011 */
[----:B---3--:R-:W2:Y:S01]  /*84950*/  LDL.LU R17, [R1+0x261c] ;  /* 0x00261c0001117983 */ /* 0x008ea20000300800 */
        /* <DEDUP_REMOVED lines=81> */
[----:B------:R1:W-:Y:S02]  /*84e70*/  LDGSTS.E [R188+0x3f00], [R4.64], P2 ;  /* 0x03f0000004bc7fae */ /* 0x0003e40009121848 */
[----:B-1----:R-:W-:-:S02]  /*84e80*/  SEL R4, RZ, 0x4, !P1 ;  /* 0x00000004ff047807 */ /* 0x002fc40004800000 */
[----:B------:R-:W-:Y:S02]  /*84e90*/  IADD3 R11, P3, R11, R16, RZ ;  /* 0x000000100b0b7210 */ /* 0x000fe40007f7e0ff */
[----:B------:R-:W-:Y:S02]  /*84ea0*/  SEL R4, R4, RZ, !P0 ;  /* 0x000000ff04047207 */ /* 0x000fe40004000000 */
[----:B------:R-:W-:Y:S02]  /*84eb0*/  IADD3.X R12, R12, R0, RZ, P3, !PT ;  /* 0x000000000c0c7210 */ /* 0x000fe40001ffe4ff */
[----:B------:R-:W-:Y:S02]  /*84ec0*/  IADD3 R7, P4, R7, R16, RZ ;  /* 0x0000001007077210 */ /* 0x000fe40007f9e0ff */
[----:B------:R-:W-:Y:S01]  /*84ed0*/  ISETP.NE.U32.AND P1, PT, R4, RZ, PT ;  /* 0x000000ff0400720c */ /* 0x000fe20003f25070 */
[----:B------:R-:W-:Y:S01]  /*84ee0*/  STL [R1+0x2610], R11 ;  /* 0x0026100b01007387 */ /* 0x000fe20000100800 */
[----:B------:R-:W-:Y:S01]  /*84ef0*/  MOV R4, R11 ;  /* 0x0000000b00047202 */ /* 0x000fe20000000f00 */
        /* <DEDUP_REMOVED lines=232> */
[----:B-1----:R-:W-:-:S04]  /*85d80*/  SEL R4, RZ, 0x4, !P1 ;  /* 0x00000004ff047807 */ /* 0x002fc80004800000 */
[----:B------:R-:W-:Y:S02]  /*85d90*/  SEL R4, R4, RZ, !P0 ;  /* 0x000000ff04047207 */ /* 0x000fe40004000000 */
[----:B------:R-:W-:-:S04]  /*85da0*/  IADD3 R11, P3, R11, R16, RZ ;  /* 0x000000100b0b7210 */ /* 0x000fc80007f7e0ff */
[----:B------:R-:W-:Y:S02]  /*85db0*/  IADD3.X R12, R12, R0, RZ, P3, !PT ;  /* 0x000000000c0c7210 */ /* 0x000fe40001ffe4ff */
        /* <DEDUP_REMOVED lines=357> */
[----:B------:R-:W-:-:S04]  /*87410*/  SEL R4, R4, RZ, !P0 ;  /* 0x000000ff04047207 */ /* 0x000fc80004000000 */
[----:B------:R-:W-:Y:S02]  /*87420*/  ISETP.NE.U32.AND P2, PT, R4, RZ, PT ;  /* 0x000000ff0400720c */ /* 0x000fe40003f45070 */
[----:B------:R-:W-:-:S04]  /*87430*/  IADD3 R11, P3, R11, R16, RZ ;  /* 0x000000100b0b7210 */ /* 0x000fc80007f7e0ff */
[----:B------:R-:W-:Y:S02]  /*87440*/  IADD3.X R12, R12, R0, RZ, P3, !PT ;  /* 0x000000000c0c7210 */ /* 0x000fe40001ffe4ff */
[-C--:B------:R-:W-:Y:S01]  /*87450*/  IADD3 R7, P4, R7, R16.reuse, RZ ;  /* 0x0000001007077210 */ /* 0x080fe20007f9e0ff */
        /* <DEDUP_REMOVED lines=40> */
[----:B------:R-:W-:Y:S02]  /*876e0*/  STL [R1+0x1868], R13 ;  /* 0x0018680d01007387 */ /* 0x000fe40000100800 */
[----:B------:R1:W-:Y:S02]  /*876f0*/  STL [R1+0x1864], R14 ;  /* 0x0018640e01007387 */ /* 0x0003e40000100800 */
[----:B------:R-:W-:Y:S01]  /*87700*/  IMAD.X R8, R8, 0x1, R0, P4 ;  /* 0x0000000108087824 */ /* 0x000fe200020e0600 */
[----:B------:R-:W-:Y:S01]  /*87710*/  MOV R4, R13 ;  /* 0x0000000d00047202 */ /* 0x000fe20000000f00 */
[----:B------:R-:W-:Y:S01]  /*87720*/  IMAD.MOV.U32 R5, RZ, RZ, R14 ;  /* 0x000000ffff057224 */ /* 0x000fe200078e000e */
[----:B------:R-:W-:Y:S02]  /*87730*/  STL [R1+0x18d0], R6 ;  /* 0x0018d00601007387 */ /* 0x000fe40000100800 */
[----:B------:R1:W-:Y:S02]  /*87740*/  STL [R1+0x18cc], R8 ;  /* 0x0018cc0801007387 */ /* 0x0003e40000100800 */
[----:B-1----:R-:W2:Y:S01]  /*87750*/  LDL.LU R14, [R1+0x1954] ;  /* 0x00195400010e7983 */ /* 0x002ea20000300800 */
[----:B------:R-:W2:Y:S03]  /*87760*/  LDL.LU R13, [R1+0x1958] ;  /* 0x00195800010d7983 */ /* 0x000ea60000300800 */
[----:B------:R1:W-:Y:S02]  /*87770*/  LDGSTS.E [R188+0xbf80], [R4.64], P2 ;  /* 0x0bf8000004bc7fae */ /* 0x0003e40009121848 */
[----:B-1----:R-:W-:Y:S01]  /*87780*/  IMAD.MOV.U32 R5, RZ, RZ, R8 ;  /* 0x000000ffff057224 */ /* 0x002fe200078e0008 */
        /* <DEDUP_REMOVED lines=46> */
[----:B-1----:R-:W-:Y:S01]  /*87a70*/  MOV R4, R13 ;  /* 0x0000000d00047202 */ /* 0x002fe20000000f00 */
[----:B------:R-:W-:Y:S02]  /*87a80*/  STL [R1+0x1958], R13 ;  /* 0x0019580d01007387 */ /* 0x000fe40000100800 */
[----:B------:R-:W-:Y:S01]  /*87a90*/  IMAD.MOV.U32 R5, RZ, RZ, R14 ;  /* 0x000000ffff057224 */ /* 0x000fe200078e000e */
[----:B------:R-:W-:Y:S01]  /*87aa0*/  IADD3 R6, P3, R6, R16, RZ ;  /* 0x0000001006067210 */ /* 0x000fe20007f7e0ff */
[----:B------:R1:W-:Y:S04]  /*87ab0*/  STL [R1+0x1954], R14 ;  /* 0x0019540e01007387 */ /* 0x0003e80000100800 */
[----:B------:R1:W-:Y:S01]  /*87ac0*/  LDGSTS.E [R188+0xce80], [R4.64], P2 ;  /* 0x0ce8000004bc7fae */ /* 0x0003e20009121848 */
[----:B------:R-:W-:-:S03]  /*87ad0*/  IMAD.X R8, R8, 0x1, R0, P3 ;  /* 0x0000000108087824 */ /* 0x000fc600018e0600 */
[----:B------:R-:W-:Y:S01]  /*87ae0*/  STL [R1+0x1960], R6 ;  /* 0x0019600601007387 */ /* 0x000fe20000100800 */
[----:B------:R-:W-:-:S03]  /*87af0*/  ISETP.GT.AND P1, PT, R3, 0x6b, PT ;  /* 0x0000006b0300780c */ /* 0x000fc60003f24270 */
[----:B------:R1:W-:Y:S02]  /*87b00*/  STL [R1+0x195c], R8 ;  /* 0x00195c0801007387 */ /* 0x0003e40000100800 */
[----:B-1----:R-:W2:Y:S02]  /*87b10*/  LDL.LU R14, [R1+0x19e4] ;  /* 0x0019e400010e7983 */ /* 0x002ea40000300800 */
        /* <DEDUP_REMOVED lines=50> */
[----:B------:R-:W-:Y:S01]  /*87e40*/  IADD3 R6, P4, R6, R16, RZ ;  /* 0x0000001006067210 */ /* 0x000fe20007f9e0ff */
[----:B------:R-:W-:Y:S02]  /*87e50*/  STL [R1+0x19e8], R13 ;  /* 0x0019e80d01007387 */ /* 0x000fe40000100800 */
[----:B------:R1:W-:Y:S02]  /*87e60*/  STL [R1+0x19e4], R14 ;  /* 0x0019e40e01007387 */ /* 0x0003e40000100800 */
[----:B------:R-:W-:Y:S01]  /*87e70*/  IMAD.X R8, R8, 0x1, R0, P4 ;  /* 0x0000000108087824 */ /* 0x000fe200020e0600 */
[----:B------:R-:W-:Y:S01]  /*87e80*/  ISETP.NE.U32.AND P2, PT, R4, RZ, PT ;  /* 0x000000ff0400720c */ /* 0x000fe20003f45070 */
[----:B------:R-:W-:Y:S01]  /*87e90*/  STL [R1+0x1a50], R6 ;  /* 0x001a500601007387 */ /* 0x000fe20000100800 */
[----:B------:R-:W-:Y:S01]  /*87ea0*/  MOV R4, R13 ;  /* 0x0000000d00047202 */ /* 0x000fe20000000f00 */
[----:B------:R-:W-:-:S02]  /*87eb0*/  IMAD.MOV.U32 R5, RZ, RZ, R14 ;  /* 0x000000ffff057224 */ /* 0x000fc400078e000e */
        /* <DEDUP_REMOVED lines=51> */
[----:B-1----:R-:W-:-:S03]  /*881f0*/  MOV R4, R13 ;  /* 0x0000000d00047202 */ /* 0x002fc60000000f00 */
[----:B------:R-:W-:Y:S01]  /*88200*/  IMAD.MOV.U32 R5, RZ, RZ, R14 ;  /* 0x000000ffff057224 */ /* 0x000fe200078e000e */
[----:B------:R-:W-:Y:S01]  /*88210*/  IADD3 R6, P3, R6, R16, RZ ;  /* 0x0000001006067210 */ /* 0x000fe20007f7e0ff */
[----:B------:R-:W-:Y:S04]  /*88220*/  STL [R1+0x1ad8], R13 ;  /* 0x001ad80d01007387 */ /* 0x000fe80000100800 */
[----:B------:R1:W-:Y:S01]  /*88230*/  LDGSTS.E [R188+0xe680], [R4.64], P1 ;  /* 0x0e68000004bc7fae */ /* 0x0003e20008921848 */
[----:B------:R-:W-:-:S03]  /*88240*/  IMAD.X R8, R8, 0x1, R0, P3 ;  /* 0x0000000108087824 */ /* 0x000fc600018e0600 */
[----:B------:R1:W-:Y:S01]  /*88250*/  STL [R1+0x1ad4], R14 ;  /* 0x001ad40e01007387 */ /* 0x0003e20000100800 */
[----:B------:R-:W-:Y:S01]  /*88260*/  STL [R1+0x1ae0], R6 ;  /* 0x001ae00601007387 */ /* 0x000fe20000100800 */
[----:B------:R-:W-:Y:S02]  /*88270*/  ISETP.GT.AND P2, PT, R3, 0x77, PT ;  /* 0x000000770300780c */ /* 0x000fe40003f44270 */
[----:B------:R1:W-:Y:S02]  /*88280*/  STL [R1+0x1adc], R8 ;  /* 0x001adc0801007387 */ /* 0x0003e40000100800 */
[----:B-1----:R-:W-:Y:S01]  /*88290*/  MOV R4, R6 ;  /* 0x0000000600047202 */ /* 0x002fe20000000f00 */
[----:B------:R-:W-:Y:S01]  /*882a0*/  IMAD.MOV.U32 R5, RZ, RZ, R8 ;  /* 0x000000ffff057224 */ /* 0x000fe200078e0008 */
[----:B------:R-:W2:Y:S01]  /*882b0*/  LDL.LU R14, [R1+0x1b64] ;  /* 0x001b6400010e7983 */ /* 0x000ea20000300800 */
[----:B------:R-:W2:Y:S03]  /*882c0*/  LDL.LU R13, [R1+0x1b68] ;  /* 0x001b6800010d7983 */ /* 0x000ea60000300800 */
[----:B------:R1:W-:Y:S04]  /*882d0*/  LDGSTS.E [R188+0xe700], [R4.64], P1 ;  /* 0x0e70000004bc7fae */ /* 0x0003e80008921848 */
[----:B------:R-:W2:Y:S01]  /*882e0*/  LDL.LU R8, [R1+0x1bcc] ;  /* 0x001bcc0001087983 */ /* 0x000ea20000300800 */
[----:B------:R-:W2:Y:S01]  /*882f0*/  LDL.LU R6, [R1+0x1bd0] ;  /* 0x001bd00001067983 */ /* 0x000ea20000300800 */
[----:B-1----:R-:W-:-:S04]  /*88300*/  SEL R4, RZ, 0x4, !P2 ;  /* 0x00000004ff047807 */ /* 0x002fc80005000000 */
[----:B------:R-:W-:Y:S02]  /*88310*/  SEL R4, R4, RZ, !P0 ;  /* 0x000000ff04047207 */ /* 0x000fe40004000000 */
[----:B------:R-:W-:-:S04]  /*88320*/  IADD3 R11, P3, R11, R16, RZ ;  /* 0x000000100b0b7210 */ /* 0x000fc80007f7e0ff */
[----:B------:R-:W-:Y:S02]  /*88330*/  IADD3.X R12, R12, R0, RZ, P3, !PT ;  /* 0x000000000c0c7210 */ /* 0x000fe40001ffe4ff */
[----:B------:R-:W-:Y:S02]  /*88340*/  IADD3 R7, P4, R7, R16, RZ ;  /* 0x0000001007077210 */ /* 0x000fe40007f9e0ff */
[----:B------:R-:W-:Y:S01]  /*88350*/  ISETP.NE.U32.AND P2, PT, R4, RZ, PT ;  /* 0x000000ff0400720c */ /* 0x000fe20003f45070 */
[----:B------:R-:W-:Y:S02]  /*88360*/  STL [R1+0x1ae8], R11 ;  /* 0x001ae80b01007387 */ /* 0x000fe40000100800 */
[----:B------:R-:W-:Y:S02]  /*88370*/  IMAD.X R10, R10, 0x1, R0, P4 ;  /* 0x000000010a0a7824 */ /* 0x000fe400020e0600 */
[----:B------:R1:W-:Y:S01]  /*88380*/  STL [R1+0x1ae4], R12 ;  /* 0x001ae40c01007387 */ /* 0x0003e20000100800 */
[----:B------:R-:W-:Y:S01]  /*88390*/  MOV R4, R11 ;  /* 0x0000000b00047202 */ /* 0x000fe20000000f00 */
[----:B------:R-:W-:-:S02]  /*883a0*/  IMAD.MOV.U32 R5, RZ, RZ, R12 ;  /* 0x000000ffff057224 */ /* 0x000fc400078e000c */
        /* <DEDUP_REMOVED lines=15> */
[----:B------:R1:W-:Y:S01]  /*884a0*/  STL [R1+0x1b58], R18 ;  /* 0x001b581201007387 */ /* 0x0003e20000100800 */
[----:B------:R-:W-:Y:S03]  /*884b0*/  STL [R1+0x1b54], R19 ;  /* 0x001b541301007387 */ /* 0x000fe60000100800 */
[----:B------:R3:W-:Y:S01]  /*884c0*/  LDGSTS.E [R188+0xee80], [R4.64], P2 ;  /* 0x0ee8000004bc7fae */ /* 0x0007e20009121848 */
[----:B------:R-:W-:-:S03]  /*884d0*/  IMAD.X R17, R17, 0x1, R0, P3 ;  /* 0x0000000111117824 */ /* 0x000fc600018e0600 */
[----:B------:R3:W-:Y:S01]  /*884e0*/  STL [R1+0x1b60], R15 ;  /* 0x001b600f01007387 */ /* 0x0007e20000100800 */
[----:B------:R-:W-:-:S03]  /*884f0*/  ISETP.GT.AND P1, PT, R3, 0x7b, PT ;  /* 0x0000007b0300780c */ /* 0x000fc60003f24270 */
[----:B------:R4:W-:Y:S01]  /*88500*/  STL [R1+0x1b5c], R17 ;  /* 0x001b5c1101007387 */ /* 0x0009e20000100800 */
[----:B------:R-:W2:Y:S02]  /*88510*/  LDL.LU R21, [R1+0x1be4] ;  /* 0x001be40001157983 */ /* 0x000ea40000300800 */
[----:B------:R-:W2:Y:S02]  /*88520*/  LDL.LU R20, [R1+0x1be8] ;  /* 0x001be80001147983 */ /* 0x000ea40000300800 */
[----:B-1----:R-:W2:Y:S01]  /*88530*/  LDL.LU R18, [R1+0x1c50] ;  /* 0x001c500001127983 */ /* 0x002ea20000300800 */
[----:B---3--:R-:W-:Y:S01]  /*88540*/  MOV R4, R15 ;  /* 0x0000000f00047202 */ /* 0x008fe20000000f00 */
[----:B------:R-:W-:Y:S01]  /*88550*/  IMAD.MOV.U32 R5, RZ, RZ, R17 ;  /* 0x000000ffff057224 */ /* 0x000fe200078e0011 */
[----:B------:R-:W3:Y:S04]  /*88560*/  LDL.LU R15, [R1+0x1c58] ;  /* 0x001c5800010f7983 */ /* 0x000ee80000300800 */
[----:B------:R1:W-:Y:S02]  /*88570*/  LDGSTS.E [R188+0xef00], [R4.64], P2 ;  /* 0x0ef0000004bc7fae */ /* 0x0003e40009121848 */
[----:B-1----:R-:W-:-:S04]  /*88580*/  SEL R4, RZ, 0x4, !P1 ;  /* 0x00000004ff047807 */ /* 0x002fc80004800000 */
[----:B------:R-:W-:-:S04]  /*88590*/  SEL R4, R4, RZ, !P0 ;  /* 0x000000ff04047207 */ /* 0x000fc80004000000 */
[----:B------:R-:W-:Y:S02]  /*885a0*/  ISETP.NE.U32.AND P1, PT, R4, RZ, PT ;  /* 0x000000ff0400720c */ /* 0x000fe40003f25070 */
[----:B------:R-:W-:-:S04]  /*885b0*/  IADD3 R13, P3, R13, R16, RZ ;  /* 0x000000100d0d7210 */ /* 0x000fc80007f7e0ff */
[----:B------:R-:W-:Y:S02]  /*885c0*/  IADD3.X R14, R14, R0, RZ, P3, !PT ;  /* 0x000000000e0e7210 */ /* 0x000fe40001ffe4ff */
[----:B------:R-:W-:Y:S02]  /*885d0*/  IADD3 R6, P4, R6, R16, RZ ;  /* 0x0000001006067210 */ /* 0x000fe40007f9e0ff */
[----:B------:R-:W-:Y:S01]  /*885e0*/  MOV R4, R13 ;  /* 0x0000000d00047202 */ /* 0x000fe20000000f00 */
[----:B------:R-:W-:Y:S01]  /*885f0*/  IMAD.MOV.U32 R5, RZ, RZ, R14 ;  /* 0x000000ffff057224 */ /* 0x000fe200078e000e */
[----:B------:R-:W-:Y:S01]  /*88600*/  STL [R1+0x1b68], R13 ;  /* 0x001b680d01007387 */ /* 0x000fe20000100800 */
[----:B------:R-:W-:Y:S02]  /*88610*/  IMAD.X R8, R8, 0x1, R0, P4 ;  /* 0x0000000108087824 */ /* 0x000fe400020e0600 */
[----:B------:R1:W-:Y:S02]  /*88620*/  STL [R1+0x1b64], R14 ;  /* 0x001b640e01007387 */ /* 0x0003e40000100800 */
[----:B------:R1:W-:Y:S01]  /*88630*/  STL [R1+0x1bd0], R6 ;  /* 0x001bd00601007387 */ /* 0x0003e20000100800 */
[----:B------:R1:W-:Y:S04]  /*88640*/  LDGSTS.E [R188+0xef80], [R4.64], P2 ;  /* 0x0ef8000004bc7fae */ /* 0x0003e80009121848 */
[----:B------:R-:W3:Y:S01]  /*88650*/  LDL.LU R19, [R1+0x1c4c] ;  /* 0x001c4c0001137983 */ /* 0x000ee20000300800 */
[----:B------:R1:W-:Y:S02]  /*88660*/  STL [R1+0x1bcc], R8 ;  /* 0x001bcc0801007387 */ /* 0x0003e40000100800 */
[----:B----4-:R-:W4:Y:S01]  /*88670*/  LDL.LU R17, [R1+0x1c54] ;  /* 0x001c540001117983 */ /* 0x010f220000300800 */
[----:B-1----:R-:W4:Y:S01]  /*88680*/  LDL.LU R14, [R1+0x1c5c] ;  /* 0x001c5c00010e7983 */ /* 0x002f220000300800 */
[----:B------:R-:W-:Y:S01]  /*88690*/  MOV R4, R6 ;  /* 0x0000000600047202 */ /* 0x000fe20000000f00 */
[----:B------:R-:W-:-:S02]  /*886a0*/  IMAD.MOV.U32 R5, RZ, RZ, R8 ;  /* 0x000000ffff057224 */ /* 0x000fc400078e0008 */
[----:B------:R-:W4:Y:S01]  /*886b0*/  LDL.LU R6, [R1+0x1c60] ;  /* 0x001c600001067983 */ /* 0x000f220000300800 */
[----:B------:R-:W4:Y:S02]  /*886c0*/  LDL.LU R13, [R1+0x1c64] ;  /* 0x001c6400010d7983 */ /* 0x000f240000300800 */
[----:B------:R-:W4:Y:S01]  /*886d0*/  LDL.LU R8, [R1+0x1c68] ;  /* 0x001c680001087983 */ /* 0x000f220000300800 */
        /* <DEDUP_REMOVED lines=12> */
[----:B-1----:R-:W4:Y:S01]  /*887a0*/  LDL.LU R12, [R1+0x1c6c] ;  /* 0x001c6c00010c7983 */ /* 0x002f220000300800 */
[----:B------:R-:W-:Y:S01]  /*887b0*/  MOV R4, R7 ;  /* 0x0000000700047202 */ /* 0x000fe20000000f00 */
[----:B------:R-:W-:-:S02]  /*887c0*/  IMAD.MOV.U32 R5, RZ, RZ, R10 ;  /* 0x000000ffff057224 */ /* 0x000fc400078e000a */
[----:B------:R-:W4:Y:S01]  /*887d0*/  LDL.LU R7, [R1+0x1c70] ;  /* 0x001c700001077983 */ /* 0x000f220000300800 */
[----:B------:R-:W4:Y:S02]  /*887e0*/  LDL.LU R11, [R1+0x1c74] ;  /* 0x001c7400010b7983 */ /* 0x000f240000300800 */
[----:B------:R-:W4:Y:S01]  /*887f0*/  LDL.LU R10, [R1+0x1c78] ;  /* 0x001c7800010a7983 */ /* 0x000f220000300800 */
[----:B------:R-:W-:Y:S01]  /*88800*/  ISETP.GT.AND P2, PT, R3, 0x7f, PT ;  /* 0x0000007f0300780c */ /* 0x000fe20003f44270 */
[----:B------:R1:W-:Y:S03]  /*88810*/  LDGSTS.E [R188+0xf700], [R4.64], P1 ;  /* 0x0f70000004bc7fae */ /* 0x0003e60008921848 */
[----:B-1----:R-:W-:-:S04]  /*88820*/  SEL R4, RZ, 0x4, !P2 ;  /* 0x00000004ff047807 */ /* 0x002fc80005000000 */
[----:B------:R-:W-:-:S04]  /*88830*/  SEL R4, R4, RZ, !P0 ;  /* 0x000000ff04047207 */ /* 0x000fc80004000000 */
[----:B------:R-:W-:Y:S02]  /*88840*/  ISETP.NE.U32.AND P2, PT, R4, RZ, PT ;  /* 0x000000ff0400720c */ /* 0x000fe40003f45070 */
[----:B--2---:R-:W-:-:S04]  /*88850*/  IADD3 R20, P3, R20, R16, RZ ;  /* 0x0000001014147210 */ /* 0x004fc80007f7e0ff */
[----:B------:R-:W-:Y:S01]  /*88860*/  IADD3.X R21, R21, R0, RZ, P3, !PT ;  /* 0x0000000015157210 */ /* 0x000fe20001ffe4ff */
[----:B------:R-:W-:-:S03]  /*88870*/  IMAD.MOV.U32 R4, RZ, RZ, R20 ;  /* 0x000000ffff047224 */ /* 0x000fc600078e0014 */
[----:B------:R-:W-:-:S05]  /*88880*/  MOV R5, R21 ;  /* 0x0000001500057202 */ /* 0x000fca0000000f00 */
[----:B------:R1:W-:Y:S01]  /*88890*/  LDGSTS.E [R188+0xf780], [R4.64], P1 ;  /* 0x0f78000004bc7fae */ /* 0x0003e20008921848 */
[-C--:B------:R-:W-:Y:S02]  /*888a0*/  IADD3 R18, P1, R18, R16.reuse, RZ ;  /* 0x0000001012127210 */ /* 0x080fe40007f3e0ff */
[----:B---3--:R-:W-:Y:S01]  /*888b0*/  IADD3 R15, P3, R15, R16, RZ ;  /* 0x000000100f0f7210 */ /* 0x008fe20007f7e0ff */
[----:B------:R-:W-:Y:S02]  /*888c0*/  STL [R1+0x1be8], R20 ;  /* 0x001be81401007387 */ /* 0x000fe40000100800 */
[----:B-1----:R-:W-:Y:S02]  /*888d0*/  IMAD.MOV.U32 R4, RZ, RZ, R18 ;  /* 0x000000ffff047224 */ /* 0x002fe400078e0012 */
[----:B------:R-:W-:Y:S01]  /*888e0*/  STL [R1+0x1be4], R21 ;  /* 0x001be41501007387 */ /* 0x000fe20000100800 */
[----:B------:R-:W-:Y:S02]  /*888f0*/  STL [R1+0x1c50], R18 ;  /* 0x001c501201007387 */ /* 0x000fe40000100800 */
[----:B------:R-:W-:Y:S01]  /*88900*/  IMAD.X R19, R19, 0x1, R0, P1 ;  /* 0x0000000113137824 */ /* 0x000fe200008e0600 */
[----:B----4-:R-:W-:-:S04]  /*88910*/  IADD3.X R17, R17, R0, RZ, P3, !PT ;  /* 0x0000000011117210 */ /* 0x010fc80001ffe4ff */
[----:B------:R-:W-:-:S05]  /*88920*/  MOV R5, R19 ;  /* 0x0000001300057202 */ /* 0x000fca0000000f00 */
[----:B------:R1:W-:Y:S01]  /*88930*/  LDGSTS.E [R188+0xfe00], [R4.64], P2 ;  /* 0x0fe0000004bc7fae */ /* 0x0003e20009121848 */
[-C--:B------:R-:W-:Y:S02]  /*88940*/  IADD3 R6, P1, R6, R16.reuse, RZ ;  /* 0x0000001006067210 */ /* 0x080fe40007f3e0ff */
[----:B------:R-:W-:-:S03]  /*88950*/  IADD3 R8, P3, R8, R16, RZ ;  /* 0x0000001008087210 */ /* 0x000fc60007f7e0ff */
[----:B------:R-:W-:Y:S02]  /*88960*/  IMAD.X R14, R14, 0x1, R0, P1 ;  /* 0x000000010e0e7824 */ /* 0x000fe400008e0600 */
[----:B-1----:R-:W-:Y:S01]  /*88970*/  IMAD.MOV.U32 R4, RZ, RZ, R15 ;  /* 0x000000ffff047224 */ /* 0x002fe200078e000f */
[----:B------:R-:W-:Y:S02]  /*88980*/  MOV R5, R17 ;  /* 0x0000001100057202 */ /* 0x000fe40000000f00 */
[----:B------:R-:W-:Y:S01]  /*88990*/  IADD3.X R13, R13, R0, RZ, P3, !PT ;  /* 0x000000000d0d7210 */ /* 0x000fe20001ffe4ff */
[----:B------:R-:W-:Y:S04]  /*889a0*/  STL [R1+0x1c4c], R19 ;  /* 0x001c4c1301007387 */ /* 0x000fe80000100800 */
[----:B------:R1:W-:Y:S01]  /*889b0*/  LDGSTS.E [R188+0xfe80], [R4.64], P2 ;  /* 0x0fe8000004bc7fae */ /* 0x0003e20009121848 */
[----:B------:R-:W-:Y:S02]  /*889c0*/  STL [R1+0x1c58], R15 ;  /* 0x001c580f01007387 */ /* 0x000fe40000100800 */
[----:B------:R-:W-:Y:S02]  /*889d0*/  STL [R1+0x1c54], R17 ;  /* 0x001c541101007387 */ /* 0x000fe40000100800 */
[----:B------:R2:W-:Y:S01]  /*889e0*/  STL [R1+0x1c60], R6 ;  /* 0x001c600601007387 */ /* 0x0005e20000100800 */
[----:B------:R-:W-:Y:S01]  /*889f0*/  STL [R1+0x1c5c], R14 ;  /* 0x001c5c0e01007387 */ /* 0x000fe20000100800 */
[----:B------:R3:W-:Y:S02]  /*88a00*/  STL [R1+0x1c68], R8 ;  /* 0x001c680801007387 */ /* 0x0007e40000100800 */
[----:B------:R4:W-:Y:S02]  /*88a10*/  STL [R1+0x1c64], R13 ;  /* 0x001c640d01007387 */ /* 0x0009e40000100800 */
[----:B-1----:R-:W-:Y:S01]  /*88a20*/  IMAD.MOV.U32 R4, RZ, RZ, R6 ;  /* 0x000000ffff047224 */ /* 0x002fe200078e0006 */
[----:B------:R-:W-:-:S02]  /*88a30*/  MOV R5, R14 ;  /* 0x0000000e00057202 */ /* 0x000fc40000000f00 */
[----:B--2---:R-:W-:-:S03]  /*88a40*/  LOP3.LUT R6, R45, 0x1f, RZ, 0xc0, !PT ;  /* 0x0000001f2d067812 */ /* 0x004fc600078ec0ff */
[----:B------:R1:W-:Y:S01]  /*88a50*/  LDGSTS.E [R188+0xff00], [R4.64], P2 ;  /* 0x0ff0000004bc7fae */ /* 0x0003e20009121848 */
[----:B------:R-:W-:Y:S01]  /*88a60*/  ISETP.GE.AND P1, PT, R6, R3, PT ;  /* 0x000000030600720c */ /* 0x000fe20003f26270 */
[----:B-1----:R-:W-:Y:S01]  /*88a70*/  IMAD.MOV.U32 R4, RZ, RZ, R8 ;  /* 0x000000ffff047224 */ /* 0x002fe200078e0008 */
[----:B------:R-:W-:Y:S02]  /*88a80*/  MOV R5, R13 ;  /* 0x0000000d00057202 */ /* 0x000fe40000000f00 */
[----:B------:R-:W-:-:S03]  /*88a90*/  IADD3 R7, P3, R7, UR7, RZ ;  /* 0x0000000707077c10 */ /* 0x000fc6000ff7e0ff */
[----:B------:R1:W-:Y:S01]  /*88aa0*/  LDGSTS.E [R188+0xff80], [R4.64], P2 ;  /* 0x0ff8000004bc7fae */ /* 0x0003e20009121848 */
[----:B------:R-:W-:Y:S02]  /*88ab0*/  IADD3 R10, P4, R10, UR7, RZ ;  /* 0x000000070a0a7c10 */ /* 0x000fe4000ff9e0ff */
[----:B------:R-:W-:Y:S02]  /*88ac0*/  IADD3.X R12, R12, UR6, RZ, P3, !PT ;  /* 0x000000060c0c7c10 */ /* 0x000fe40009ffe4ff */
[----:B------:R-:W-:Y:S01]  /*88ad0*/  IADD3.X R11, R11, UR6, RZ, P4, !PT ;  /* 0x000000060b0b7c10 */ /* 0x000fe2000a7fe4ff */
[----:B------:R4:W-:Y:S01]  /*88ae0*/  STL [R1+0x1c70], R7 ;  /* 0x001c700701007387 */ /* 0x0009e20000100800 */
[----:B------:R4:W-:Y:S02]  /*88af0*/  STL [R1+0x1c78], R10 ;  /* 0x001c780a01007387 */ /* 0x0009e40000100800 */
[----:B------:R4:W-:Y:S01]  /*88b00*/  STL [R1+0x1c6c], R12 ;  /* 0x001c6c0c01007387 */ /* 0x0009e20000100800 */
[----:B------:R4:W-:Y:S01]  /*88b10*/  STL [R1+0x1c74], R11 ;  /* 0x001c740b01007387 */ /* 0x0009e20000100800 */
[----:B---3--:R-:W-:-:S02]  /*88b20*/  LOP3.LUT R8, R9, 0x20, RZ, 0xfc, !PT ;  /* 0x0000002009087812 */ /* 0x008fc400078efcff */
[----:B-1----:R-:W-:Y:S02]  /*88b30*/  SEL R4, RZ, 0x4, P1 ;  /* 0x00000004ff047807 */ /* 0x002fe40000800000 */
[----:B------:R-:W-:Y:S02]  /*88b40*/  ISETP.GE.AND P2, PT, R8, R3, PT ;  /* 0x000000030800720c */ /* 0x000fe40003f46270 */
[----:B------:R-:W-:-:S04]  /*88b50*/  SEL R4, R4, RZ, !P0 ;  /* 0x000000ff04047207 */ /* 0x000fc80004000000 */
[----:B------:R-:W-:Y:S01]  /*88b60*/  ISETP.NE.U32.AND P1, PT, R4, RZ, PT ;  /* 0x000000ff0400720c */ /* 0x000fe20003f25070 */
[----:B------:R-:W-:-:S04]  /*88b70*/  SEL R4, RZ, 0x4, P2 ;  /* 0x00000004ff047807 */ /* 0x000fc80001000000 */
[----:B------:R-:W-:-:S04]  /*88b80*/  SEL R4, R4, RZ, !P0 ;  /* 0x000000ff04047207 */ /* 0x000fc80004000000 */
[----:B------:R-:W-:Y:S02]  /*88b90*/  ISETP.NE.U32.AND P2, PT, R4, RZ, PT ;  /* 0x000000ff0400720c */ /* 0x000fe40003f45070 */
[----:B----4-:R-:W2:Y:S04]  /*88ba0*/  LDL.LU R9, [R1+0x1c7c] ;  /* 0x001c7c0001097983 */ /* 0x010ea80000300800 */
[----:B------:R-:W3:Y:S04]  /*88bb0*/  LDL.LU R8, [R1+0x1c80] ;  /* 0x001c800001087983 */ /* 0x000ee80000300800 */
[----:B------:R-:W2:Y:S04]  /*88bc0*/  LDL.LU R19, [R1+0x1c84] ;  /* 0x001c840001137983 */ /* 0x000ea80000300800 */
[----:B------:R-:W2:Y:S04]  /*88bd0*/  LDL.LU R18, [R1+0x1c88] ;  /* 0x001c880001127983 */ /* 0x000ea80000300800 */
[----:B------:R-:W2:Y:S04]  /*88be0*/  LDL.LU R13, [R1+0x1d70] ;  /* 0x001d7000010d7983 */ /* 0x000ea80000300800 */
[----:B------:R-:W2:Y:S01]  /*88bf0*/  LDL.LU R15, [R1+0x1d78] ;  /* 0x001d7800010f7983 */ /* 0x000ea20000300800 */
[----:B------:R-:W-:Y:S01]  /*88c00*/  IMAD.MOV.U32 R4, RZ, RZ, R7 ;  /* 0x000000ffff047224 */ /* 0x000fe200078e0007 */
[----:B------:R-:W-:-:S02]  /*88c10*/  MOV R5, R12 ;  /* 0x0000000c00057202 */ /* 0x000fc40000000f00 */
[----:B-----5:R-:W-:Y:S04]  /*88c20*/  STL.64 [R1+0x3950], R128 ;  /* 0x0039508001007387 */ /* 0x020fe80000100a00 */
        /* <DEDUP_REMOVED lines=44> */
[----:B------:R-:W4:Y:S04]  /*88ef0*/  LDL.LU R17, [R1+0x1d6c] ;  /* 0x001d6c0001117983 */ /* 0x000f280000300800 */
[----:B------:R-:W4:Y:S04]  /*88f00*/  LDL.LU R16, [R1+0x1d74] ;  /* 0x001d740001107983 */ /* 0x000f280000300800 */
[----:B------:R-:W0:Y:S04]  /*88f10*/  LDGDEPBAR ;  /* 0x00000000000079af */ /* 0x000e280000000000 */
[----:B------:R1:W-:Y:S04]  /*88f20*/  LDGSTS.E [R2+0x20000], [R4.64], P1 ;  /* 0x2000000004027fae */ /* 0x0003e80008921848 */
[----:B------:R-:W4:Y:S01]  /*88f30*/  LDL.LU R14, [R1+0x1d7c] ;  /* 0x001d7c00010e7983 */ /* 0x000f220000300800 */
[----:B-1----:R-:W-:-:S03]  /*88f40*/  IMAD.MOV.U32 R4, RZ, RZ, R10 ;  /* 0x000000ffff047224 */ /* 0x002fc600078e000a */
[----:B------:R-:W4:Y:S01]  /*88f50*/  LDL.LU R10, [R1+0x1d80] ;  /* 0x001d8000010a7983 */ /* 0x000f220000300800 */
[----:B------:R-:W-:-:S03]  /*88f60*/  MOV R5, R11 ;  /* 0x0000000b00057202 */ /* 0x000fc60000000f00 */
[----:B------:R-:W4:Y:S04]  /*88f70*/  LDL.LU R12, [R1+0x1d84] ;  /* 0x001d8400010c7983 */ /* 0x000f280000300800 */
[----:B------:R-:W4:Y:S01]  /*88f80*/  LDL.LU R11, [R1+0x1d88] ;  /* 0x001d8800010b7983 */ /* 0x000f220000300800 */
[C---:B------:R-:W-:Y:S02]  /*88f90*/  LOP3.LUT R7, R6.reuse, 0x40, RZ, 0xfc, !PT ;  /* 0x0000004006077812 */ /* 0x040fe400078efcff */
[----:B------:R-:W-:Y:S01]  /*88fa0*/  LOP3.LUT R6, R6, 0x60, RZ, 0xfc, !PT ;  /* 0x0000006006067812 */ /* 0x000fe200078efcff */
[----:B------:R1:W-:Y:S01]  /*88fb0*/  LDGSTS.E [R2+0x20080], [R4.64], P2 ;  /* 0x2008000004027fae */ /* 0x0003e20009121848 */
[-C--:B------:R-:W-:Y:S02]  /*88fc0*/  ISETP.GE.AND P3, PT, R7, R3.reuse, PT ;  /* 0x000000030700720c */ /* 0x080fe40003f66270 */
[----:B------:R-:W-:-:S02]  /*88fd0*/  ISETP.GE.AND P4, PT, R6, R3, PT ;  /* 0x000000030600720c */ /* 0x000fc40003f86270 */
[----:B------:R-:W-:Y:S01]  /*88fe0*/  SEL R3, RZ, 0x4, P3 ;  /* 0x00000004ff037807 */ /* 0x000fe20001800000 */
[----:B------:R-:W4:Y:S03]  /*88ff0*/  LDL.LU R6, [R1+0x1e70] ;  /* 0x001e700001067983 */ /* 0x000f260000300800 */
[----:B------:R-:W-:Y:S01]  /*89000*/  SEL R3, R3, RZ, !P0 ;  /* 0x000000ff03037207 */ /* 0x000fe20004000000 */
[----:B------:R-:W4:Y:S03]  /*89010*/  LDL.LU R7, [R1+0x1e78] ;  /* 0x001e780001077983 */ /* 0x000f260000300800 */
[----:B------:R-:W-:Y:S02]  /*89020*/  ISETP.NE.U32.AND P3, PT, R3, RZ, PT ;  /* 0x000000ff0300720c */ /* 0x000fe40003f65070 */
[----:B------:R-:W-:-:S04]  /*89030*/  SEL R3, RZ, 0x4, P4 ;  /* 0x00000004ff037807 */ /* 0x000fc80002000000 */
[----:B------:R-:W-:-:S04]  /*89040*/  SEL R3, R3, RZ, !P0 ;  /* 0x000000ff03037207 */ /* 0x000fc80004000000 */
[----:B------:R-:W-:Y:S02]  /*89050*/  ISETP.NE.U32.AND P0, PT, R3, RZ, PT ;  /* 0x000000ff0300720c */ /* 0x000fe40003f05070 */
[----:B---3--:R-:W-:-:S04]  /*89060*/  IADD3 R8, P4, R8, UR7, RZ ;  /* 0x0000000708087c10 */ /* 0x008fc8000ff9e0ff */
[----:B--2---:R-:W-:Y:S01]  /*89070*/  IADD3.X R9, R9, UR6, RZ, P4, !PT ;  /* 0x0000000609097c10 */ /* 0x004fe2000a7fe4ff */
[----:B------:R2:W-:Y:S01]  /*89080*/  STL [R1+0x1c80], R8 ;  /* 0x001c800801007387 */ /* 0x0005e20000100800 */
[----:B------:R-:W-:-:S03]  /*89090*/  IADD3 R18, P5, R18, UR7, RZ ;  /* 0x0000000712127c10 */ /* 0x000fc6000ffbe0ff */
[----:B------:R3:W-:Y:S01]  /*890a0*/  STL [R1+0x1c7c], R9 ;  /* 0x001c7c0901007387 */ /* 0x0007e20000100800 */
[----:B-1----:R-:W-:Y:S01]  /*890b0*/  IMAD.MOV.U32 R4, RZ, RZ, R8 ;  /* 0x000000ffff047224 */ /* 0x002fe200078e0008 */
[----:B------:R-:W-:Y:S02]  /*890c0*/  IADD3.X R19, R19, UR6, RZ, P5, !PT ;  /* 0x0000000613137c10 */ /* 0x000fe4000affe4ff */
[----:B------:R-:W-:Y:S01]  /*890d0*/  STL [R1+0x1c88], R18 ;  /* 0x001c881201007387 */ /* 0x000fe20000100800 */
[----:B------:R-:W-:-:S03]  /*890e0*/  MOV R5, R9 ;  /* 0x0000000900057202 */ /* 0x000fc60000000f00 */
[----:B--2---:R-:W2:Y:S04]  /*890f0*/  LDL.LU R8, [R1+0x1e6c] ;  /* 0x001e6c0001087983 */ /* 0x004ea80000300800 */
[----:B------:R-:W-:Y:S04]  /*89100*/  STL [R1+0x1c84], R19 ;  /* 0x001c841301007387 */ /* 0x000fe80000100800 */
[----:B---3--:R-:W3:Y:S01]  /*89110*/  LDL.LU R9, [R1+0x1e74] ;  /* 0x001e740001097983 */ /* 0x008ee20000300800 */
[----:B------:R-:W-:-:S03]  /*89120*/  IADD3 R13, P4, R13, UR7, RZ ;  /* 0x000000070d0d7c10 */ /* 0x000fc6000ff9e0ff */
[----:B------:R1:W-:Y:S01]  /*89130*/  LDGSTS.E [R2+0x20100], [R4.64], P3 ;  /* 0x2010000004027fae */ /* 0x0003e20009921848 */
[----:B------:R-:W-:-:S03]  /*89140*/  IADD3 R15, P5, R15, UR7, RZ ;  /* 0x000000070f0f7c10 */ /* 0x000fc6000ffbe0ff */
[----:B------:R4:W-:Y:S01]  /*89150*/  STL [R1+0x1d70], R13 ;  /* 0x001d700d01007387 */ /* 0x0009e20000100800 */
[----:B-1----:R-:W-:Y:S01]  /*89160*/  IMAD.MOV.U32 R4, RZ, RZ, R18 ;  /* 0x000000ffff047224 */ /* 0x002fe200078e0012 */
[----:B------:R-:W-:-:S05]  /*89170*/  MOV R5, R19 ;  /* 0x0000001300057202 */ /* 0x000fca0000000f00 */
[----:B------:R1:W-:Y:S02]  /*89180*/  LDGSTS.E [R2+0x20180], [R4.64], P0 ;  /* 0x2018000004027fae */ /* 0x0003e40008121848 */
[----:B-1----:R-:W-:Y:S01]  /*89190*/  IMAD.MOV.U32 R4, RZ, RZ, R13 ;  /* 0x000000ffff047224 */ /* 0x002fe200078e000d */
[----:B----4-:R-:W-:Y:S02]  /*891a0*/  IADD3.X R17, R17, UR6, RZ, P4, !PT ;  /* 0x0000000611117c10 */ /* 0x010fe4000a7fe4ff */
[----:B------:R-:W-:-:S03]  /*891b0*/  IADD3.X R16, R16, UR6, RZ, P5, !PT ;  /* 0x0000000610107c10 */ /* 0x000fc6000affe4ff */
[----:B------:R-:W-:Y:S01]  /*891c0*/  STL [R1+0x1d6c], R17 ;  /* 0x001d6c1101007387 */ /* 0x000fe20000100800 */
[----:B------:R-:W-:-:S03]  /*891d0*/  MOV R5, R17 ;  /* 0x0000001100057202 */ /* 0x000fc60000000f00 */
[----:B------:R1:W-:Y:S04]  /*891e0*/  STL [R1+0x1d78], R15 ;  /* 0x001d780f01007387 */ /* 0x0003e80000100800 */
[----:B------:R-:W4:Y:S04]  /*891f0*/  LDL.LU R13, [R1+0x1e80] ;  /* 0x001e8000010d7983 */ /* 0x000f280000300800 */
[----:B------:R1:W-:Y:S04]  /*89200*/  STL [R1+0x1d74], R16 ;  /* 0x001d741001007387 */ /* 0x0003e80000100800 */
[----:B------:R1:W-:Y:S04]  /*89210*/  LDGSTS.E [R2+0x21000], [R4.64], P1 ;  /* 0x2100000004027fae */ /* 0x0003e80008921848 */
[----:B------:R-:W4:Y:S01]  /*89220*/  LDL.LU R3, [R1+0x1e88] ;  /* 0x001e880001037983 */ /* 0x000f220000300800 */
[----:B------:R-:W-:Y:S01]  /*89230*/  IADD3 R10, P4, R10, UR7, RZ ;  /* 0x000000070a0a7c10 */ /* 0x000fe2000ff9e0ff */
[----:B-1----:R-:W-:-:S02]  /*89240*/  IMAD.MOV.U32 R4, RZ, RZ, R15 ;  /* 0x000000ffff047224 */ /* 0x002fc400078e000f */
[----:B------:R-:W4:Y:S01]  /*89250*/  LDL.LU R15, [R1+0x1e7c] ;  /* 0x001e7c00010f7983 */ /* 0x000f220000300800 */
[----:B------:R-:W-:-:S03]  /*89260*/  IADD3 R11, P5, R11, UR7, RZ ;  /* 0x000000070b0b7c10 */ /* 0x000fc6000ffbe0ff */
[----:B------:R-:W4:Y:S01]  /*89270*/  LDL.LU R18, [R1+0x1e84] ;  /* 0x001e840001127983 */ /* 0x000f220000300800 */
[----:B------:R-:W-:Y:S02]  /*89280*/  IADD3.X R14, R14, UR6, RZ, P4, !PT ;  /* 0x000000060e0e7c10 */ /* 0x000fe4000a7fe4ff */
[----:B------:R-:W-:Y:S01]  /*89290*/  MOV R5, R16 ;  /* 0x0000001000057202 */ /* 0x000fe20000000f00 */
[----:B------:R1:W-:Y:S01]  /*892a0*/  STL [R1+0x1d80], R10 ;  /* 0x001d800a01007387 */ /* 0x0003e20000100800 */
[----:B------:R-:W-:-:S03]  /*892b0*/  IADD3.X R12, R12, UR6, RZ, P5, !PT ;  /* 0x000000060c0c7c10 */ /* 0x000fc6000affe4ff */
[----:B------:R-:W-:Y:S04]  /*892c0*/  STL [R1+0x1d7c], R14 ;  /* 0x001d7c0e01007387 */ /* 0x000fe80000100800 */
[----:B------:R1:W-:Y:S04]  /*892d0*/  STL [R1+0x1d88], R11 ;  /* 0x001d880b01007387 */ /* 0x0003e80000100800 */
[----:B------:R-:W4:Y:S04]  /*892e0*/  LDL.LU R16, [R1+0x1f70] ;  /* 0x001f700001107983 */ /* 0x000f280000300800 */
[----:B------:R1:W-:Y:S04]  /*892f0*/  LDGSTS.E [R2+0x21080], [R4.64], P2 ;  /* 0x2108000004027fae */ /* 0x0003e80009121848 */
[----:B------:R-:W-:Y:S01]  /*89300*/  STL [R1+0x1d84], R12 ;  /* 0x001d840c01007387 */ /* 0x000fe20000100800 */
[----:B-1----:R-:W-:Y:S01]  /*89310*/  IMAD.MOV.U32 R4, RZ, RZ, R10 ;  /* 0x000000ffff047224 */ /* 0x002fe200078e000a */
[----:B------:R-:W-:-:S02]  /*89320*/  MOV R5, R14 ;  /* 0x0000000e00057202 */ /* 0x000fc40000000f00 */
[----:B------:R-:W4:Y:S04]  /*89330*/  LDL.LU R10, [R1+0x1f78] ;  /* 0x001f7800010a7983 */ /* 0x000f280000300800 */
[----:B------:R-:W4:Y:S04]  /*89340*/  LDL.LU R17, [R1+0x1f6c] ;  /* 0x001f6c0001117983 */ /* 0x000f280000300800 */
[----:B------:R1:W-:Y:S02]  /*89350*/  LDGSTS.E [R2+0x21100], [R4.64], P3 ;  /* 0x2110000004027fae */ /* 0x0003e40009921848 */
[----:B-1----:R-:W-:-:S02]  /*89360*/  IMAD.MOV.U32 R4, RZ, RZ, R11 ;  /* 0x000000ffff047224 */ /* 0x002fc400078e000b */
[----:B------:R-:W4:Y:S01]  /*89370*/  LDL.LU R11, [R1+0x1f74] ;  /* 0x001f7400010b7983 */ /* 0x000f220000300800 */
[----:B------:R-:W-:Y:S02]  /*89380*/  IADD3 R6, P4, R6, UR7, RZ ;  /* 0x0000000706067c10 */ /* 0x000fe4000ff9e0ff */
[----:B------:R-:W-:Y:S02]  /*89390*/  MOV R5, R12 ;  /* 0x0000000c00057202 */ /* 0x000fe40000000f00 */
[----:B------:R-:W-:Y:S01]  /*893a0*/  IADD3 R7, P5, R7, UR7, RZ ;  /* 0x0000000707077c10 */ /* 0x000fe2000ffbe0ff */
[----:B------:R-:W-:Y:S04]  /*893b0*/  STL [R1+0x1e70], R6 ;  /* 0x001e700601007387 */ /* 0x000fe80000100800 */
[----:B------:R1:W-:Y:S01]  /*893c0*/  LDGSTS.E [R2+0x21180], [R4.64], P0 ;  /* 0x2118000004027fae */ /* 0x0003e20008121848 */
[----:B--2---:R-:W-:Y:S01]  /*893d0*/  IADD3.X R8, R8, UR6, RZ, P4, !PT ;  /* 0x0000000608087c10 */ /* 0x004fe2000a7fe4ff */
[----:B-1----:R-:W-:-:S03]  /*893e0*/  IMAD.MOV.U32 R4, RZ, RZ, R6 ;  /* 0x000000ffff047224 */ /* 0x002fc600078e0006 */
[----:B------:R-:W-:Y:S01]  /*893f0*/  MOV R5, R8 ;  /* 0x0000000800057202 */ /* 0x000fe20000000f00 */
[----:B------:R1:W-:Y:S01]  /*89400*/  STL [R1+0x1e6c], R8 ;  /* 0x001e6c0801007387 */ /* 0x0003e20000100800 */
[----:B---3--:R-:W-:-:S03]  /*89410*/  IADD3.X R9, R9, UR6, RZ, P5, !PT ;  /* 0x0000000609097c10 */ /* 0x008fc6000affe4ff */
[----:B------:R-:W-:Y:S04]  /*89420*/  STL [R1+0x1e78], R7 ;  /* 0x001e780701007387 */ /* 0x000fe80000100800 */
[----:B------:R2:W-:Y:S04]  /*89430*/  LDGSTS.E [R2+0x22000], [R4.64], P1 ;  /* 0x2200000004027fae */ /* 0x0005e80008921848 */
[----:B-1----:R-:W3:Y:S04]  /*89440*/  LDL.LU R8, [R1+0x1f80] ;  /* 0x001f800001087983 */ /* 0x002ee80000300800 */
[----:B------:R1:W-:Y:S04]  /*89450*/  STL [R1+0x1e74], R9 ;  /* 0x001e740901007387 */ /* 0x0003e80000100800 */
[----:B------:R-:W3:Y:S01]  /*89460*/  LDL.LU R6, [R1+0x1f88] ;  /* 0x001f880001067983 */ /* 0x000ee20000300800 */
[----:B--2---:R-:W-:Y:S01]  /*89470*/  MOV R5, R9 ;  /* 0x0000000900057202 */ /* 0x004fe20000000f00 */
[----:B------:R-:W-:-:S02]  /*89480*/  IMAD.MOV.U32 R4, RZ, RZ, R7 ;  /* 0x000000ffff047224 */ /* 0x000fc400078e0007 */
[----:B-1----:R-:W2:Y:S04]  /*89490*/  LDL.LU R9, [R1+0x1f7c] ;  /* 0x001f7c0001097983 */ /* 0x002ea80000300800 */
[----:B------:R-:W2:Y:S04]  /*894a0*/  LDL.LU R7, [R1+0x1f84] ;  /* 0x001f840001077983 */ /* 0x000ea80000300800 */
[----:B------:R-:W2:Y:S04]  /*894b0*/  LDL.LU R12, [R1+0x2070] ;  /* 0x00207000010c7983 */ /* 0x000ea80000300800 */
[----:B------:R-:W2:Y:S04]  /*894c0*/  LDL.LU R14, [R1+0x2078] ;  /* 0x00207800010e7983 */ /* 0x000ea80000300800 */
[----:B------:R1:W-:Y:S01]  /*894d0*/  LDGSTS.E [R2+0x22080], [R4.64], P2 ;  /* 0x2208000004027fae */ /* 0x0003e20009121848 */
[----:B----4-:R-:W-:-:S05]  /*894e0*/  IADD3 R13, P4, R13, UR7, RZ ;  /* 0x000000070d0d7c10 */ /* 0x010fca000ff9e0ff */
[----:B------:R4:W-:Y:S01]  /*894f0*/  STL [R1+0x1e80], R13 ;  /* 0x001e800d01007387 */ /* 0x0009e20000100800 */
[----:B-1----:R-:W-:Y:S01]  /*89500*/  IMAD.MOV.U32 R4, RZ, RZ, R13 ;  /* 0x000000ffff047224 */ /* 0x002fe200078e000d */
[----:B------:R-:W-:Y:S02]  /*89510*/  IADD3 R3, P5, R3, UR7, RZ ;  /* 0x0000000703037c10 */ /* 0x000fe4000ffbe0ff */
[----:B------:R-:W-:-:S05]  /*89520*/  IADD3.X R15, R15, UR6, RZ, P4, !PT ;  /* 0x000000060f0f7c10 */ /* 0x000fca000a7fe4ff */
[----:B------:R1:W-:Y:S01]  /*89530*/  STL [R1+0x1e7c], R15 ;  /* 0x001e7c0f01007387 */ /* 0x0003e20000100800 */
[----:B------:R-:W-:-:S03]  /*89540*/  IADD3.X R18, R18, UR6, RZ, P5, !PT ;  /* 0x0000000612127c10 */ /* 0x000fc6000affe4ff */
[----:B------:R1:W-:Y:S04]  /*89550*/  STL [R1+0x1e88], R3 ;  /* 0x001e880301007387 */ /* 0x0003e80000100800 */
[----:B----4-:R-:W4:Y:S01]  /*89560*/  LDL.LU R13, [R1+0x206c] ;  /* 0x00206c00010d7983 */ /* 0x010f220000300800 */
[----:B------:R-:W-:-:S03]  /*89570*/  MOV R5, R15 ;  /* 0x0000000f00057202 */ /* 0x000fc60000000f00 */
[----:B------:R-:W-:Y:S04]  /*89580*/  STL [R1+0x1e84], R18 ;  /* 0x001e841201007387 */ /* 0x000fe80000100800 */
[----:B-1----:R-:W4:Y:S01]  /*89590*/  LDL.LU R15, [R1+0x2074] ;  /* 0x00207400010f7983 */ /* 0x002f220000300800 */
[----:B------:R-:W-:-:S03]  /*895a0*/  IADD3 R16, P4, R16, UR7, RZ ;  /* 0x0000000710107c10 */ /* 0x000fc6000ff9e0ff */
[----:B------:R1:W-:Y:S04]  /*895b0*/  LDGSTS.E [R2+0x22100], [R4.64], P3 ;  /* 0x2210000004027fae */ /* 0x0003e80009921848 */
[----:B------:R-:W4:Y:S01]  /*895c0*/  LDL.LU R20, [R1+0x2080] ;  /* 0x0020800001147983 */ /* 0x000f220000300800 */
[----:B-1----:R-:W-:Y:S01]  /*895d0*/  IMAD.MOV.U32 R4, RZ, RZ, R3 ;  /* 0x000000ffff047224 */ /* 0x002fe200078e0003 */
[----:B------:R-:W-:Y:S02]  /*895e0*/  IADD3 R10, P5, R10, UR7, RZ ;  /* 0x000000070a0a7c10 */ /* 0x000fe4000ffbe0ff */
[----:B------:R-:W4:Y:S01]  /*895f0*/  LDL.LU R3, [R1+0x2088] ;  /* 0x0020880001037983 */ /* 0x000f220000300800 */
[----:B------:R-:W-:-:S03]  /*89600*/  IADD3.X R17, R17, UR6, RZ, P4, !PT ;  /* 0x0000000611117c10 */ /* 0x000fc6000a7fe4ff */
[----:B------:R-:W-:Y:S04]  /*89610*/  STL [R1+0x1f70], R16 ;  /* 0x001f701001007387 */ /* 0x000fe80000100800 */
[----:B------:R-:W-:Y:S04]  /*89620*/  STL [R1+0x1f6c], R17 ;  /* 0x001f6c1101007387 */ /* 0x000fe80000100800 */
[----:B------:R-:W-:Y:S04]  /*89630*/  STL [R1+0x1f78], R10 ;  /* 0x001f780a01007387 */ /* 0x000fe80000100800 */
[----:B------:R-:W4:Y:S01]  /*89640*/  LDL.LU R21, [R1+0x207c] ;  /* 0x00207c0001157983 */ /* 0x000f220000300800 */
[----:B------:R-:W-:-:S05]  /*89650*/  IADD3.X R11, R11, UR6, RZ, P5, !PT ;  /* 0x000000060b0b7c10 */ /* 0x000fca000affe4ff */
[----:B------:R-:W-:Y:S04]  /*89660*/  STL [R1+0x1f74], R11 ;  /* 0x001f740b01007387 */ /* 0x000fe80000100800 */
[----:B------:R-:W4:Y:S04]  /*89670*/  LDL.LU R22, [R1+0x2084] ;  /* 0x0020840001167983 */ /* 0x000f280000300800 */
[----:B------:R-:W4:Y:S01]  /*89680*/  LDL.LU.64 R24, [R1+0x14d0] ;  /* 0x0014d00001187983 */ /* 0x000f220000300a00 */
[----:B------:R-:W-:-:S05]  /*89690*/  MOV R5, R18 ;  /* 0x0000001200057202 */ /* 0x000fca0000000f00 */
[----:B------:R1:W-:Y:S02]  /*896a0*/  LDGSTS.E [R2+0x22180], [R4.64], P0 ;  /* 0x2218000004027fae */ /* 0x0003e40008121848 */
[----:B-1----:R-:W-:Y:S01]  /*896b0*/  IMAD.MOV.U32 R4, RZ, RZ, R16 ;  /* 0x000000ffff047224 */ /* 0x002fe200078e0010 */
[----:B------:R-:W-:-:S05]  /*896c0*/  MOV R5, R17 ;  /* 0x0000001100057202 */ /* 0x000fca0000000f00 */
[----:B------:R1:W-:Y:S01]  /*896d0*/  LDGSTS.E [R2+0x23000], [R4.64], P1 ;  /* 0x2300000004027fae */ /* 0x0003e20008921848 */
[----:B---3--:R-:W-:Y:S01]  /*896e0*/  IADD3 R8, P4, R8, UR7, RZ ;  /* 0x0000000708087c10 */ /* 0x008fe2000ff9e0ff */
[----:B-1----:R-:W-:Y:S01]  /*896f0*/  IMAD.MOV.U32 R4, RZ, RZ, R10 ;  /* 0x000000ffff047224 */ /* 0x002fe200078e000a */
[----:B------:R-:W-:Y:S02]  /*89700*/  MOV R5, R11 ;  /* 0x0000000b00057202 */ /* 0x000fe40000000f00 */
[----:B------:R-:W-:Y:S02]  /*89710*/  IADD3 R6, P5, R6, UR7, RZ ;  /* 0x0000000706067c10 */ /* 0x000fe4000ffbe0ff */
[----:B--2---:R-:W-:Y:S01]  /*89720*/  IADD3.X R9, R9, UR6, RZ, P4, !PT ;  /* 0x0000000609097c10 */ /* 0x004fe2000a7fe4ff */
[----:B------:R1:W-:Y:S01]  /*89730*/  LDGSTS.E [R2+0x23080], [R4.64], P2 ;  /* 0x2308000004027fae */ /* 0x0003e20009121848 */
[----:B------:R-:W-:-:S03]  /*89740*/  IADD3.X R7, R7, UR6, RZ, P5, !PT ;  /* 0x0000000607077c10 */ /* 0x000fc6000affe4ff */
[----:B------:R-:W-:Y:S04]  /*89750*/  STL [R1+0x1f80], R8 ;  /* 0x001f800801007387 */ /* 0x000fe80000100800 */
[----:B------:R-:W-:Y:S01]  /*89760*/  STL [R1+0x1f7c], R9 ;  /* 0x001f7c0901007387 */ /* 0x000fe20000100800 */
[----:B-1----:R-:W-:Y:S01]  /*89770*/  IMAD.MOV.U32 R4, RZ, RZ, R8 ;  /* 0x000000ffff047224 */ /* 0x002fe200078e0008 */
[----:B------:R-:W-:Y:S02]  /*89780*/  MOV R5, R9 ;  /* 0x0000000900057202 */ /* 0x000fe40000000f00 */
[----:B------:R-:W-:Y:S04]  /*89790*/  STL [R1+0x1f88], R6 ;  /* 0x001f880601007387 */ /* 0x000fe80000100800 */
[----:B------:R1:W-:Y:S04]  /*897a0*/  LDGSTS.E [R2+0x23100], [R4.64], P3 ;  /* 0x2310000004027fae */ /* 0x0003e80009921848 */
[----:B------:R2:W-:Y:S01]  /*897b0*/  STL [R1+0x1f84], R7 ;  /* 0x001f840701007387 */ /* 0x0005e20000100800 */
[----:B------:R-:W-:Y:S01]  /*897c0*/  IADD3 R12, P4, R12, UR7, RZ ;  /* 0x000000070c0c7c10 */ /* 0x000fe2000ff9e0ff */
[----:B-1----:R-:W-:Y:S01]  /*897d0*/  IMAD.MOV.U32 R4, RZ, RZ, R6 ;  /* 0x000000ffff047224 */ /* 0x002fe200078e0006 */
[----:B------:R-:W-:-:S02]  /*897e0*/  MOV R5, R7 ;  /* 0x0000000700057202 */ /* 0x000fc40000000f00 */
[----:B--2---:R-:W2:Y:S04]  /*897f0*/  LDL.LU.64 R6, [R1+0x14c8] ;  /* 0x0014c80001067983 */ /* 0x004ea80000300a00 */
[----:B------:R-:W2:Y:S01]  /*89800*/  LDL.LU.64 R8, [R1+0x14c0] ;  /* 0x0014c00001087983 */ /* 0x000ea20000300a00 */
[----:B------:R-:W-:-:S03]  /*89810*/  IADD3 R14, P5, R14, UR7, RZ ;  /* 0x000000070e0e7c10 */ /* 0x000fc6000ffbe0ff */
[----:B------:R-:W2:Y:S04]  /*89820*/  LDL.LU.64 R10, [R1+0x14b8] ;  /* 0x0014b800010a7983 */ /* 0x000ea80000300a00 */
[----:B------:R1:W-:Y:S04]  /*89830*/  LDGSTS.E [R2+0x23180], [R4.64], P0 ;  /* 0x2318000004027fae */ /* 0x0003e80008121848 */
[----:B------:R-:W-:Y:S01]  /*89840*/  STL [R1+0x2070], R12 ;  /* 0x0020700c01007387 */ /* 0x000fe20000100800 */
[----:B-1----:R-:W-:Y:S01]  /*89850*/  IMAD.MOV.U32 R4, RZ, RZ, R12 ;  /* 0x000000ffff047224 */ /* 0x002fe200078e000c */
[----:B----4-:R-:W-:-:S04]  /*89860*/  IADD3.X R13, R13, UR6, RZ, P4, !PT ;  /* 0x000000060d0d7c10 */ /* 0x010fc8000a7fe4ff */
[----:B------:R-:W-:Y:S01]  /*89870*/  MOV R5, R13 ;  /* 0x0000000d00057202 */ /* 0x000fe20000000f00 */
[----:B------:R1:W-:Y:S01]  /*89880*/  STL [R1+0x206c], R13 ;  /* 0x00206c0d01007387 */ /* 0x0003e20000100800 */
[----:B------:R-:W-:-:S03]  /*89890*/  IADD3.X R15, R15, UR6, RZ, P5, !PT ;  /* 0x000000060f0f7c10 */ /* 0x000fc6000affe4ff */
[----:B------:R-:W-:Y:S04]  /*898a0*/  STL [R1+0x2078], R14 ;  /* 0x0020780e01007387 */ /* 0x000fe80000100800 */
[----:B------:R4:W-:Y:S04]  /*898b0*/  LDGSTS.E [R2+0x24000], [R4.64], P1 ;  /* 0x2400000004027fae */ /* 0x0009e80008921848 */
[----:B-1----:R-:W3:Y:S04]  /*898c0*/  LDL.LU.64 R12, [R1+0x13d0] ;  /* 0x0013d000010c7983 */ /* 0x002ee80000300a00 */
[----:B------:R1:W-:Y:S01]  /*898d0*/  STL [R1+0x2074], R15 ;  /* 0x0020740f01007387 */ /* 0x0003e20000100800 */
[----:B----4-:R-:W-:Y:S01]  /*898e0*/  IMAD.MOV.U32 R4, RZ, RZ, R14 ;  /* 0x000000ffff047224 */ /* 0x010fe200078e000e */
[----:B------:R-:W-:-:S02]  /*898f0*/  MOV R5, R15 ;  /* 0x0000000f00057202 */ /* 0x000fc40000000f00 */
[----:B-1----:R-:W4:Y:S01]  /*89900*/  LDL.LU.64 R14, [R1+0x13c8] ;  /* 0x0013c800010e7983 */ /* 0x002f220000300a00 */
[----:B------:R-:W-:-:S03]  /*89910*/  IADD3 R20, P4, R20, UR7, RZ ;  /* 0x0000000714147c10 */ /* 0x000fc6000ff9e0ff */
[----:B------:R-:W4:Y:S01]  /*89920*/  LDL.LU.64 R16, [R1+0x13c0] ;  /* 0x0013c00001107983 */ /* 0x000f220000300a00 */
[----:B------:R-:W-:-:S03]  /*89930*/  IADD3 R3, P5, R3, UR7, RZ ;  /* 0x0000000703037c10 */ /* 0x000fc6000ffbe0ff */
[----:B------:R-:W4:Y:S01]  /*89940*/  LDL.LU.64 R18, [R1+0x13b8] ;  /* 0x0013b80001127983 */ /* 0x000f220000300a00 */
[----:B------:R-:W-:-:S03]  /*89950*/  IADD3.X R21, R21, UR6, RZ, P4, !PT ;  /* 0x0000000615157c10 */ /* 0x000fc6000a7fe4ff */
[----:B------:R1:W-:Y:S04]  /*89960*/  LDGSTS.E [R2+0x24080], [R4.64], P2 ;  /* 0x2408000004027fae */ /* 0x0003e80009121848 */
[----:B------:R-:W-:Y:S04]  /*89970*/  STL [R1+0x2080], R20 ;  /* 0x0020801401007387 */ /* 0x000fe80000100800 */
[----:B------:R1:W-:Y:S02]  /*89980*/  STL [R1+0x207c], R21 ;  /* 0x00207c1501007387 */ /* 0x0003e40000100800 */
[----:B-1----:R-:W-:Y:S01]  /*89990*/  IMAD.MOV.U32 R4, RZ, RZ, R20 ;  /* 0x000000ffff047224 */ /* 0x002fe200078e0014 */
[----:B------:R-:W-:Y:S01]  /*899a0*/  MOV R5, R21 ;  /* 0x0000001500057202 */ /* 0x000fe20000000f00 */
[----:B------:R-:W-:Y:S01]  /*899b0*/  STL [R1+0x2088], R3 ;  /* 0x0020880301007387 */ /* 0x000fe20000100800 */
[----:B------:R-:W-:-:S03]  /*899c0*/  IADD3.X R22, R22, UR6, RZ, P5, !PT ;  /* 0x0000000616167c10 */ /* 0x000fc6000affe4ff */
[----:B------:R-:W4:Y:S04]  /*899d0*/  LDL.LU.64 R20, [R1+0x12d0] ;  /* 0x0012d00001147983 */ /* 0x000f280000300a00 */
[----:B------:R1:W-:Y:S04]  /*899e0*/  LDGSTS.E [R2+0x24100], [R4.64], P3 ;  /* 0x2410000004027fae */ /* 0x0003e80009921848 */
[----:B------:R1:W-:Y:S02]  /*899f0*/  STL [R1+0x2084], R22 ;  /* 0x0020841601007387 */ /* 0x0003e40000100800 */
[----:B-1----:R-:W-:-:S02]  /*89a00*/  MOV R5, R22 ;  /* 0x0000001600057202 */ /* 0x002fc40000000f00 */
[----:B------:R-:W4:Y:S04]  /*89a10*/  LDL.LU.64 R22, [R1+0x12c8] ;  /* 0x0012c80001167983 */ /* 0x000f280000300a00 */
[----:B------:R-:W4:Y:S04]  /*89a20*/  LDL.LU.64 R32, [R1+0x12c0] ;  /* 0x0012c00001207983 */ /* 0x000f280000300a00 */
[----:B------:R-:W4:Y:S04]  /*89a30*/  LDL.LU.64 R34, [R1+0x12b8] ;  /* 0x0012b80001227983 */ /* 0x000f280000300a00 */
[----:B------:R-:W4:Y:S04]  /*89a40*/  LDL.LU.64 R36, [R1+0x11d0] ;  /* 0x0011d00001247983 */ /* 0x000f280000300a00 */
[----:B------:R-:W4:Y:S04]  /*89a50*/  LDL.LU.64 R38, [R1+0x11c8] ;  /* 0x0011c80001267983 */ /* 0x000f280000300a00 */
[----:B------:R-:W4:Y:S04]  /*89a60*/  LDL.LU.64 R30, [R1+0x11c0] ;  /* 0x0011c000011e7983 */ /* 0x000f280000300a00 */
[----:B------:R-:W4:Y:S01]  /*89a70*/  LDL.LU.64 R28, [R1+0x11b8] ;  /* 0x0011b800011c7983 */ /* 0x000f220000300a00 */
[----:B------:R-:W-:-:S03]  /*89a80*/  IMAD.MOV.U32 R4, RZ, RZ, R3 ;  /* 0x000000ffff047224 */ /* 0x000fc600078e0003 */
[----:B------:R-:W4:Y:S01]  /*89a90*/  LDL.LU.64 R44, [R1+0xed0] ;  /* 0x000ed000012c7983 */ /* 0x000f220000300a00 */
[----:B------:R-:W-:-:S03]  /*89aa0*/  IADD3 R3, P4, R24, UR7, RZ ;  /* 0x0000000718037c10 */ /* 0x000fc6000ff9e0ff */
[----:B------:R-:W4:Y:S04]  /*89ab0*/  LDL.LU.64 R26, [R1+0x10d0] ;  /* 0x0010d000011a7983 */ /* 0x000f280000300a00 */
[----:B------:R1:W-:Y:S02]  /*89ac0*/  LDGSTS.E [R2+0x24180], [R4.64], P0 ;  /* 0x2418000004027fae */ /* 0x0003e40008121848 */
[----:B-1----:R-:W-:Y:S02]  /*89ad0*/  IADD3.X R4, R25, UR6, RZ, P4, !PT ;  /* 0x0000000619047c10 */ /* 0x002fe4000a7fe4ff */
[----:B------:R-:W4:Y:S04]  /*89ae0*/  LDL.LU.64 R24, [R1+0x10c8] ;  /* 0x0010c80001187983 */ /* 0x000f280000300a00 */
[----:B------:R-:W4:Y:S01]  /*89af0*/  LDL.LU.64 R56, [R1+0x10c0] ;  /* 0x0010c00001387983 */ /* 0x000f220000300a00 */
[----:B--2---:R-:W-:-:S03]  /*89b00*/  IADD3 R5, P4, R6, UR7, RZ ;  /* 0x0000000706057c10 */ /* 0x004fc6000ff9e0ff */
[----:B------:R-:W2:Y:S01]  /*89b10*/  LDL.LU.64 R54, [R1+0x10b8] ;  /* 0x0010b80001367983 */ /* 0x000ea20000300a00 */
[----:B------:R-:W-:Y:S02]  /*89b20*/  IADD3.X R6, R7, UR6, RZ, P4, !PT ;  /* 0x0000000607067c10 */ /* 0x000fe4000a7fe4ff */
[----:B------:R-:W-:Y:S01]  /*89b30*/  IADD3 R7, P4, R8, UR7, RZ ;  /* 0x0000000708077c10 */ /* 0x000fe2000ff9e0ff */
[----:B------:R-:W2:Y:S03]  /*89b40*/  LDL.LU.64 R52, [R1+0xfd0] ;  /* 0x000fd00001347983 */ /* 0x000ea60000300a00 */
[----:B------:R-:W-:Y:S01]  /*89b50*/  IADD3.X R8, R9, UR6, RZ, P4, !PT ;  /* 0x0000000609087c10 */ /* 0x000fe2000a7fe4ff */
[----:B------:R-:W2:Y:S01]  /*89b60*/  LDL.LU.64 R50, [R1+0xfc8] ;  /* 0x000fc80001327983 */ /* 0x000ea20000300a00 */
[----:B------:R-:W-:-:S03]  /*89b70*/  IADD3 R9, P4, R10, UR7, RZ ;  /* 0x000000070a097c10 */ /* 0x000fc6000ff9e0ff */
[----:B------:R-:W2:Y:S01]  /*89b80*/  LDL.LU.64 R48, [R1+0xfc0] ;  /* 0x000fc00001307983 */ /* 0x000ea20000300a00 */
[----:B------:R-:W-:Y:S02]  /*89b90*/  IADD3.X R10, R11, UR6, RZ, P4, !PT ;  /* 0x000000060b0a7c10 */ /* 0x000fe4000a7fe4ff */
[----:B---3--:R-:W-:-:S04]  /*89ba0*/  IADD3 R11, P4, R12, UR7, RZ ;  /* 0x000000070c0b7c10 */ /* 0x008fc8000ff9e0ff */
[----:B------:R-:W-:Y:S02]  /*89bb0*/  IADD3.X R12, R13, UR6, RZ, P4, !PT ;  /* 0x000000060d0c7c10 */ /* 0x000fe4000a7fe4ff */
[----:B----4-:R-:W-:-:S04]  /*89bc0*/  IADD3 R13, P4, R14, UR7, RZ ;  /* 0x000000070e0d7c10 */ /* 0x010fc8000ff9e0ff */
[----:B------:R-:W-:Y:S02]  /*89bd0*/  IADD3.X R14, R15, UR6, RZ, P4, !PT ;  /* 0x000000060f0e7c10 */ /* 0x000fe4000a7fe4ff */
[----:B------:R-:W-:-:S04]  /*89be0*/  IADD3 R15, P4, R16, UR7, RZ ;  /* 0x00000007100f7c10 */ /* 0x000fc8000ff9e0ff */
        /* <DEDUP_REMOVED lines=17> */
[----:B------:R-:W-:Y:S01]  /*89d00*/  IADD3 R41, P4, R28, UR7, RZ ;  /* 0x000000071c297c10 */ /* 0x000fe2000ff9e0ff */
[----:B------:R-:W3:Y:S03]  /*89d10*/  LDL.LU.64 R30, [R1+0xfb8] ;  /* 0x000fb800011e7983 */ /* 0x000ee60000300a00 */
[----:B------:R-:W-:Y:S02]  /*89d20*/  IADD3.X R42, R29, UR6, RZ, P4, !PT ;  /* 0x000000061d2a7c10 */ /* 0x000fe4000a7fe4ff */
[----:B------:R-:W-:Y:S01]  /*89d30*/  IADD3 R43, P4, R44, UR7, RZ ;  /* 0x000000072c2b7c10 */ /* 0x000fe2000ff9e0ff */
[----:B------:R-:W4:Y:S03]  /*89d40*/  LDL.LU.64 R28, [R1+0xf68] ;  /* 0x000f6800011c7983 */ /* 0x000f260000300a00 */
[----:B------:R-:W-:-:S02]  /*89d50*/  IADD3.X R44, R45, UR6, RZ, P4, !PT ;  /* 0x000000062d2c7c10 */ /* 0x000fc4000a7fe4ff */
[----:B------:R-:W-:-:S04]  /*89d60*/  IADD3 R45, P4, R26, UR7, RZ ;  /* 0x000000071a2d7c10 */ /* 0x000fc8000ff9e0ff */
[----:B------:R-:W-:Y:S02]  /*89d70*/  IADD3.X R46, R27, UR6, RZ, P4, !PT ;  /* 0x000000061b2e7c10 */ /* 0x000fe4000a7fe4ff */
[----:B------:R-:W4:Y:S01]  /*89d80*/  LDL.LU.64 R26, [R1+0xf60] ;  /* 0x000f6000011a7983 */ /* 0x000f220000300a00 */
[----:B------:R-:W-:-:S04]  /*89d90*/  IADD3 R47, P4, R24, UR7, RZ ;  /* 0x00000007182f7c10 */ /* 0x000fc8000ff9e0ff */
[----:B------:R-:W-:Y:S02]  /*89da0*/  IADD3.X R148, R25, UR6, RZ, P4, !PT ;  /* 0x0000000619947c10 */ /* 0x000fe4000a7fe4ff */
[----:B------:R-:W4:Y:S04]  /*89db0*/  LDL.LU.64 R24, [R1+0xf58] ;  /* 0x000f580001187983 */ /* 0x000f280000300a00 */
[----:B------:R-:W4:Y:S04]  /*89dc0*/  LDL.LU.64 R70, [R1+0xf50] ;  /* 0x000f500001467983 */ /* 0x000f280000300a00 */
[----:B------:R-:W4:Y:S04]  /*89dd0*/  LDL.LU.64 R68, [R1+0xf48] ;  /* 0x000f480001447983 */ /* 0x000f280000300a00 */
[----:B------:R-:W4:Y:S04]  /*89de0*/  LDL.LU.64 R66, [R1+0xf40] ;  /* 0x000f400001427983 */ /* 0x000f280000300a00 */
[----:B------:R-:W4:Y:S04]  /*89df0*/  LDL.LU.64 R64, [R1+0xf38] ;  /* 0x000f380001407983 */ /* 0x000f280000300a00 */
[----:B------:R-:W4:Y:S04]  /*89e00*/  LDL.LU.64 R62, [R1+0xf30] ;  /* 0x000f3000013e7983 */ /* 0x000f280000300a00 */
[----:B------:R-:W4:Y:S01]  /*89e10*/  LDL.LU.64 R60, [R1+0xf28] ;  /* 0x000f2800013c7983 */ /* 0x000f220000300a00 */
[----:B------:R-:W-:-:S03]  /*89e20*/  IADD3 R149, P4, R56, UR7, RZ ;  /* 0x0000000738957c10 */ /* 0x000fc6000ff9e0ff */
[----:B------:R-:W4:Y:S01]  /*89e30*/  LDL.LU.64 R58, [R1+0xf20] ;  /* 0x000f2000013a7983 */ /* 0x000f220000300a00 */
[----:B------:R-:W-:Y:S02]  /*89e40*/  IADD3.X R150, R57, UR6, RZ, P4, !PT ;  /* 0x0000000639967c10 */ /* 0x000fe4000a7fe4ff */
[----:B--2---:R-:W-:Y:S01]  /*89e50*/  IADD3 R151, P4, R54, UR7, RZ ;  /* 0x0000000736977c10 */ /* 0x004fe2000ff9e0ff */
[----:B------:R-:W2:Y:S03]  /*89e60*/  LDL.LU.64 R56, [R1+0xf18] ;  /* 0x000f180001387983 */ /* 0x000ea60000300a00 */
[----:B------:R-:W-:Y:S02]  /*89e70*/  IADD3.X R172, R55, UR6, RZ, P4, !PT ;  /* 0x0000000637ac7c10 */ /* 0x000fe4000a7fe4ff */
[----:B------:R-:W-:Y:S01]  /*89e80*/  IADD3 R173, P4, R52, UR7, RZ ;  /* 0x0000000734ad7c10 */ /* 0x000fe2000ff9e0ff */
[----:B------:R-:W2:Y:S03]  /*89e90*/  LDL.LU.64 R54, [R1+0xf10] ;  /* 0x000f100001367983 */ /* 0x000ea60000300a00 */
[----:B------:R-:W-:-:S02]  /*89ea0*/  IADD3.X R174, R53, UR6, RZ, P4, !PT ;  /* 0x0000000635ae7c10 */ /* 0x000fc4000a7fe4ff */
[----:B------:R-:W-:Y:S01]  /*89eb0*/  IADD3 R175, P4, R50, UR7, RZ ;  /* 0x0000000732af7c10 */ /* 0x000fe2000ff9e0ff */
[----:B------:R-:W2:Y:S03]  /*89ec0*/  LDL.LU.64 R52, [R1+0xf08] ;  /* 0x000f080001347983 */ /* 0x000ea60000300a00 */
[----:B------:R-:W-:Y:S02]  /*89ed0*/  IADD3.X R184, R51, UR6, RZ, P4, !PT ;  /* 0x0000000633b87c10 */ /* 0x000fe4000a7fe4ff */
[----:B------:R-:W-:Y:S01]  /*89ee0*/  IADD3 R185, P4, R48, UR7, RZ ;  /* 0x0000000730b97c10 */ /* 0x000fe2000ff9e0ff */
[----:B------:R-:W2:Y:S03]  /*89ef0*/  LDL.LU.64 R50, [R1+0xf00] ;  /* 0x000f000001327983 */ /* 0x000ea60000300a00 */
[----:B------:R-:W-:-:S02]  /*89f00*/  IADD3.X R189, R49, UR6, RZ, P4, !PT ;  /* 0x0000000631bd7c10 */ /* 0x000fc4000a7fe4ff */
[----:B------:R-:W2:Y:S01]  /*89f10*/  LDL.LU.64 R48, [R1+0xef8] ;  /* 0x000ef80001307983 */ /* 0x000ea20000300a00 */
[----:B---3--:R-:W-:-:S04]  /*89f20*/  IADD3 R190, P4, R30, UR7, RZ ;  /* 0x000000071ebe7c10 */ /* 0x008fc8000ff9e0ff */
[----:B------:R-:W-:Y:S02]  /*89f30*/  IADD3.X R191, R31, UR6, RZ, P4, !PT ;  /* 0x000000061fbf7c10 */ /* 0x000fe4000a7fe4ff */
[----:B----4-:R-:W-:Y:S01]  /*89f40*/  IADD3 R192, P4, R28, UR7, RZ ;  /* 0x000000071cc07c10 */ /* 0x010fe2000ff9e0ff */
[----:B------:R-:W3:Y:S03]  /*89f50*/  LDL.LU.64 R30, [R1+0xef0] ;  /* 0x000ef000011e7983 */ /* 0x000ee60000300a00 */
[----:B------:R-:W-:Y:S02]  /*89f60*/  IADD3.X R193, R29, UR6, RZ, P4, !PT ;  /* 0x000000061dc17c10 */ /* 0x000fe4000a7fe4ff */
[----:B------:R-:W4:Y:S01]  /*89f70*/  LDL.LU.64 R28, [R1+0xee8] ;  /* 0x000ee800011c7983 */ /* 0x000f220000300a00 */
[----:B------:R-:W-:-:S04]  /*89f80*/  IADD3 R194, P4, R26, UR7, RZ ;  /* 0x000000071ac27c10 */ /* 0x000fc8000ff9e0ff */
[----:B------:R-:W-:Y:S02]  /*89f90*/  IADD3.X R195, R27, UR6, RZ, P4, !PT ;  /* 0x000000061bc37c10 */ /* 0x000fe4000a7fe4ff */
[----:B------:R-:W4:Y:S01]  /*89fa0*/  LDL.LU.64 R26, [R1+0xee0] ;  /* 0x000ee000011a7983 */ /* 0x000f220000300a00 */
[----:B------:R-:W-:-:S04]  /*89fb0*/  IADD3 R196, P4, R24, UR7, RZ ;  /* 0x0000000718c47c10 */ /* 0x000fc8000ff9e0ff */
[----:B------:R-:W-:Y:S02]  /*89fc0*/  IADD3.X R197, R25, UR6, RZ, P4, !PT ;  /* 0x0000000619c57c10 */ /* 0x000fe4000a7fe4ff */
[----:B------:R-:W4:Y:S01]  /*89fd0*/  LDL.LU.64 R24, [R1+0xed8] ;  /* 0x000ed80001187983 */ /* 0x000f220000300a00 */
        /* <DEDUP_REMOVED lines=14> */
[----:B--2---:R-:W-:-:S04]  /*8a0c0*/  IADD3 R224, P4, R56, UR7, RZ ;  /* 0x0000000738e07c10 */ /* 0x004fc8000ff9e0ff */
        /* <DEDUP_REMOVED lines=8> */
[----:B------:R-:W-:Y:S01]  /*8a150*/  IADD3.X R233, R49, UR6, RZ, P4, !PT ;  /* 0x0000000631e97c10 */ /* 0x000fe2000a7fe4ff */
        /* <DEDUP_REMOVED lines=10> */
[----:B------:R-:W-:Y:S01]  /*8a200*/  STL.64 [R1+0x14d0], R126 ;  /* 0x0014d07e01007387 */ /* 0x000fe20000100a00 */
[----:B------:R-:W-:Y:S01]  /*8a210*/  IMAD.MOV.U32 R116, RZ, RZ, R13 ;  /* 0x000000ffff747224 */ /* 0x000fe200078e000d */
[----:B------:R-:W-:Y:S01]  /*8a220*/  MOV R117, R14 ;  /* 0x0000000e00757202 */ /* 0x000fe20000000f00 */
[----:B------:R-:W-:Y:S01]  /*8a230*/  IMAD.MOV.U32 R114, RZ, RZ, R15 ;  /* 0x000000ffff727224 */ /* 0x000fe200078e000f */
[----:B------:R-:W-:Y:S01]  /*8a240*/  STL.64 [R1+0x14c8], R124 ;  /* 0x0014c87c01007387 */ /* 0x000fe20000100a00 */
        /* <DEDUP_REMOVED lines=13> */
[----:B------:R-:W-:-:S02]  /*8a320*/  MOV R105, R34 ;  /* 0x0000002200697202 */ /* 0x000fc40000000f00 */
[----:B------:R-:W-:Y:S01]  /*8a330*/  STL.64 [R1+0x13c8], R116 ;  /* 0x0013c87401007387 */ /* 0x000fe20000100a00 */
[----:B------:R-:W-:Y:S01]  /*8a340*/  IMAD.MOV.U32 R102, RZ, RZ, R35 ;  /* 0x000000ffff667224 */ /* 0x000fe200078e0023 */
[----:B------:R-:W-:Y:S02]  /*8a350*/  MOV R103, R36 ;  /* 0x0000002400677202 */ /* 0x000fe40000000f00 */
[----:B------:R-:W-:Y:S01]  /*8a360*/  STL.64 [R1+0x13c0], R114 ;  /* 0x0013c07201007387 */ /* 0x000fe20000100a00 */
[----:B------:R-:W-:Y:S01]  /*8a370*/  IMAD.MOV.U32 R100, RZ, RZ, R37 ;  /* 0x000000ffff647224 */ /* 0x000fe200078e0025 */
[----:B------:R-:W-:Y:S02]  /*8a380*/  MOV R101, R38 ;  /* 0x0000002600657202 */ /* 0x000fe40000000f00 */
        /* <DEDUP_REMOVED lines=84> */
[----:B---3--:R-:W-:-:S03]  /*8a8d0*/  IADD3 R234, P4, R30, UR7, RZ ;  /* 0x000000071eea7c10 */ /* 0x008fc6000ff9e0ff */
[----:B------:R1:W-:Y:S01]  /*8a8e0*/  LDGSTS.E [R2+0x2b080], [R76.64], P2 ;  /* 0x2b0800004c027fae */ /* 0x0003e20009121848 */
[----:B------:R-:W-:Y:S01]  /*8a8f0*/  IADD3.X R235, R31, UR6, RZ, P4, !PT ;  /* 0x000000061feb7c10 */ /* 0x000fe2000a7fe4ff */
[----:B------:R-:W-:Y:S01]  /*8a900*/  IMAD.MOV.U32 R48, RZ, RZ, R234 ;  /* 0x000000ffff307224 */ /* 0x000fe200078e00ea */
[----:B----4-:R-:W-:Y:S01]  /*8a910*/  IADD3 R236, P4, R28, UR7, RZ ;  /* 0x000000071cec7c10 */ /* 0x010fe2000ff9e0ff */
[----:B------:R1:W-:Y:S03]  /*8a920*/  LDGSTS.E [R2+0x2b100], [R74.64], P3 ;  /* 0x2b1000004a027fae */ /* 0x0003e60009921848 */
[----:B------:R-:W-:Y:S01]  /*8a930*/  IADD3.X R237, R29, UR6, RZ, P4, !PT ;  /* 0x000000061ded7c10 */ /* 0x000fe2000a7fe4ff */
[----:B------:R-:W-:Y:S01]  /*8a940*/  IMAD.MOV.U32 R30, RZ, RZ, R236 ;  /* 0x000000ffff1e7224 */ /* 0x000fe200078e00ec */
[----:B------:R-:W-:Y:S01]  /*8a950*/  MOV R49, R235 ;  /* 0x000000eb00317202 */ /* 0x000fe20000000f00 */
[----:B------:R1:W-:Y:S01]  /*8a960*/  LDGSTS.E [R2+0x2b180], [R72.64], P0 ;  /* 0x2b18000048027fae */ /* 0x0003e20008121848 */
[----:B------:R-:W-:-:S03]  /*8a970*/  IADD3 R238, P4, R26, UR7, RZ ;  /* 0x000000071aee7c10 */ /* 0x000fc6000ff9e0ff */
[----:B------:R1:W-:Y:S01]  /*8a980*/  LDGSTS.E [R2+0x2c000], [R70.64], P1 ;  /* 0x2c00000046027fae */ /* 0x0003e20008921848 */
[----:B------:R-:W-:Y:S01]  /*8a990*/  IADD3.X R239, R27, UR6, RZ, P4, !PT ;  /* 0x000000061bef7c10 */ /* 0x000fe2000a7fe4ff */
[----:B------:R-:W-:Y:S01]  /*8a9a0*/  IMAD.MOV.U32 R28, RZ, RZ, R238 ;  /* 0x000000ffff1c7224 */ /* 0x000fe200078e00ee */
[----:B------:R-:W-:Y:S01]  /*8a9b0*/  MOV R31, R237 ;  /* 0x000000ed001f7202 */ /* 0x000fe20000000f00 */
[----:B------:R1:W-:Y:S01]  /*8a9c0*/  LDGSTS.E [R2+0x2c080], [R68.64], P2 ;  /* 0x2c08000044027fae */ /* 0x0003e20009121848 */
[----:B------:R-:W-:Y:S01]  /*8a9d0*/  IADD3 R240, P4, R24, UR7, RZ ;  /* 0x0000000718f07c10 */ /* 0x000fe2000ff9e0ff */
[----:B------:R-:W-:Y:S01]  /*8a9e0*/  IMAD.MOV.U32 R24, RZ, RZ, R43 ;  /* 0x000000ffff187224 */ /* 0x000fe200078e002b */
[----:B------:R-:W-:Y:S01]  /*8a9f0*/  MOV R29, R239 ;  /* 0x000000ef001d7202 */ /* 0x000fe20000000f00 */
[----:B------:R1:W-:Y:S01]  /*8aa00*/  LDGSTS.E [R2+0x2c100], [R66.64], P3 ;  /* 0x2c10000042027fae */ /* 0x0003e20009921848 */
[----:B------:R-:W-:Y:S02]  /*8aa10*/  IADD3.X R241, R25, UR6, RZ, P4, !PT ;  /* 0x0000000619f17c10 */ /* 0x000fe4000a7fe4ff */
[----:B------:R-:W-:Y:S01]  /*8aa20*/  MOV R25, R44 ;  /* 0x0000002c00197202 */ /* 0x000fe20000000f00 */
[----:B------:R-:W-:Y:S01]  /*8aa30*/  IMAD.MOV.U32 R26, RZ, RZ, R240 ;  /* 0x000000ffff1a7224 */ /* 0x000fe200078e00f0 */
[----:B------:R1:W-:Y:S04]  /*8aa40*/  LDGSTS.E [R2+0x2c180], [R64.64], P0 ;  /* 0x2c18000040027fae */ /* 0x0003e80008121848 */
        /* <DEDUP_REMOVED lines=38> */
[----:B------:R1:W-:Y:S04]  /*8acb0*/  LDGSTS.E [R2+0x2d000], [R62.64], P1 ;  /* 0x2d0000003e027fae */ /* 0x0003e80008921848 */
[----:B------:R-:W4:Y:S04]  /*8acc0*/  LDL.LU R5, [R1+0x1d98] ;  /* 0x001d980001057983 */ /* 0x000f280000300800 */
[----:B------:R1:W-:Y:S04]  /*8acd0*/  LDGSTS.E [R2+0x2d080], [R60.64], P2 ;  /* 0x2d0800003c027fae */ /* 0x0003e80009121848 */
[----:B------:R-:W4:Y:S04]  /*8ace0*/  LDL.LU R12, [R1+0x1d8c] ;  /* 0x001d8c00010c7983 */ /* 0x000f280000300800 */
[----:B------:R1:W-:Y:S04]  /*8acf0*/  LDGSTS.E [R2+0x2d100], [R58.64], P3 ;  /* 0x2d1000003a027fae */ /* 0x0003e80009921848 */
[----:B------:R1:W-:Y:S04]  /*8ad00*/  LDGSTS.E [R2+0x2d180], [R56.64], P0 ;  /* 0x2d18000038027fae */ /* 0x0003e80008121848 */
[----:B------:R1:W-:Y:S04]  /*8ad10*/  LDGSTS.E [R2+0x2e000], [R54.64], P1 ;  /* 0x2e00000036027fae */ /* 0x0003e80008921848 */
[----:B------:R1:W-:Y:S04]  /*8ad20*/  LDGSTS.E [R2+0x2e080], [R52.64], P2 ;  /* 0x2e08000034027fae */ /* 0x0003e80009121848 */
[----:B------:R-:W4:Y:S04]  /*8ad30*/  LDL.LU R10, [R1+0x1d94] ;  /* 0x001d9400010a7983 */ /* 0x000f280000300800 */
[----:B------:R1:W-:Y:S04]  /*8ad40*/  LDGSTS.E [R2+0x2e100], [R50.64], P3 ;  /* 0x2e10000032027fae */ /* 0x0003e80009921848 */
[----:B------:R1:W-:Y:S04]  /*8ad50*/  LDGSTS.E [R2+0x2e180], [R48.64], P0 ;  /* 0x2e18000030027fae */ /* 0x0003e80008121848 */
[----:B------:R1:W-:Y:S01]  /*8ad60*/  LDGSTS.E [R2+0x2f000], [R30.64], P1 ;  /* 0x2f0000001e027fae */ /* 0x0003e20008921848 */
[----:B------:R-:W-:-:S03]  /*8ad70*/  LOP3.LUT R6, R242, 0x10, RZ, 0x3c, !PT ;  /* 0x00000010f2067812 */ /* 0x000fc600078e3cff */
[----:B------:R1:W-:Y:S04]  /*8ad80*/  LDGSTS.E [R2+0x2f080], [R28.64], P2 ;  /* 0x2f0800001c027fae */ /* 0x0003e80009121848 */
[----:B------:R1:W-:Y:S04]  /*8ad90*/  LDGSTS.E [R2+0x2f100], [R26.64], P3 ;  /* 0x2f1000001a027fae */ /* 0x0003e80009921848 */
[----:B------:R1:W-:Y:S02]  /*8ada0*/  LDGSTS.E [R2+0x2f180], [R24.64], P0 ;  /* 0x2f18000018027fae */ /* 0x0003e40008121848 */
[----:B-1----:R-:W-:-:S05]  /*8adb0*/  IMAD.U32 R2, RZ, RZ, UR5 ;  /* 0x00000005ff027e24 */ /* 0x002fca000f8e00ff */
[----:B------:R-:W-:Y:S02]  /*8adc0*/  LEA R185, R2, R6, 0x10 ;  /* 0x0000000602b97211 */ /* 0x000fe400078e80ff */
[----:B--2---:R-:W-:Y:S02]  /*8add0*/  IADD3 R3, P4, R3, UR7, RZ ;  /* 0x0000000703037c10 */ /* 0x004fe4000ff9e0ff */
[----:B---3--:R-:W-:-:S03]  /*8ade0*/  IADD3 R16, P5, R16, UR7, RZ ;  /* 0x0000000710107c10 */ /* 0x008fc6000ffbe0ff */
[----:B------:R1:W-:Y:S01]  /*8adf0*/  STL [R1+0x1c90], R3 ;  /* 0x001c900301007387 */ /* 0x0003e20000100800 */
[----:B----4-:R-:W-:-:S03]  /*8ae00*/  IADD3.X R8, R8, UR6, RZ, P4, !PT ;  /* 0x0000000608087c10 */ /* 0x010fc6000a7fe4ff */
[----:B------:R-:W-:Y:S01]  /*8ae10*/  STL [R1+0x1c98], R16 ;  /* 0x001c981001007387 */ /* 0x000fe20000100800 */
[----:B------:R-:W-:-:S03]  /*8ae20*/  IMAD.MOV.U32 R2, RZ, RZ, R3 ;  /* 0x000000ffff027224 */ /* 0x000fc600078e0003 */
[----:B------:R2:W-:Y:S04]  /*8ae30*/  STL [R1+0x1c8c], R8 ;  /* 0x001c8c0801007387 */ /* 0x0005e80000100800 */
[----:B------:R-:W3:Y:S01]  /*8ae40*/  LDL.LU R6, [R1+0x1da0] ;  /* 0x001da00001067983 */ /* 0x000ee20000300800 */
[----:B-1----:R-:W-:-:S03]  /*8ae50*/  MOV R3, R8 ;  /* 0x0000000800037202 */ /* 0x002fc60000000f00 */
[----:B------:R-:W4:Y:S04]  /*8ae60*/  LDL.LU R7, [R1+0x1da8] ;  /* 0x001da80001077983 */ /* 0x000f280000300800 */
[----:B--2---:R-:W2:Y:S04]  /*8ae70*/  LDL.LU R8, [R1+0x1d9c] ;  /* 0x001d9c0001087983 */ /* 0x004ea80000300800 */
[----:B------:R-:W2:Y:S01]  /*8ae80*/  LDL.LU R9, [R1+0x1da4] ;  /* 0x001da40001097983 */ /* 0x000ea20000300800 */
[----:B------:R-:W-:Y:S02]  /*8ae90*/  IADD3.X R17, R17, UR6, RZ, P5, !PT ;  /* 0x0000000611117c10 */ /* 0x000fe4000affe4ff */
[----:B------:R-:W-:Y:S01]  /*8aea0*/  IADD3 R11, P4, R11, UR7, RZ ;  /* 0x000000070b0b7c10 */ /* 0x000fe2000ff9e0ff */
[----:B------:R1:W-:Y:S01]  /*8aeb0*/  LDGSTS.E [R185+0x20200], [R2.64], P1 ;  /* 0x2020000002b97fae */ /* 0x0003e20008921848 */
[----:B------:R-:W-:-:S02]  /*8aec0*/  IADD3 R13, P5, R13, UR7, RZ ;  /* 0x000000070d0d7c10 */ /* 0x000fc4000ffbe0ff */
[----:B------:R-:W-:Y:S01]  /*8aed0*/  IADD3.X R14, R14, UR6, RZ, P4, !PT ;  /* 0x000000060e0e7c10 */ /* 0x000fe2000a7fe4ff */
[----:B------:R-:W-:Y:S01]  /*8aee0*/  STL [R1+0x1c94], R17 ;  /* 0x001c941101007387 */ /* 0x000fe20000100800 */
[----:B------:R-:W-:-:S03]  /*8aef0*/  IADD3.X R15, R15, UR6, RZ, P5, !PT ;  /* 0x000000060f0f7c10 */ /* 0x000fc6000affe4ff */
[----:B------:R1:W-:Y:S02]  /*8af00*/  STL [R1+0x1ca0], R11 ;  /* 0x001ca00b01007387 */ /* 0x0003e40000100800 */
[----:B-1----:R-:W-:Y:S01]  /*8af10*/  IMAD.MOV.U32 R2, RZ, RZ, R16 ;  /* 0x000000ffff027224 */ /* 0x002fe200078e0010 */
[----:B------:R-:W-:Y:S01]  /*8af20*/  MOV R3, R17 ;  /* 0x0000001100037202 */ /* 0x000fe20000000f00 */
[----:B------:R1:W-:Y:S04]  /*8af30*/  STL [R1+0x1c9c], R14 ;  /* 0x001c9c0e01007387 */ /* 0x0003e80000100800 */
[----:B------:R1:W-:Y:S04]  /*8af40*/  LDGSTS.E [R185+0x20280], [R2.64], P2 ;  /* 0x2028000002b97fae */ /* 0x0003e80009121848 */
[----:B------:R-:W-:Y:S01]  /*8af50*/  STL [R1+0x1ca8], R13 ;  /* 0x001ca80d01007387 */ /* 0x000fe20000100800 */
[----:B-1----:R-:W-:-:S03]  /*8af60*/  IMAD.MOV.U32 R2, RZ, RZ, R11 ;  /* 0x000000ffff027224 */ /* 0x002fc600078e000b */
[----:B------:R-:W2:Y:S01]  /*8af70*/  LDL.LU R11, [R1+0x1e90] ;  /* 0x001e9000010b7983 */ /* 0x000ea20000300800 */
[----:B------:R-:W-:-:S03]  /*8af80*/  MOV R3, R14 ;  /* 0x0000000e00037202 */ /* 0x000fc60000000f00 */
[----:B------:R1:W-:Y:S04]  /*8af90*/  STL [R1+0x1ca4], R15 ;  /* 0x001ca40f01007387 */ /* 0x0003e80000100800 */
[----:B------:R-:W2:Y:S04]  /*8afa0*/  LDL.LU R14, [R1+0x1e98] ;  /* 0x001e9800010e7983 */ /* 0x000ea80000300800 */
[----:B------:R-:W2:Y:S04]  /*8afb0*/  LDL.LU R16, [R1+0x1e8c] ;  /* 0x001e8c0001107983 */ /* 0x000ea80000300800 */
[----:B------:R1:W-:Y:S02]  /*8afc0*/  LDGSTS.E [R185+0x20300], [R2.64], P3 ;  /* 0x2030000002b97fae */ /* 0x0003e40009921848 */
[----:B-1----:R-:W-:-:S02]  /*8afd0*/  MOV R3, R15 ;  /* 0x0000000f00037202 */ /* 0x002fc40000000f00 */
[----:B------:R-:W2:Y:S01]  /*8afe0*/  LDL.LU R15, [R1+0x1e94] ;  /* 0x001e9400010f7983 */ /* 0x000ea20000300800 */
[----:B------:R-:W-:Y:S01]  /*8aff0*/  IADD3 R4, P4, R4, UR7, RZ ;  /* 0x0000000704047c10 */ /* 0x000fe2000ff9e0ff */
[----:B------:R-:W-:Y:S01]  /*8b000*/  IMAD.MOV.U32 R2, RZ, RZ, R13 ;  /* 0x000000ffff027224 */ /* 0x000fe200078e000d */
[----:B------:R-:W-:Y:S02]  /*8b010*/  IADD3 R5, P5, R5, UR7, RZ ;  /* 0x0000000705057c10 */ /* 0x000fe4000ffbe0ff */
[----:B------:R-:W-:Y:S01]  /*8b020*/  IADD3.X R12, R12, UR6, RZ, P4, !PT ;  /* 0x000000060c0c7c10 */ /* 0x000fe2000a7fe4ff */
[----:B------:R-:W-:Y:S01]  /*8b030*/  STL [R1+0x1d90], R4 ;  /* 0x001d900401007387 */ /* 0x000fe20000100800 */
[----:B------:R-:W-:-:S03]  /*8b040*/  IADD3.X R10, R10, UR6, RZ, P5, !PT ;  /* 0x000000060a0a7c10 */ /* 0x000fc6000affe4ff */
[----:B------:R1:W-:Y:S04]  /*8b050*/  LDGSTS.E [R185+0x20380], [R2.64], P0 ;  /* 0x2038000002b97fae */ /* 0x0003e80008121848 */
[----:B------:R1:W-:Y:S04]  /*8b060*/  STL [R1+0x1d8c], R12 ;  /* 0x001d8c0c01007387 */ /* 0x0003e80000100800 */
[----:B------:R1:W-:Y:S02]  /*8b070*/  STL [R1+0x1d98], R5 ;  /* 0x001d980501007387 */ /* 0x0003e40000100800 */
[----:B-1----:R-:W-:-:S02]  /*8b080*/  MOV R3, R12 ;  /* 0x0000000c00037202 */ /* 0x002fc40000000f00 */
[----:B------:R-:W2:Y:S01]  /*8b090*/  LDL.LU R12, [R1+0x1ea0] ;  /* 0x001ea000010c7983 */ /* 0x000ea20000300800 */
[----:B------:R-:W-:-:S03]  /*8b0a0*/  IMAD.MOV.U32 R2, RZ, RZ, R4 ;  /* 0x000000ffff027224 */ /* 0x000fc600078e0004 */
[----:B------:R-:W-:Y:S04]  /*8b0b0*/  STL [R1+0x1d94], R10 ;  /* 0x001d940a01007387 */ /* 0x000fe80000100800 */
[----:B------:R-:W2:Y:S04]  /*8b0c0*/  LDL.LU R4, [R1+0x1ea8] ;  /* 0x001ea80001047983 */ /* 0x000ea80000300800 */
[----:B------:R-:W2:Y:S04]  /*8b0d0*/  LDL.LU R13, [R1+0x1e9c] ;  /* 0x001e9c00010d7983 */ /* 0x000ea80000300800 */
[----:B------:R1:W-:Y:S02]  /*8b0e0*/  LDGSTS.E [R185+0x21200], [R2.64], P1 ;  /* 0x2120000002b97fae */ /* 0x0003e40008921848 */
[----:B-1----:R-:W-:Y:S01]  /*8b0f0*/  IMAD.MOV.U32 R2, RZ, RZ, R5 ;  /* 0x000000ffff027224 */ /* 0x002fe200078e0005 */
[----:B------:R-:W-:Y:S01]  /*8b100*/  MOV R3, R10 ;  /* 0x0000000a00037202 */ /* 0x000fe20000000f00 */
[----:B------:R-:W2:Y:S04]  /*8b110*/  LDL.LU R5, [R1+0x1ea4] ;  /* 0x001ea40001057983 */ /* 0x000ea80000300800 */
[----:B------:R1:W-:Y:S01]  /*8b120*/  LDGSTS.E [R185+0x21280], [R2.64], P2 ;  /* 0x2128000002b97fae */ /* 0x0003e20009121848 */
[----:B---3--:R-:W-:-:S02]  /*8b130*/  IADD3 R6, P4, R6, UR7, RZ ;  /* 0x0000000706067c10 */ /* 0x008fc4000ff9e0ff */
[----:B----4-:R-:W-:Y:S02]  /*8b140*/  IADD3 R7, P5, R7, UR7, RZ ;  /* 0x0000000707077c10 */ /* 0x010fe4000ffbe0ff */
[----:B--2---:R-:W-:Y:S01]  /*8b150*/  IADD3.X R8, R8, UR6, RZ, P4, !PT ;  /* 0x0000000608087c10 */ /* 0x004fe2000a7fe4ff */
[----:B------:R-:W-:Y:S01]  /*8b160*/  STL [R1+0x1da0], R6 ;  /* 0x001da00601007387 */ /* 0x000fe20000100800 */
[----:B-1----:R-:W-:Y:S01]  /*8b170*/  IMAD.MOV.U32 R2, RZ, RZ, R6 ;  /* 0x000000ffff027224 */ /* 0x002fe200078e0006 */
[----:B------:R-:W-:Y:S02]  /*8b180*/  IADD3.X R9, R9, UR6, RZ, P5, !PT ;  /* 0x0000000609097c10 */ /* 0x000fe4000affe4ff */
[----:B------:R1:W-:Y:S01]  /*8b190*/  STL [R1+0x1d9c], R8 ;  /* 0x001d9c0801007387 */ /* 0x0003e20000100800 */
[----:B------:R-:W-:-:S03]  /*8b1a0*/  MOV R3, R8 ;  /* 0x0000000800037202 */ /* 0x000fc60000000f00 */
[----:B------:R-:W-:Y:S04]  /*8b1b0*/  STL [R1+0x1da8], R7 ;  /* 0x001da80701007387 */ /* 0x000fe80000100800 */
[----:B------:R2:W-:Y:S04]  /*8b1c0*/  LDGSTS.E [R185+0x21300], [R2.64], P3 ;  /* 0x2130000002b97fae */ /* 0x0005e80009921848 */
[----:B-1----:R-:W3:Y:S04]  /*8b1d0*/  LDL.LU R8, [R1+0x1f90] ;  /* 0x001f900001087983 */ /* 0x002ee80000300800 */
[----:B------:R1:W-:Y:S04]  /*8b1e0*/  STL [R1+0x1da4], R9 ;  /* 0x001da40901007387 */ /* 0x0003e80000100800 */
[----:B------:R-:W4:Y:S01]  /*8b1f0*/  LDL.LU R6, [R1+0x1f98] ;  /* 0x001f980001067983 */ /* 0x000f220000300800 */
[----:B--2---:R-:W-:Y:S01]  /*8b200*/  MOV R3, R9 ;  /* 0x0000000900037202 */ /* 0x004fe20000000f00 */
[----:B------:R-:W-:-:S02]  /*8b210*/  IMAD.MOV.U32 R2, RZ, RZ, R7 ;  /* 0x000000ffff027224 */ /* 0x000fc400078e0007 */
[----:B-1----:R-:W2:Y:S04]  /*8b220*/  LDL.LU R9, [R1+0x1f8c] ;  /* 0x001f8c0001097983 */ /* 0x002ea80000300800 */
[----:B------:R-:W2:Y:S04]  /*8b230*/  LDL.LU R7, [R1+0x1f94] ;  /* 0x001f940001077983 */ /* 0x000ea80000300800 */
[----:B------:R-:W2:Y:S01]  /*8b240*/  LDL.LU R20, [R1+0x1fa0] ;  /* 0x001fa00001147983 */ /* 0x000ea20000300800 */
[----:B------:R-:W-:-:S03]  /*8b250*/  IADD3 R11, P4, R11, UR7, RZ ;  /* 0x000000070b0b7c10 */ /* 0x000fc6000ff9e0ff */
[----:B------:R-:W2:Y:S01]  /*8b260*/  LDL.LU R10, [R1+0x1fa8] ;  /* 0x001fa800010a7983 */ /* 0x000ea20000300800 */
[----:B------:R-:W-:-:S03]  /*8b270*/  IADD3 R14, P5, R14, UR7, RZ ;  /* 0x000000070e0e7c10 */ /* 0x000fc6000ffbe0ff */
[----:B------:R1:W-:Y:S01]  /*8b280*/  LDGSTS.E [R185+0x21380], [R2.64], P0 ;  /* 0x2138000002b97fae */ /* 0x0003e20008121848 */
[----:B------:R-:W-:-:S03]  /*8b290*/  IADD3.X R16, R16, UR6, RZ, P4, !PT ;  /* 0x0000000610107c10 */ /* 0x000fc6000a7fe4ff */
[----:B------:R1:W-:Y:S04]  /*8b2a0*/  STL [R1+0x1e90], R11 ;  /* 0x001e900b01007387 */ /* 0x0003e80000100800 */
[----:B------:R-:W-:Y:S04]  /*8b2b0*/  STL [R1+0x1e8c], R16 ;  /* 0x001e8c1001007387 */ /* 0x000fe80000100800 */
[----:B------:R-:W-:Y:S04]  /*8b2c0*/  STL [R1+0x1e98], R14 ;  /* 0x001e980e01007387 */ /* 0x000fe80000100800 */
[----:B------:R-:W2:Y:S01]  /*8b2d0*/  LDL.LU R21, [R1+0x1f9c] ;  /* 0x001f9c0001157983 */ /* 0x000ea20000300800 */
[----:B------:R-:W-:Y:S01]  /*8b2e0*/  IADD3.X R15, R15, UR6, RZ, P5, !PT ;  /* 0x000000060f0f7c10 */ /* 0x000fe2000affe4ff */
[----:B-1----:R-:W-:-:S04]  /*8b2f0*/  IMAD.MOV.U32 R2, RZ, RZ, R11 ;  /* 0x000000ffff027224 */ /* 0x002fc800078e000b */
[----:B------:R-:W-:Y:S04]  /*8b300*/  STL [R1+0x1e94], R15 ;  /* 0x001e940f01007387 */ /* 0x000fe80000100800 */
[----:B------:R-:W2:Y:S01]  /*8b310*/  LDL.LU R11, [R1+0x1fa4] ;  /* 0x001fa400010b7983 */ /* 0x000ea20000300800 */
[----:B------:R-:W-:-:S03]  /*8b320*/  MOV R3, R16 ;  /* 0x0000001000037202 */ /* 0x000fc60000000f00 */
[----:B------:R-:W2:Y:S04]  /*8b330*/  LDL.LU.64 R22, [R1+0x15b0] ;  /* 0x0015b00001167983 */ /* 0x000ea80000300a00 */
[----:B------:R1:W-:Y:S01]  /*8b340*/  LDGSTS.E [R185+0x22200], [R2.64], P1 ;  /* 0x2220000002b97fae */ /* 0x0003e20008921848 */
[----:B------:R-:W-:Y:S01]  /*8b350*/  IADD3 R12, P4, R12, UR7, RZ ;  /* 0x000000070c0c7c10 */ /* 0x000fe2000ff9e0ff */
[----:B-1----:R-:W-:Y:S01]  /*8b360*/  IMAD.MOV.U32 R2, RZ, RZ, R14 ;  /* 0x000000ffff027224 */ /* 0x002fe200078e000e */
[----:B------:R-:W-:Y:S02]  /*8b370*/  MOV R3, R15 ;  /* 0x0000000f00037202 */ /* 0x000fe40000000f00 */
[----:B------:R-:W-:Y:S01]  /*8b380*/  IADD3 R4, P5, R4, UR7, RZ ;  /* 0x0000000704047c10 */ /* 0x000fe2000ffbe0ff */
[----:B------:R-:W-:Y:S01]  /*8b390*/  STL [R1+0x1ea0], R12 ;  /* 0x001ea00c01007387 */ /* 0x000fe20000100800 */
[----:B------:R-:W-:-:S03]  /*8b3a0*/  IADD3.X R13, R13, UR6, RZ, P4, !PT ;  /* 0x000000060d0d7c10 */ /* 0x000fc6000a7fe4ff */
[----:B------:R1:W-:Y:S04]  /*8b3b0*/  LDGSTS.E [R185+0x22280], [R2.64], P2 ;  /* 0x2228000002b97fae */ /* 0x0003e80009121848 */
[----:B------:R1:W-:Y:S04]  /*8b3c0*/  STL [R1+0x1e9c], R13 ;  /* 0x001e9c0d01007387 */ /* 0x0003e80000100800 */
[----:B------:R-:W-:Y:S01]  /*8b3d0*/  STL [R1+0x1ea8], R4 ;  /* 0x001ea80401007387 */ /* 0x000fe20000100800 */
[----:B-1----:R-:W-:Y:S01]  /*8b3e0*/  IMAD.MOV.U32 R2, RZ, RZ, R12 ;  /* 0x000000ffff027224 */ /* 0x002fe200078e000c */
[----:B------:R-:W-:-:S02]  /*8b3f0*/  MOV R3, R13 ;  /* 0x0000000d00037202 */ /* 0x000fc40000000f00 */
[----:B------:R-:W2:Y:S01]  /*8b400*/  LDL.LU.64 R12, [R1+0x15a8] ;  /* 0x0015a800010c7983 */ /* 0x000ea20000300a00 */
[----:B------:R-:W-:-:S03]  /*8b410*/  IADD3.X R5, R5, UR6, RZ, P5, !PT ;  /* 0x0000000605057c10 */ /* 0x000fc6000affe4ff */
[----:B------:R1:W-:Y:S04]  /*8b420*/  LDGSTS.E [R185+0x22300], [R2.64], P3 ;  /* 0x2230000002b97fae */ /* 0x0003e80009921848 */
[----:B------:R1:W-:Y:S04]  /*8b430*/  STL [R1+0x1ea4], R5 ;  /* 0x001ea40501007387 */ /* 0x0003e80000100800 */
[----:B------:R-:W2:Y:S01]  /*8b440*/  LDL.LU.64 R14, [R1+0x15a0] ;  /* 0x0015a000010e7983 */ /* 0x000ea20000300a00 */
[----:B-1----:R-:W-:Y:S01]  /*8b450*/  IMAD.MOV.U32 R2, RZ, RZ, R4 ;  /* 0x000000ffff027224 */ /* 0x002fe200078e0004 */
[----:B------:R-:W-:-:S02]  /*8b460*/  MOV R3, R5 ;  /* 0x0000000500037202 */ /* 0x000fc40000000f00 */
[----:B------:R-:W2:Y:S04]  /*8b470*/  LDL.LU.64 R4, [R1+0x1598] ;  /* 0x0015980001047983 */ /* 0x000ea80000300a00 */
[----:B------:R1:W-:Y:S04]  /*8b480*/  LDGSTS.E [R185+0x22380], [R2.64], P0 ;  /* 0x2238000002b97fae */ /* 0x0003e80008121848 */
[----:B------:R-:W2:Y:S01]  /*8b490*/  LDL.LU.64 R16, [R1+0x14b0] ;  /* 0x0014b00001107983 */ /* 0x000ea20000300a00 */
[----:B---3--:R-:W-:-:S05]  /*8b4a0*/  IADD3 R8, P4, R8, UR7, RZ ;  /* 0x0000000708087c10 */ /* 0x008fca000ff9e0ff */
[----:B-1----:R-:W-:Y:S01]  /*8b4b0*/  IMAD.MOV.U32 R2, RZ, RZ, R8 ;  /* 0x000000ffff027224 */ /* 0x002fe200078e0008 */
[----:B----4-:R-:W-:Y:S02]  /*8b4c0*/  IADD3 R6, P5, R6, UR7, RZ ;  /* 0x0000000706067c10 */ /* 0x010fe4000ffbe0ff */
[----:B--2---:R-:W-:Y:S01]  /*8b4d0*/  IADD3.X R9, R9, UR6, RZ, P4, !PT ;  /* 0x0000000609097c10 */ /* 0x004fe2000a7fe4ff */
[----:B------:R-:W-:Y:S03]  /*8b4e0*/  STL [R1+0x1f90], R8 ;  /* 0x001f900801007387 */ /* 0x000fe60000100800 */
[----:B------:R-:W-:Y:S02]  /*8b4f0*/  MOV R3, R9 ;  /* 0x0000000900037202 */ /* 0x000fe40000000f00 */
[----:B------:R-:W-:Y:S01]  /*8b500*/  IADD3.X R7, R7, UR6, RZ, P5, !PT ;  /* 0x0000000607077c10 */ /* 0x000fe2000affe4ff */
[----:B------:R-:W-:Y:S04]  /*8b510*/  STL [R1+0x1f8c], R9 ;  /* 0x001f8c0901007387 */ /* 0x000fe80000100800 */
[----:B------:R-:W-:Y:S04]  /*8b520*/  STL [R1+0x1f98], R6 ;  /* 0x001f980601007387 */ /* 0x000fe80000100800 */
[----:B------:R1:W-:Y:S04]  /*8b530*/  LDGSTS.E [R185+0x23200], [R2.64], P1 ;  /* 0x2320000002b97fae */ /* 0x0003e80008921848 */
[----:B------:R2:W-:Y:S01]  /*8b540*/  STL [R1+0x1f94], R7 ;  /* 0x001f940701007387 */ /* 0x0005e20000100800 */
[----:B------:R-:W-:Y:S01]  /*8b550*/  IADD3 R20, P4, R20, UR7, RZ ;  /* 0x0000000714147c10 */ /* 0x000fe2000ff9e0ff */
[----:B-1----:R-:W-:Y:S01]  /*8b560*/  IMAD.MOV.U32 R2, RZ, RZ, R6 ;  /* 0x000000ffff027224 */ /* 0x002fe200078e0006 */
[----:B------:R-:W-:-:S02]  /*8b570*/  MOV R3, R7 ;  /* 0x0000000700037202 */ /* 0x000fc40000000f00 */
[----:B--2---:R-:W2:Y:S04]  /*8b580*/  LDL.LU.64 R6, [R1+0x14a8] ;  /* 0x0014a80001067983 */ /* 0x004ea80000300a00 */
[----:B------:R-:W3:Y:S01]  /*8b590*/  LDL.LU.64 R18, [R1+0x14a0] ;  /* 0x0014a00001127983 */ /* 0x000ee20000300a00 */
[----:B------:R-:W-:Y:S02]  /*8b5a0*/  IADD3.X R21, R21, UR6, RZ, P4, !PT ;  /* 0x0000000615157c10 */ /* 0x000fe4000a7fe4ff */
[----:B------:R-:W-:Y:S01]  /*8b5b0*/  IADD3 R10, P5, R10, UR7, RZ ;  /* 0x000000070a0a7c10 */ /* 0x000fe2000ffbe0ff */
[----:B------:R-:W4:Y:S04]  /*8b5c0*/  LDL.LU.64 R8, [R1+0x1498] ;  /* 0x0014980001087983 */ /* 0x000f280000300a00 */
[----:B------:R-:W-:Y:S04]  /*8b5d0*/  STL [R1+0x1fa0], R20 ;  /* 0x001fa01401007387 */ /* 0x000fe80000100800 */
[----:B------:R1:W-:Y:S04]  /*8b5e0*/  LDGSTS.E [R185+0x23280], [R2.64], P2 ;  /* 0x2328000002b97fae */ /* 0x0003e80009121848 */
[----:B------:R1:W-:Y:S04]  /*8b5f0*/  STL [R1+0x1f9c], R21 ;  /* 0x001f9c1501007387 */ /* 0x0003e80000100800 */
[----:B------:R-:W-:Y:S01]  /*8b600*/  STL [R1+0x1fa8], R10 ;  /* 0x001fa80a01007387 */ /* 0x000fe20000100800 */
[----:B-1----:R-:W-:Y:S01]  /*8b610*/  IMAD.MOV.U32 R2, RZ, RZ, R20 ;  /* 0x000000ffff027224 */ /* 0x002fe200078e0014 */
[----:B------:R-:W-:-:S02]  /*8b620*/  MOV R3, R21 ;  /* 0x0000001500037202 */ /* 0x000fc40000000f00 */
[----:B------:R-:W4:Y:S01]  /*8b630*/  LDL.LU.64 R20, [R1+0x13b0] ;  /* 0x0013b00001147983 */ /* 0x000f220000300a00 */
[----:B------:R-:W-:-:S03]  /*8b640*/  IADD3.X R11, R11, UR6, RZ, P5, !PT ;  /* 0x000000060b0b7c10 */ /* 0x000fc6000affe4ff */
[----:B------:R1:W-:Y:S04]  /*8b650*/  LDGSTS.E [R185+0x23300], [R2.64], P3 ;  /* 0x2330000002b97fae */ /* 0x0003e80009921848 */
[----:B------:R1:W-:Y:S02]  /*8b660*/  STL [R1+0x1fa4], R11 ;  /* 0x001fa40b01007387 */ /* 0x0003e40000100800 */
[----:B-1----:R-:W-:Y:S01]  /*8b670*/  IMAD.MOV.U32 R2, RZ, RZ, R10 ;  /* 0x000000ffff027224 */ /* 0x002fe200078e000a */
[----:B------:R-:W-:Y:S02]  /*8b680*/  MOV R3, R11 ;  /* 0x0000000b00037202 */ /* 0x000fe40000000f00 */
[----:B------:R-:W4:Y:S04]  /*8b690*/  LDL.LU.64 R10, [R1+0x13a8] ;  /* 0x0013a800010a7983 */ /* 0x000f280000300a00 */
[----:B------:R-:W4:Y:S01]  /*8b6a0*/  LDL.LU.64 R24, [R1+0x13a0] ;  /* 0x0013a00001187983 */ /* 0x000f220000300a00 */
[----:B------:R-:W-:-:S03]  /*8b6b0*/  IADD3 R247, P4, R22, UR7, RZ ;  /* 0x0000000716f77c10 */ /* 0x000fc6000ff9e0ff */
[----:B------:R1:W-:Y:S01]  /*8b6c0*/  LDGSTS.E [R185+0x23380], [R2.64], P0 ;  /* 0x2338000002b97fae */ /* 0x0003e20008121848 */
[----:B------:R-:W-:Y:S02]  /*8b6d0*/  IADD3.X R184, R23, UR6, RZ, P4, !PT ;  /* 0x0000000617b87c10 */ /* 0x000fe4000a7fe4ff */
[----:B------:R-:W-:-:S04]  /*8b6e0*/  IADD3 R246, P4, R12, UR7, RZ ;  /* 0x000000070cf67c10 */ /* 0x000fc8000ff9e0ff */
[----:B-1----:R-:W-:Y:S02]  /*8b6f0*/  IADD3.X R2, R13, UR6, RZ, P4, !PT ;  /* 0x000000060d027c10 */ /* 0x002fe4000a7fe4ff */
[----:B------:R-:W4:Y:S01]  /*8b700*/  LDL.LU.64 R12, [R1+0x1398] ;  /* 0x00139800010c7983 */ /* 0x000f220000300a00 */
[----:B------:R-:W-:-:S03]  /*8b710*/  IADD3 R245, P4, R14, UR7, RZ ;  /* 0x000000070ef57c10 */ /* 0x000fc6000ff9e0ff */
[----:B------:R-:W4:Y:S01]  /*8b720*/  LDL.LU.64 R34, [R1+0x12b0] ;  /* 0x0012b00001227983 */ /* 0x000f220000300a00 */
[----:B------:R-:W-:Y:S02]  /*8b730*/  IADD3.X R3, R15, UR6, RZ, P4, !PT ;  /* 0x000000060f037c10 */ /* 0x000fe4000a7fe4ff */
[----:B------:R-:W-:Y:S01]  /*8b740*/  IADD3 R244, P4, R4, UR7, RZ ;  /* 0x0000000704f47c10 */ /* 0x000fe2000ff9e0ff */
[----:B------:R-:W4:Y:S03]  /*8b750*/  LDL.LU.64 R14, [R1+0x12a8] ;  /* 0x0012a800010e7983 */ /* 0x000f260000300a00 */
[----:B------:R-:W-:Y:S01]  /*8b760*/  IADD3.X R4, R5, UR6, RZ, P4, !PT ;  /* 0x0000000605047c10 */ /* 0x000fe2000a7fe4ff */
[----:B------:R-:W4:Y:S01]  /*8b770*/  LDL.LU.64 R36, [R1+0x12a0] ;  /* 0x0012a00001247983 */ /* 0x000f220000300a00 */
[----:B------:R-:W-:-:S04]  /*8b780*/  IADD3 R243, P4, R16, UR7, RZ ;  /* 0x0000000710f37c10 */ /* 0x000fc8000ff9e0ff */
[----:B------:R-:W-:Y:S02]  /*8b790*/  IADD3.X R5, R17, UR6, RZ, P4, !PT ;  /* 0x0000000611057c10 */ /* 0x000fe4000a7fe4ff */
[----:B------:R-:W4:Y:S04]  /*8b7a0*/  LDL.LU.64 R16, [R1+0x1298] ;  /* 0x0012980001107983 */ /* 0x000f280000300a00 */
[----:B------:R-:W4:Y:S01]  /*8b7b0*/  LDL.LU.64 R30, [R1+0x11b0] ;  /* 0x0011b000011e7983 */ /* 0x000f220000300a00 */
[----:B--2---:R-:W-:-:S04]  /*8b7c0*/  IADD3 R242, P4, R6, UR7, RZ ;  /* 0x0000000706f27c10 */ /* 0x004fc8000ff9e0ff */
[----:B------:R-:W-:Y:S02]  /*8b7d0*/  IADD3.X R6, R7, UR6, RZ, P4, !PT ;  /* 0x0000000607067c10 */ /* 0x000fe4000a7fe4ff */
[----:B---3--:R-:W-:-:S04]  /*8b7e0*/  IADD3 R241, P4, R18, UR7, RZ ;  /* 0x0000000712f17c10 */ /* 0x008fc8000ff9e0ff */
[----:B------:R-:W-:Y:S02]  /*8b7f0*/  IADD3.X R7, R19, UR6, RZ, P4, !PT ;  /* 0x0000000613077c10 */ /* 0x000fe4000a7fe4ff */
[----:B------:R-:W2:Y:S01]  /*8b800*/  LDL.LU.64 R18, [R1+0x11a8] ;  /* 0x0011a80001127983 */ /* 0x000ea20000300a00 */
[----:B----4-:R-:W-:-:S03]  /*8b810*/  IADD3 R240, P4, R8, UR7, RZ ;  /* 0x0000000708f07c10 */ /* 0x010fc6000ff9e0ff */
[----:B------:R-:W3:Y:S01]  /*8b820*/  LDL.LU.64 R28, [R1+0x11a0] ;  /* 0x0011a000011c7983 */ /* 0x000ee20000300a00 */
[----:B------:R-:W-:Y:S02]  /*8b830*/  IADD3.X R8, R9, UR6, RZ, P4, !PT ;  /* 0x0000000609087c10 */ /* 0x000fe4000a7fe4ff */
[----:B------:R-:W-:-:S04]  /*8b840*/  IADD3 R239, P4, R20, UR7, RZ ;  /* 0x0000000714ef7c10 */ /* 0x000fc8000ff9e0ff */
[----:B------:R-:W-:Y:S02]  /*8b850*/  IADD3.X R9, R21, UR6, RZ, P4, !PT ;  /* 0x0000000615097c10 */ /* 0x000fe4000a7fe4ff */
[----:B------:R-:W4:Y:S04]  /*8b860*/  LDL.LU.64 R20, [R1+0x1198] ;  /* 0x0011980001147983 */ /* 0x000f280000300a00 */
[----:B------:R-:W4:Y:S04]  /*8b870*/  LDL.LU.64 R26, [R1+0x10b0] ;  /* 0x0010b000011a7983 */ /* 0x000f280000300a00 */
[----:B------:R-:W4:Y:S01]  /*8b880*/  LDL.LU.64 R22, [R1+0x10a8] ;  /* 0x0010a80001167983 */ /* 0x000f220000300a00 */
[----:B------:R-:W-:-:S04]  /*8b890*/  IADD3 R238, P4, R10, UR7, RZ ;  /* 0x000000070aee7c10 */ /* 0x000fc8000ff9e0ff */
        /* <DEDUP_REMOVED lines=10> */
[----:B------:R-:W-:Y:S01]  /*8b940*/  IADD3 R234, P4, R14, UR7, RZ ;  /* 0x000000070eea7c10 */ /* 0x000fe2000ff9e0ff */
[----:B------:R-:W4:Y:S03]  /*8b950*/  LDL.LU.64 R34, [R1+0xfa8] ;  /* 0x000fa80001227983 */ /* 0x000f260000300a00 */
[----:B------:R-:W-:Y:S01]  /*8b960*/  IADD3.X R14, R15, UR6, RZ, P4, !PT ;  /* 0x000000060f0e7c10 */ /* 0x000fe2000a7fe4ff */
[----:B------:R-:W4:Y:S01]  /*8b970*/  LDL.LU.64 R38, [R1+0xfa0] ;  /* 0x000fa00001267983 */ /* 0x000f220000300a00 */
[----:B------:R-:W-:-:S04]  /*8b980*/  IADD3 R233, P4, R36, UR7, RZ ;  /* 0x0000000724e97c10 */ /* 0x000fc8000ff9e0ff */
[----:B------:R-:W-:Y:S02]  /*8b990*/  IADD3.X R15, R37, UR6, RZ, P4, !PT ;  /* 0x00000006250f7c10 */ /* 0x000fe4000a7fe4ff */
[----:B------:R-:W-:Y:S01]  /*8b9a0*/  IADD3 R232, P4, R16, UR7, RZ ;  /* 0x0000000710e87c10 */ /* 0x000fe2000ff9e0ff */
[----:B------:R-:W4:Y:S03]  /*8b9b0*/  LDL.LU.64 R36, [R1+0xf98] ;  /* 0x000f980001247983 */ /* 0x000f260000300a00 */
[----:B------:R-:W-:Y:S02]  /*8b9c0*/  IADD3.X R16, R17, UR6, RZ, P4, !PT ;  /* 0x0000000611107c10 */ /* 0x000fe4000a7fe4ff */
[----:B------:R-:W-:-:S04]  /*8b9d0*/  IADD3 R231, P4, R30, UR7, RZ ;  /* 0x000000071ee77c10 */ /* 0x000fc8000ff9e0ff */
[----:B------:R-:W-:Y:S02]  /*8b9e0*/  IADD3.X R17, R31, UR6, RZ, P4, !PT ;  /* 0x000000061f117c10 */ /* 0x000fe4000a7fe4ff */
[----:B------:R-:W4:Y:S01]  /*8b9f0*/  LDL.LU.64 R30, [R1+0xec8] ;  /* 0x000ec800011e7983 */ /* 0x000f220000300a00 */
[----:B--2---:R-:W-:-:S04]  /*8ba00*/  IADD3 R230, P4, R18, UR7, RZ ;  /* 0x0000000712e67c10 */ /* 0x004fc8000ff9e0ff */
[----:B------:R-:W-:Y:S02]  /*8ba10*/  IADD3.X R18, R19, UR6, RZ, P4, !PT ;  /* 0x0000000613127c10 */ /* 0x000fe4000a7fe4ff */
[----:B---3--:R-:W-:-:S04]  /*8ba20*/  IADD3 R229, P4, R28, UR7, RZ ;  /* 0x000000071ce57c10 */ /* 0x008fc8000ff9e0ff */
[----:B------:R-:W-:Y:S02]  /*8ba30*/  IADD3.X R19, R29, UR6, RZ, P4, !PT ;  /* 0x000000061d137c10 */ /* 0x000fe4000a7fe4ff */
[----:B------:R-:W2:Y:S01]  /*8ba40*/  LDL.LU.64 R28, [R1+0xec0] ;  /* 0x000ec000011c7983 */ /* 0x000ea20000300a00 */
[----:B----4-:R-:W-:-:S04]  /*8ba50*/  IADD3 R228, P4, R20, UR7, RZ ;  /* 0x0000000714e47c10 */ /* 0x010fc8000ff9e0ff */
[----:B------:R-:W-:Y:S02]  /*8ba60*/  IADD3.X R20, R21, UR6, RZ, P4, !PT ;  /* 0x0000000615147c10 */ /* 0x000fe4000a7fe4ff */
[----:B------:R-:W-:-:S04]  /*8ba70*/  IADD3 R227, P4, R26, UR7, RZ ;  /* 0x000000071ae37c10 */ /* 0x000fc8000ff9e0ff */
[----:B------:R-:W-:Y:S02]  /*8ba80*/  IADD3.X R21, R27, UR6, RZ, P4, !PT ;  /* 0x000000061b157c10 */ /* 0x000fe4000a7fe4ff */
[----:B------:R-:W-:Y:S01]  /*8ba90*/  IADD3 R226, P4, R22, UR7, RZ ;  /* 0x0000000716e27c10 */ /* 0x000fe2000ff9e0ff */
[----:B------:R-:W3:Y:S03]  /*8baa0*/  LDL.LU.64 R26, [R1+0xeb8] ;  /* 0x000eb800011a7983 */ /* 0x000ee60000300a00 */
[----:B------:R-:W-:Y:S02]  /*8bab0*/  IADD3.X R22, R23, UR6, RZ, P4, !PT ;  /* 0x0000000617167c10 */ /* 0x000fe4000a7fe4ff */
[----:B------:R-:W-:-:S04]  /*8bac0*/  IADD3 R225, P4, R24, UR7, RZ ;  /* 0x0000000718e17c10 */ /* 0x000fc8000ff9e0ff */
[----:B------:R-:W-:Y:S02]  /*8bad0*/  IADD3.X R23, R25, UR6, RZ, P4, !PT ;  /* 0x0000000619177c10 */ /* 0x000fe4000a7fe4ff */
        /* <DEDUP_REMOVED lines=23> */
[----:B------:R-:W-:-:S04]  /*8bc50*/  IADD3 R207, P4, R30, UR7, RZ ;  /* 0x000000071ecf7c10 */ /* 0x000fc8000ff9e0ff */
[----:B------:R-:W-:Y:S02]  /*8bc60*/  IADD3.X R37, R31, UR6, RZ, P4, !PT ;  /* 0x000000061f257c10 */ /* 0x000fe4000a7fe4ff */
[----:B------:R-:W4:Y:S01]  /*8bc70*/  LDL.LU.64 R30, [R1+0xe48] ;  /* 0x000e4800011e7983 */ /* 0x000f220000300a00 */
[----:B--2---:R-:W-:-:S04]  /*8bc80*/  IADD3 R206, P4, R28, UR7, RZ ;  /* 0x000000071cce7c10 */ /* 0x004fc8000ff9e0ff */
[----:B------:R-:W-:Y:S02]  /*8bc90*/  IADD3.X R38, R29, UR6, RZ, P4, !PT ;  /* 0x000000061d267c10 */ /* 0x000fe4000a7fe4ff */
[----:B------:R-:W2:Y:S01]  /*8bca0*/  LDL.LU.64 R28, [R1+0xe40] ;  /* 0x000e4000011c7983 */ /* 0x000ea20000300a00 */
[----:B---3--:R-:W-:-:S04]  /*8bcb0*/  IADD3 R205, P4, R26, UR7, RZ ;  /* 0x000000071acd7c10 */ /* 0x008fc8000ff9e0ff */
[----:B------:R-:W-:Y:S02]  /*8bcc0*/  IADD3.X R39, R27, UR6, RZ, P4, !PT ;  /* 0x000000061b277c10 */ /* 0x000fe4000a7fe4ff */
[----:B----4-:R-:W-:-:S04]  /*8bcd0*/  IADD3 R204, P4, R24, UR7, RZ ;  /* 0x0000000718cc7c10 */ /* 0x010fc8000ff9e0ff */
[----:B------:R-:W-:Y:S02]  /*8bce0*/  IADD3.X R40, R25, UR6, RZ, P4, !PT ;  /* 0x0000000619287c10 */ /* 0x000fe4000a7fe4ff */
[----:B------:R-:W3:Y:S04]  /*8bcf0*/  LDL.LU.64 R24, [R1+0xe38] ;  /* 0x000e380001187983 */ /* 0x000ee80000300a00 */
        /* <DEDUP_REMOVED lines=14> */
[----:B------:R-:W-:Y:S01]  /*8bde0*/  IMAD.MOV.U32 R128, RZ, RZ, R247 ;  /* 0x000000ffff807224 */ /* 0x000fe200078e00f7 */
[----:B------:R-:W-:Y:S01]  /*8bdf0*/  MOV R129, R184 ;  /* 0x000000b800817202 */ /* 0x000fe20000000f00 */
[----:B------:R-:W-:Y:S01]  /*8be00*/  IMAD.MOV.U32 R126, RZ, RZ, R246 ;  /* 0x000000ffff7e7224 */ /* 0x000fe200078e00f6 */
[----:B------:R-:W-:Y:S01]  /*8be10*/  IADD3.X R47, R59, UR6, RZ, P4, !PT ;  /* 0x000000063b2f7c10 */ /* 0x000fe2000a7fe4ff */
[----:B------:R-:W-:Y:S01]  /*8be20*/  IMAD.MOV.U32 R124, RZ, RZ, R245 ;  /* 0x000000ffff7c7224 */ /* 0x000fe200078e00f5 */
[----:B------:R-:W-:Y:S01]  /*8be30*/  MOV R127, R2 ;  /* 0x00000002007f7202 */ /* 0x000fe20000000f00 */
[----:B------:R-:W-:Y:S01]  /*8be40*/  IMAD.MOV.U32 R245, RZ, RZ, R4 ;  /* 0x000000fffff57224 */ /* 0x000fe200078e0004 */
[----:B------:R-:W-:-:S02]  /*8be50*/  IADD3 R196, P4, R56, UR7, RZ ;  /* 0x0000000738c47c10 */ /* 0x000fc4000ff9e0ff */
[----:B------:R-:W-:Y:S01]  /*8be60*/  MOV R125, R3 ;  /* 0x00000003007d7202 */ /* 0x000fe20000000f00 */
[----:B------:R-:W-:Y:S01]  /*8be70*/  IMAD.MOV.U32 R3, RZ, RZ, R5 ;  /* 0x000000ffff037224 */ /* 0x000fe200078e0005 */
[----:B------:R-:W-:Y:S01]  /*8be80*/  MOV R2, R243 ;  /* 0x000000f300027202 */ /* 0x000fe20000000f00 */
[----:B------:R1:W-:Y:S01]  /*8be90*/  STL.64 [R1+0x15b0], R128 ;  /* 0x0015b08001007387 */ /* 0x0003e20000100a00 */
[----:B------:R-:W-:Y:S01]  /*8bea0*/  MOV R246, R242 ;  /* 0x000000f200f67202 */ /* 0x000fe20000000f00 */
[----:B------:R-:W-:Y:S01]  /*8beb0*/  IMAD.MOV.U32 R247, RZ, RZ, R6 ;  /* 0x000000fffff77224 */ /* 0x000fe200078e0006 */
[----:B------:R-:W-:Y:S01]  /*8bec0*/  IADD3.X R148, R57, UR6, RZ, P4, !PT ;  /* 0x0000000639947c10 */ /* 0x000fe2000a7fe4ff */
[----:B------:R1:W-:Y:S01]  /*8bed0*/  STL.64 [R1+0x15a8], R126 ;  /* 0x0015a87e01007387 */ /* 0x0003e20000100a00 */
[----:B------:R-:W-:Y:S01]  /*8bee0*/  MOV R122, R241 ;  /* 0x000000f1007a7202 */ /* 0x000fe20000000f00 */
[----:B------:R-:W-:Y:S01]  /*8bef0*/  IMAD.MOV.U32 R123, RZ, RZ, R7 ;  /* 0x000000ffff7b7224 */ /* 0x000fe200078e0007 */
[----:B------:R-:W-:Y:S01]  /*8bf00*/  IADD3 R195, P4, R54, UR7, RZ ;  /* 0x0000000736c37c10 */ /* 0x000fe2000ff9e0ff */
[----:B------:R1:W-:Y:S01]  /*8bf10*/  STL.64 [R1+0x15a0], R124 ;  /* 0x0015a07c01007387 */ /* 0x0003e20000100a00 */
[----:B------:R-:W-:Y:S01]  /*8bf20*/  MOV R120, R240 ;  /* 0x000000f000787202 */ /* 0x000fe20000000f00 */
[----:B------:R-:W-:Y:S01]  /*8bf30*/  IMAD.MOV.U32 R121, RZ, RZ, R8 ;  /* 0x000000ffff797224 */ /* 0x000fe200078e0008 */
[----:B------:R-:W-:Y:S01]  /*8bf40*/  MOV R118, R239 ;  /* 0x000000ef00767202 */ /* 0x000fe20000000f00 */
[----:B------:R-:W-:Y:S01]  /*8bf50*/  STL.64 [R1+0x1598], R244 ;  /* 0x001598f401007387 */ /* 0x000fe20000100a00 */
[----:B------:R-:W-:Y:S01]  /*8bf60*/  IMAD.MOV.U32 R119, RZ, RZ, R9 ;  /* 0x000000ffff777224 */ /* 0x000fe200078e0009 */
[----:B------:R-:W-:Y:S01]  /*8bf70*/  MOV R116, R238 ;  /* 0x000000ee00747202 */ /* 0x000fe20000000f00 */
[----:B------:R-:W-:Y:S01]  /*8bf80*/  IMAD.MOV.U32 R117, RZ, RZ, R10 ;  /* 0x000000ffff757224 */ /* 0x000fe200078e000a */
[----:B------:R1:W-:Y:S01]  /*8bf90*/  STL.64 [R1+0x14b0], R2 ;  /* 0x0014b00201007387 */ /* 0x0003e20000100a00 */
[----:B------:R-:W-:Y:S01]  /*8bfa0*/  MOV R114, R237 ;  /* 0x000000ed00727202 */ /* 0x000fe20000000f00 */
[----:B------:R-:W-:Y:S01]  /*8bfb0*/  IMAD.MOV.U32 R115, RZ, RZ, R11 ;  /* 0x000000ffff737224 */ /* 0x000fe200078e000b */
[----:B------:R-:W-:Y:S01]  /*8bfc0*/  IADD3.X R149, R55, UR6, RZ, P4, !PT ;  /* 0x0000000637957c10 */ /* 0x000fe2000a7fe4ff */
[----:B------:R-:W-:Y:S01]  /*8bfd0*/  STL.64 [R1+0x14a8], R246 ;  /* 0x0014a8f601007387 */ /* 0x000fe20000100a00 */
[----:B------:R-:W-:Y:S01]  /*8bfe0*/  MOV R112, R236 ;  /* 0x000000ec00707202 */ /* 0x000fe20000000f00 */
[----:B------:R-:W-:Y:S01]  /*8bff0*/  IMAD.MOV.U32 R113, RZ, RZ, R12 ;  /* 0x000000ffff717224 */ /* 0x000fe200078e000c */
[----:B------:R-:W-:Y:S01]  /*8c000*/  IADD3 R194, P4, R52, UR7, RZ ;  /* 0x0000000734c27c10 */ /* 0x000fe2000ff9e0ff */
        /* <DEDUP_REMOVED lines=10> */
[----:B------:R-:W-:-:S02]  /*8c0b0*/  IMAD.MOV.U32 R105, RZ, RZ, R16 ;  /* 0x000000ffff697224 */ /* 0x000fc400078e0010 */
[----:B------:R-:W-:Y:S01]  /*8c0c0*/  STL.64 [R1+0x13a8], R116 ;  /* 0x0013a87401007387 */ /* 0x000fe20000100a00 */
[----:B------:R-:W-:Y:S01]  /*8c0d0*/  IADD3.X R150, R53, UR6, RZ, P4, !PT ;  /* 0x0000000635967c10 */ /* 0x000fe2000a7fe4ff */
[----:B------:R-:W-:Y:S01]  /*8c0e0*/  IMAD.MOV.U32 R103, RZ, RZ, R17 ;  /* 0x000000ffff677224 */ /* 0x000fe200078e0011 */
[----:B------:R-:W-:Y:S01]  /*8c0f0*/  MOV R102, R231 ;  /* 0x000000e700667202 */ /* 0x000fe20000000f00 */
[----:B------:R-:W-:Y:S01]  /*8c100*/  STL.64 [R1+0x13a0], R114 ;  /* 0x0013a07201007387 */ /* 0x000fe20000100a00 */
[----:B------:R-:W-:Y:S01]  /*8c110*/  IADD3 R193, P4, R50, UR7, RZ ;  /* 0x0000000732c17c10 */ /* 0x000fe2000ff9e0ff */
[----:B------:R-:W-:Y:S01]  /*8c120*/  IMAD.MOV.U32 R101, RZ, RZ, R18 ;  /* 0x000000ffff657224 */ /* 0x000fe200078e0012 */
[----:B------:R-:W-:Y:S01]  /*8c130*/  MOV R100, R230 ;  /* 0x000000e600647202 */ /* 0x000fe20000000f00 */
[----:B------:R-:W-:Y:S01]  /*8c140*/  STL.64 [R1+0x1398], R112 ;  /* 0x0013987001007387 */ /* 0x000fe20000100a00 */
[----:B------:R-:W-:Y:S01]  /*8c150*/  MOV R98, R229 ;  /* 0x000000e500627202 */ /* 0x000fe20000000f00 */
[----:B------:R-:W-:-:S02]  /*8c160*/  IMAD.MOV.U32 R99, RZ, RZ, R19 ;  /* 0x000000ffff637224 */ /* 0x000fc400078e0013 */
[----:B------:R-:W-:Y:S01]  /*8c170*/  STL.64 [R1+0x12b0], R110 ;  /* 0x0012b06e01007387 */ /* 0x000fe20000100a00 */
[----:B------:R-:W-:Y:S01]  /*8c180*/  MOV R96, R228 ;  /* 0x000000e400607202 */ /* 0x000fe20000000f00 */
[----:B------:R-:W-:Y:S02]  /*8c190*/  IMAD.MOV.U32 R97, RZ, RZ, R20 ;  /* 0x000000ffff617224 */ /* 0x000fe400078e0014 */
[----:B------:R-:W-:Y:S01]  /*8c1a0*/  STL.64 [R1+0x12a8], R108 ;  /* 0x0012a86c01007387 */ /* 0x000fe20000100a00 */
[----:B------:R-:W-:Y:S01]  /*8c1b0*/  MOV R94, R227 ;  /* 0x000000e3005e7202 */ /* 0x000fe20000000f00 */
[----:B------:R-:W-:Y:S02]  /*8c1c0*/  IMAD.MOV.U32 R95, RZ, RZ, R21 ;  /* 0x000000ffff5f7224 */ /* 0x000fe400078e0015 */
        /* <DEDUP_REMOVED lines=77> */
[----:B------:R-:W-:Y:S04]  /*8c6a0*/  STL.64 [R1+0xe78], R58 ;  /* 0x000e783a01007387 */ /* 0x000fe80000100a00 */
[----:B------:R-:W-:Y:S04]  /*8c6b0*/  STL.64 [R1+0xe70], R56 ;  /* 0x000e703801007387 */ /* 0x000fe80000100a00 */
[----:B------:R-:W-:Y:S04]  /*8c6c0*/  STL.64 [R1+0xe68], R54 ;  /* 0x000e683601007387 */ /* 0x000fe80000100a00 */
[----:B------:R-:W-:Y:S04]  /*8c6d0*/  STL.64 [R1+0xe60], R52 ;  /* 0x000e603401007387 */ /* 0x000fe80000100a00 */
[----:B------:R-:W-:Y:S04]  /*8c6e0*/  STL.64 [R1+0xe58], R50 ;  /* 0x000e583201007387 */ /* 0x000fe80000100a00 */
[----:B------:R-:W-:Y:S04]  /*8c6f0*/  STL.64 [R1+0xe50], R48 ;  /* 0x000e503001007387 */ /* 0x000fe80000100a00 */
[----:B------:R-:W-:Y:S04]  /*8c700*/  STL.64 [R1+0xe48], R30 ;  /* 0x000e481e01007387 */ /* 0x000fe80000100a00 */
[----:B------:R1:W-:Y:S04]  /*8c710*/  LDGSTS.E [R185+0x24200], [R128.64], P1 ;  /* 0x2420000080b97fae */ /* 0x0003e80008921848 */
[----:B------:R2:W-:Y:S04]  /*8c720*/  LDGSTS.E [R185+0x24280], [R126.64], P2 ;  /* 0x242800007eb97fae */ /* 0x0005e80009121848 */
[----:B------:R2:W-:Y:S04]  /*8c730*/  LDGSTS.E [R185+0x24300], [R124.64], P3 ;  /* 0x243000007cb97fae */ /* 0x0005e80009921848 */
[----:B-1----:R1:W5:Y:S04]  /*8c740*/  LDL.LU.64 R128, [R1+0x3950] ;  /* 0x0039500001807983 */ /* 0x0023680000300a00 */
[----:B------:R1:W-:Y:S04]  /*8c750*/  LDGSTS.E [R185+0x24380], [R244.64], P0 ;  /* 0x24380000f4b97fae */ /* 0x0003e80008121848 */
[----:B------:R1:W-:Y:S01]  /*8c760*/  LDGSTS.E [R185+0x25200], [R2.64], P1 ;  /* 0x2520000002b97fae */ /* 0x0003e20008921848 */
[----:B--2---:R-:W-:-:S03]  /*8c770*/  IADD3 R190, P4, R28, UR7, RZ ;  /* 0x000000071cbe7c10 */ /* 0x004fc6000ff9e0ff */
[----:B------:R2:W-:Y:S01]  /*8c780*/  LDGSTS.E [R185+0x25280], [R246.64], P2 ;  /* 0x25280000f6b97fae */ /* 0x0005e20009121848 */
[----:B------:R-:W-:Y:S02]  /*8c790*/  IADD3.X R174, R29, UR6, RZ, P4, !PT ;  /* 0x000000061dae7c10 */ /* 0x000fe4000a7fe4ff */
[----:B------:R-:W-:Y:S01]  /*8c7a0*/  MOV R28, R190 ;  /* 0x000000be001c7202 */ /* 0x000fe20000000f00 */
[----:B------:R1:W-:Y:S02]  /*8c7b0*/  LDGSTS.E [R185+0x25300], [R122.64], P3 ;  /* 0x253000007ab97fae */ /* 0x0003e40009921848 */
[----:B------:R-:W-:Y:S02]  /*8c7c0*/  IMAD.MOV.U32 R29, RZ, RZ, R174 ;  /* 0x000000ffff1d7224 */ /* 0x000fe400078e00ae */
[----:B------:R2:W-:Y:S04]  /*8c7d0*/  LDGSTS.E [R185+0x25380], [R120.64], P0 ;  /* 0x2538000078b97fae */ /* 0x0005e80008121848 */
[----:B------:R-:W-:Y:S04]  /*8c7e0*/  STL.64 [R1+0xe40], R28 ;  /* 0x000e401c01007387 */ /* 0x000fe80000100a00 */
[----:B------:R1:W5:Y:S04]  /*8c7f0*/  LDL.LU.64 R126, [R1+0x3948] ;  /* 0x00394800017e7983 */ /* 0x0003680000300a00 */
        /* <DEDUP_REMOVED lines=8> */
[----:B------:R-:W-:Y:S02]  /*8c880*/  IADD3.X R175, R25, UR6, RZ, P4, !PT ;  /* 0x0000000619af7c10 */ /* 0x000fe4000a7fe4ff */
[----:B----4-:R-:W-:Y:S01]  /*8c890*/  IADD3 R24, P4, R26, UR7, RZ ;  /* 0x000000071a187c10 */ /* 0x010fe2000ff9e0ff */
[----:B------:R2:W-:Y:S01]  /*8c8a0*/  LDGSTS.E [R185+0x27380], [R104.64], P0 ;  /* 0x2738000068b97fae */ /* 0x0005e20008121848 */
[----:B------:R-:W-:Y:S02]  /*8c8b0*/  MOV R26, R189 ;  /* 0x000000bd001a7202 */ /* 0x000fe40000000f00 */
[----:B------:R-:W-:Y:S01]  /*8c8c0*/  IADD3.X R252, R27, UR6, RZ, P4, !PT ;  /* 0x000000061bfc7c10 */ /* 0x000fe2000a7fe4ff */
[----:B------:R-:W-:Y:S01]  /*8c8d0*/  IMAD.MOV.U32 R27, RZ, RZ, R175 ;  /* 0x000000ffff1b7224 */ /* 0x000fe200078e00af */
[----:B------:R2:W-:Y:S02]  /*8c8e0*/  LDGSTS.E [R185+0x28200], [R102.64], P1 ;  /* 0x2820000066b97fae */ /* 0x0005e40008921848 */
[----:B------:R-:W-:-:S02]  /*8c8f0*/  MOV R25, R252 ;  /* 0x000000fc00197202 */ /* 0x000fc40000000f00 */
[----:B------:R-:W-:Y:S04]  /*8c900*/  STL.64 [R1+0xe38], R26 ;  /* 0x000e381a01007387 */ /* 0x000fe80000100a00 */
[----:B------:R3:W5:Y:S04]  /*8c910*/  LDL.LU.64 R124, [R1+0x3940] ;  /* 0x00394000017c7983 */ /* 0x0007680000300a00 */
[----:B------:R-:W-:Y:S04]  /*8c920*/  STL.64 [R1+0xe30], R24 ;  /* 0x000e301801007387 */ /* 0x000fe80000100a00 */
[----:B-1----:R-:W4:Y:S04]  /*8c930*/  LDL.LU R2, [R1+0x1cb0] ;  /* 0x001cb00001027983 */ /* 0x002f280000300800 */
[----:B------:R-:W2:Y:S04]  /*8c940*/  LDL.LU R16, [R1+0x1cb8] ;  /* 0x001cb80001107983 */ /* 0x000ea80000300800 */
[----:B------:R-:W3:Y:S04]  /*8c950*/  LDL.LU R3, [R1+0x1cac] ;  /* 0x001cac0001037983 */ /* 0x000ee80000300800 */
[----:B------:R-:W3:Y:S04]  /*8c960*/  LDL.LU R17, [R1+0x1cb4] ;  /* 0x001cb40001117983 */ /* 0x000ee80000300800 */
[----:B------:R-:W3:Y:S04]  /*8c970*/  LDL.LU R4, [R1+0x1cc0] ;  /* 0x001cc00001047983 */ /* 0x000ee80000300800 */
[----:B------:R-:W3:Y:S04]  /*8c980*/  LDL.LU R5, [R1+0x1cc8] ;  /* 0x001cc80001057983 */ /* 0x000ee80000300800 */
[----:B------:R-:W3:Y:S04]  /*8c990*/  LDL.LU R10, [R1+0x1cbc] ;  /* 0x001cbc00010a7983 */ /* 0x000ee80000300800 */
[----:B------:R-:W3:Y:S04]  /*8c9a0*/  LDL.LU R11, [R1+0x1cc4] ;  /* 0x001cc400010b7983 */ /* 0x000ee80000300800 */
[----:B------:R1:W-:Y:S04]  /*8c9b0*/  LDGSTS.E [R185+0x28280], [R100.64], P2 ;  /* 0x2828000064b97fae */ /* 0x0003e80009121848 */
[----:B------:R1:W-:Y:S04]  /*8c9c0*/  LDGSTS.E [R185+0x28300], [R98.64], P3 ;  /* 0x2830000062b97fae */ /* 0x0003e80009921848 */
[----:B------:R1:W-:Y:S04]  /*8c9d0*/  LDGSTS.E [R185+0x28380], [R96.64], P0 ;  /* 0x2838000060b97fae */ /* 0x0003e80008121848 */
[----:B------:R-:W3:Y:S04]  /*8c9e0*/  LDL.LU R6, [R1+0x1db0] ;  /* 0x001db00001067983 */ /* 0x000ee80000300800 */
[----:B------:R1:W-:Y:S04]  /*8c9f0*/  LDGSTS.E [R185+0x29200], [R94.64], P1 ;  /* 0x292000005eb97fae */ /* 0x0003e80008921848 */
[----:B------:R1:W-:Y:S04]  /*8ca00*/  LDGSTS.E [R185+0x29280], [R92.64], P2 ;  /* 0x292800005cb97fae */ /* 0x0003e80009121848 */
[----:B------:R1:W-:Y:S04]  /*8ca10*/  LDGSTS.E [R185+0x29300], [R90.64], P3 ;  /* 0x293000005ab97fae */ /* 0x0003e80009921848 */
[----:B------:R-:W3:Y:S04]  /*8ca20*/  LDL.LU R7, [R1+0x1db8] ;  /* 0x001db80001077983 */ /* 0x000ee80000300800 */
[----:B------:R1:W-:Y:S04]  /*8ca30*/  LDGSTS.E [R185+0x29380], [R88.64], P0 ;  /* 0x2938000058b97fae */ /* 0x0003e80008121848 */
[----:B------:R-:W3:Y:S04]  /*8ca40*/  LDL.LU R8, [R1+0x1dac] ;  /* 0x001dac0001087983 */ /* 0x000ee80000300800 */
[----:B------:R1:W-:Y:S04]  /*8ca50*/  LDGSTS.E [R185+0x2a200], [R86.64], P1 ;  /* 0x2a20000056b97fae */ /* 0x0003e80008921848 */
[----:B------:R1:W-:Y:S04]  /*8ca60*/  LDGSTS.E [R185+0x2a280], [R84.64], P2 ;  /* 0x2a28000054b97fae */ /* 0x0003e80009121848 */
[----:B------:R1:W-:Y:S04]  /*8ca70*/  LDGSTS.E [R185+0x2a300], [R82.64], P3 ;  /* 0x2a30000052b97fae */ /* 0x0003e80009921848 */
[----:B------:R1:W-:Y:S04]  /*8ca80*/  LDGSTS.E [R185+0x2a380], [R80.64], P0 ;  /* 0x2a38000050b97fae */ /* 0x0003e80008121848 */
[----:B------:R-:W3:Y:S04]  /*8ca90*/  LDL.LU R9, [R1+0x1db4] ;  /* 0x001db40001097983 */ /* 0x000ee80000300800 */
[----:B------:R1:W-:Y:S04]  /*8caa0*/  LDGSTS.E [R185+0x2b200], [R78.64], P1 ;  /* 0x2b2000004eb97fae */ /* 0x0003e80008921848 */
[----:B------:R1:W-:Y:S04]  /*8cab0*/  LDGSTS.E [R185+0x2b280], [R76.64], P2 ;  /* 0x2b2800004cb97fae */ /* 0x0003e80009121848 */
[----:B------:R1:W-:Y:S04]  /*8cac0*/  LDGSTS.E [R185+0x2b300], [R74.64], P3 ;  /* 0x2b3000004ab97fae */ /* 0x0003e80009921848 */
[----:B------:R1:W-:Y:S04]  /*8cad0*/  LDGSTS.E [R185+0x2b380], [R72.64], P0 ;  /* 0x2b38000048b97fae */ /* 0x0003e80008121848 */
        /* <DEDUP_REMOVED lines=18> */
[----:B----4-:R-:W-:-:S02]  /*8cc00*/  IADD3 R2, P4, R2, UR7, RZ ;  /* 0x0000000702027c10 */ /* 0x010fc4000ff9e0ff */
[----:B--2---:R-:W-:Y:S02]  /*8cc10*/  IADD3 R16, P5, R16, UR7, RZ ;  /* 0x0000000710107c10 */ /* 0x004fe4000ffbe0ff */
[----:B---3--:R-:W-:Y:S01]  /*8cc20*/  IADD3.X R3, R3, UR6, RZ, P4, !PT ;  /* 0x0000000603037c10 */ /* 0x008fe2000a7fe4ff */
[----:B------:R2:W-:Y:S01]  /*8cc30*/  STL [R1+0x1cb0], R2 ;  /* 0x001cb00201007387 */ /* 0x0005e20000100800 */
[----:B------:R-:W-:-:S03]  /*8cc40*/  IADD3.X R17, R17, UR6, RZ, P5, !PT ;  /* 0x0000000611117c10 */ /* 0x000fc6000affe4ff */
[----:B------:R3:W-:Y:S04]  /*8cc50*/  STL [R1+0x1cac], R3 ;  /* 0x001cac0301007387 */ /* 0x0007e80000100800 */
[----:B------:R-:W-:Y:S04]  /*8cc60*/  STL [R1+0x1cb8], R16 ;  /* 0x001cb81001007387 */ /* 0x000fe80000100800 */
[----:B------:R-:W4:Y:S04]  /*8cc70*/  LDL.LU R15, [R1+0x1dbc] ;  /* 0x001dbc00010f7983 */ /* 0x000f280000300800 */
[----:B------:R-:W-:Y:S04]  /*8cc80*/  STL [R1+0x1cb4], R17 ;  /* 0x001cb41101007387 */ /* 0x000fe80000100800 */
[----:B------:R-:W4:Y:S01]  /*8cc90*/  LDL.LU R13, [R1+0x1dc4] ;  /* 0x001dc400010d7983 */ /* 0x000f220000300800 */
[----:B------:R-:W-:-:S03]  /*8cca0*/  IADD3 R4, P4, R4, UR7, RZ ;  /* 0x0000000704047c10 */ /* 0x000fc6000ff9e0ff */
[----:B------:R2:W-:Y:S01]  /*8ccb0*/  LDGSTS.E [R186+0x20400], [R2.64], P1 ;  /* 0x2040000002ba7fae */ /* 0x0005e20008921848 */
[----:B------:R-:W-:Y:S02]  /*8ccc0*/  IADD3 R5, P5, R5, UR7, RZ ;  /* 0x0000000705057c10 */ /* 0x000fe4000ffbe0ff */
[----:B------:R-:W-:Y:S01]  /*8ccd0*/  IADD3.X R10, R10, UR6, RZ, P4, !PT ;  /* 0x000000060a0a7c10 */ /* 0x000fe2000a7fe4ff */
[----:B------:R-:W-:Y:S01]  /*8cce0*/  STL [R1+0x1cc0], R4 ;  /* 0x001cc00401007387 */ /* 0x000fe20000100800 */
[----:B------:R-:W-:Y:S01]  /*8ccf0*/  IADD3.X R11, R11, UR6, RZ, P5, !PT ;  /* 0x000000060b0b7c10 */ /* 0x000fe2000affe4ff */
[----:B--2---:R-:W-:Y:S01]  /*8cd00*/  IMAD.MOV.U32 R2, RZ, RZ, R16 ;  /* 0x000000ffff027224 */ /* 0x004fe200078e0010 */
[----:B---3--:R-:W-:Y:S01]  /*8cd10*/  MOV R3, R17 ;  /* 0x0000001100037202 */ /* 0x008fe20000000f00 */
[----:B------:R2:W-:Y:S04]  /*8cd20*/  STL [R1+0x1cbc], R10 ;  /* 0x001cbc0a01007387 */ /* 0x0005e80000100800 */
[----:B------:R3:W-:Y:S04]  /*8cd30*/  LDGSTS.E [R186+0x20480], [R2.64], P2 ;  /* 0x2048000002ba7fae */ /* 0x0007e80009121848 */
[----:B------:R-:W-:Y:S01]  /*8cd40*/  STL [R1+0x1cc8], R5 ;  /* 0x001cc80501007387 */ /* 0x000fe20000100800 */
[----:B---3--:R-:W-:Y:S01]  /*8cd50*/  IMAD.MOV.U32 R2, RZ, RZ, R4 ;  /* 0x000000ffff027224 */ /* 0x008fe200078e0004 */
[----:B------:R-:W-:-:S02]  /*8cd60*/  MOV R3, R10 ;  /* 0x0000000a00037202 */ /* 0x000fc40000000f00 */
[----:B--2---:R-:W2:Y:S04]  /*8cd70*/  LDL.LU R10, [R1+0x1eb0] ;  /* 0x001eb000010a7983 */ /* 0x004ea80000300800 */
[----:B------:R3:W-:Y:S04]  /*8cd80*/  STL [R1+0x1cc4], R11 ;  /* 0x001cc40b01007387 */ /* 0x0007e80000100800 */
[----:B------:R1:W-:Y:S04]  /*8cd90*/  LDGSTS.E [R186+0x20500], [R2.64], P3 ;  /* 0x2050000002ba7fae */ /* 0x0003e80009921848 */
[----:B------:R-:W2:Y:S01]  /*8cda0*/  LDL.LU R4, [R1+0x1eb8] ;  /* 0x001eb80001047983 */ /* 0x000ea20000300800 */
[----:B-1----:R-:W-:-:S03]  /*8cdb0*/  MOV R3, R11 ;  /* 0x0000000b00037202 */ /* 0x002fc60000000f00 */
[----:B---3--:R-:W3:Y:S01]  /*8cdc0*/  LDL.LU R11, [R1+0x1eac] ;  /* 0x001eac00010b7983 */ /* 0x008ee20000300800 */
[----:B------:R-:W-:-:S03]  /*8cdd0*/  IMAD.MOV.U32 R2, RZ, RZ, R5 ;  /* 0x000000ffff027224 */ /* 0x000fc600078e0005 */
[----:B------:R-:W3:Y:S01]  /*8cde0*/  LDL.LU R5, [R1+0x1eb4] ;  /* 0x001eb40001057983 */ /* 0x000ee20000300800 */
[----:B------:R-:W-:Y:S02]  /*8cdf0*/  IADD3 R6, P4, R6, UR7, RZ ;  /* 0x0000000706067c10 */ /* 0x000fe4000ff9e0ff */
[----:B------:R-:W-:Y:S01]  /*8ce00*/  IADD3 R7, P5, R7, UR7, RZ ;  /* 0x0000000707077c10 */ /* 0x000fe2000ffbe0ff */
[----:B------:R1:W-:Y:S01]  /*8ce10*/  LDGSTS.E [R186+0x20580], [R2.64], P0 ;  /* 0x2058000002ba7fae */ /* 0x0003e20008121848 */
[----:B------:R-:W-:Y:S02]  /*8ce20*/  IADD3.X R8, R8, UR6, RZ, P4, !PT ;  /* 0x0000000608087c10 */ /* 0x000fe4000a7fe4ff */
[----:B------:R-:W-:Y:S01]  /*8ce30*/  IADD3.X R9, R9, UR6, RZ, P5, !PT ;  /* 0x0000000609097c10 */ /* 0x000fe2000affe4ff */
[----:B------:R1:W-:Y:S04]  /*8ce40*/  STL [R1+0x1db0], R6 ;  /* 0x001db00601007387 */ /* 0x0003e80000100800 */
[----:B------:R1:W-:Y:S02]  /*8ce50*/  STL [R1+0x1dac], R8 ;  /* 0x001dac0801007387 */ /* 0x0003e40000100800 */
[----:B-1----:R-:W-:Y:S01]  /*8ce60*/  IMAD.MOV.U32 R2, RZ, RZ, R6 ;  /* 0x000000ffff027224 */ /* 0x002fe200078e0006 */
[----:B------:R-:W-:Y:S01]  /*8ce70*/  MOV R3, R8 ;  /* 0x0000000800037202 */ /* 0x000fe20000000f00 */
[----:B------:R1:W-:Y:S04]  /*8ce80*/  STL [R1+0x1db8], R7 ;  /* 0x001db80701007387 */ /* 0x0003e80000100800 */
[----:B------:R-:W3:Y:S04]  /*8ce90*/  LDL.LU R6, [R1+0x1ec0] ;  /* 0x001ec00001067983 */ /* 0x000ee80000300800 */
[----:B------:R1:W-:Y:S04]  /*8cea0*/  STL [R1+0x1db4], R9 ;  /* 0x001db40901007387 */ /* 0x0003e80000100800 */
[----:B------:R1:W-:Y:S01]  /*8ceb0*/  LDGSTS.E [R186+0x21400], [R2.64], P1 ;  /* 0x2140000002ba7fae */ /* 0x0003e20008921848 */
[----:B------:R-:W-:-:S03]  /*8cec0*/  IADD3 R14, P4, R14, UR7, RZ ;  /* 0x000000070e0e7c10 */ /* 0x000fc6000ff9e0ff */
[----:B------:R-:W3:Y:S01]  /*8ced0*/  LDL.LU R8, [R1+0x1ec8] ;  /* 0x001ec80001087983 */ /* 0x000ee20000300800 */
[----:B------:R-:W-:Y:S01]  /*8cee0*/  IADD3 R12, P5, R12, UR7, RZ ;  /* 0x000000070c0c7c10 */ /* 0x000fe2000ffbe0ff */
[----:B-1----:R-:W-:Y:S02]  /*8cef0*/  IMAD.MOV.U32 R2, RZ, RZ, R7 ;  /* 0x000000ffff027224 */ /* 0x002fe400078e0007 */
[----:B------:R-:W3:Y:S01]  /*8cf00*/  LDL.LU R7, [R1+0x1ebc] ;  /* 0x001ebc0001077983 */ /* 0x000ee20000300800 */
[----:B------:R-:W-:-:S03]  /*8cf10*/  MOV R3, R9 ;  /* 0x0000000900037202 */ /* 0x000fc60000000f00 */
[----:B------:R-:W3:Y:S04]  /*8cf20*/  LDL.LU R9, [R1+0x1ec4] ;  /* 0x001ec40001097983 */ /* 0x000ee80000300800 */
[----:B------:R1:W-:Y:S04]  /*8cf30*/  STL [R1+0x1dc0], R14 ;  /* 0x001dc00e01007387 */ /* 0x0003e80000100800 */
[----:B------:R1:W-:Y:S02]  /*8cf40*/  LDGSTS.E [R186+0x21480], [R2.64], P2 ;  /* 0x2148000002ba7fae */ /* 0x0003e40009121848 */
[----:B-1----:R-:W-:Y:S01]  /*8cf50*/  IMAD.MOV.U32 R2, RZ, RZ, R14 ;  /* 0x000000ffff027224 */ /* 0x002fe200078e000e */
[----:B----4-:R-:W-:-:S05]  /*8cf60*/  IADD3.X R15, R15, UR6, RZ, P4, !PT ;  /* 0x000000060f0f7c10 */ /* 0x010fca000a7fe4ff */
[----:B------:R1:W-:Y:S01]  /*8cf70*/  STL [R1+0x1dbc], R15 ;  /* 0x001dbc0f01007387 */ /* 0x0003e20000100800 */
[----:B------:R-:W-:-:S03]  /*8cf80*/  IADD3.X R13, R13, UR6, RZ, P5, !PT ;  /* 0x000000060d0d7c10 */ /* 0x000fc6000affe4ff */
[----:B------:R-:W-:Y:S04]  /*8cf90*/  STL [R1+0x1dc8], R12 ;  /* 0x001dc80c01007387 */ /* 0x000fe80000100800 */
[----:B------:R-:W4:Y:S04]  /*8cfa0*/  LDL.LU R16, [R1+0x1fb0] ;  /* 0x001fb00001107983 */ /* 0x000f280000300800 */
[----:B------:R-:W-:Y:S04]  /*8cfb0*/  STL [R1+0x1dc4], R13 ;  /* 0x001dc40d01007387 */ /* 0x000fe80000100800 */
[----:B------:R-:W4:Y:S04]  /*8cfc0*/  LDL.LU R14, [R1+0x1fb8] ;  /* 0x001fb800010e7983 */ /* 0x000f280000300800 */
[----:B------:R-:W4:Y:S01]  /*8cfd0*/  LDL.LU R17, [R1+0x1fac] ;  /* 0x001fac0001117983 */ /* 0x000f220000300800 */
[----:B------:R-:W-:-:S03]  /*8cfe0*/  MOV R3, R15 ;  /* 0x0000000f00037202 */ /* 0x000fc60000000f00 */
[----:B-1----:R-:W4:Y:S04]  /*8cff0*/  LDL.LU R15, [R1+0x1fb4] ;  /* 0x001fb400010f7983 */ /* 0x002f280000300800 */
[----:B------:R-:W4:Y:S04]  /*8d000*/  LDL.LU R20, [R1+0x1fc0] ;  /* 0x001fc00001147983 */ /* 0x000f280000300800 */
[----:B------:R-:W4:Y:S04]  /*8d010*/  LDL.LU R22, [R1+0x1fc8] ;  /* 0x001fc80001167983 */ /* 0x000f280000300800 */
[----:B------:R1:W-:Y:S01]  /*8d020*/  LDGSTS.E [R186+0x21500], [R2.64], P3 ;  /* 0x2150000002ba7fae */ /* 0x0003e20009921848 */
[----:B--2---:R-:W-:-:S05]  /*8d030*/  IADD3 R10, P4, R10, UR7, RZ ;  /* 0x000000070a0a7c10 */ /* 0x004fca000ff9e0ff */
[----:B------:R-:W-:Y:S01]  /*8d040*/  STL [R1+0x1eb0], R10 ;  /* 0x001eb00a01007387 */ /* 0x000fe20000100800 */
[----:B------:R-:W-:Y:S02]  /*8d050*/  IADD3 R4, P5, R4, UR7, RZ ;  /* 0x0000000704047c10 */ /* 0x000fe4000ffbe0ff */
[----:B---3--:R-:W-:-:S05]  /*8d060*/  IADD3.X R11, R11, UR6, RZ, P4, !PT ;  /* 0x000000060b0b7c10 */ /* 0x008fca000a7fe4ff */
[----:B------:R-:W-:Y:S01]  /*8d070*/  STL [R1+0x1eac], R11 ;  /* 0x001eac0b01007387 */ /* 0x000fe20000100800 */
[----:B------:R-:W-:-:S03]  /*8d080*/  IADD3.X R5, R5, UR6, RZ, P5, !PT ;  /* 0x0000000605057c10 */ /* 0x000fc6000affe4ff */
[----:B------:R-:W-:Y:S04]  /*8d090*/  STL [R1+0x1eb8], R4 ;  /* 0x001eb80401007387 */ /* 0x000fe80000100800 */
[----:B------:R-:W2:Y:S04]  /*8d0a0*/  LDL.LU R21, [R1+0x1fbc] ;  /* 0x001fbc0001157983 */ /* 0x000ea80000300800 */
[----:B------:R3:W-:Y:S04]  /*8d0b0*/  STL [R1+0x1eb4], R5 ;  /* 0x001eb40501007387 */ /* 0x0007e80000100800 */
[----:B------:R-:W2:Y:S01]  /*8d0c0*/  LDL.LU R23, [R1+0x1fc4] ;  /* 0x001fc40001177983 */ /* 0x000ea20000300800 */
[----:B-1----:R-:W-:Y:S01]  /*8d0d0*/  IMAD.MOV.U32 R2, RZ, RZ, R12 ;  /* 0x000000ffff027224 */ /* 0x002fe200078e000c */
[----:B------:R-:W-:-:S05]  /*8d0e0*/  MOV R3, R13 ;  /* 0x0000000d00037202 */ /* 0x000fca0000000f00 */
[----:B------:R1:W-:Y:S01]  /*8d0f0*/  LDGSTS.E [R186+0x21580], [R2.64], P0 ;  /* 0x2158000002ba7fae */ /* 0x0003e20008121848 */
[----:B------:R-:W-:Y:S01]  /*8d100*/  IADD3 R6, P4, R6, UR7, RZ ;  /* 0x0000000706067c10 */ /* 0x000fe2000ff9e0ff */
[----:B-1----:R-:W-:Y:S01]  /*8d110*/  IMAD.MOV.U32 R2, RZ, RZ, R10 ;  /* 0x000000ffff027224 */ /* 0x002fe200078e000a */
[----:B------:R-:W-:Y:S02]  /*8d120*/  MOV R3, R11 ;  /* 0x0000000b00037202 */ /* 0x000fe40000000f00 */
[----:B------:R-:W-:-:S03]  /*8d130*/  IADD3 R8, P5, R8, UR7, RZ ;  /* 0x0000000708087c10 */ /* 0x000fc6000ffbe0ff */
[----:B------:R1:W-:Y:S01]  /*8d140*/  LDGSTS.E [R186+0x22400], [R2.64], P1 ;  /* 0x2240000002ba7fae */ /* 0x0003e20008921848 */
[----:B------:R-:W-:Y:S01]  /*8d150*/  IADD3.X R7, R7, UR6, RZ, P4, !PT ;  /* 0x0000000607077c10 */ /* 0x000fe2000a7fe4ff */
[----:B-1----:R-:W-:Y:S01]  /*8d160*/  IMAD.MOV.U32 R2, RZ, RZ, R4 ;  /* 0x000000ffff027224 */ /* 0x002fe200078e0004 */
[----:B------:R-:W-:Y:S02]  /*8d170*/  MOV R3, R5 ;  /* 0x0000000500037202 */ /* 0x000fe40000000f00 */
[----:B---3--:R-:W3:Y:S01]  /*8d180*/  LDL.LU.64 R4, [R1+0x1590] ;  /* 0x0015900001047983 */ /* 0x008ee20000300a00 */
[----:B------:R-:W-:-:S03]  /*8d190*/  IADD3.X R9, R9, UR6, RZ, P5, !PT ;  /* 0x0000000609097c10 */ /* 0x000fc6000affe4ff */
[----:B------:R1:W-:Y:S04]  /*8d1a0*/  LDGSTS.E [R186+0x22480], [R2.64], P2 ;  /* 0x2248000002ba7fae */ /* 0x0003e80009121848 */
[----:B------:R-:W-:Y:S04]  /*8d1b0*/  STL [R1+0x1ec0], R6 ;  /* 0x001ec00601007387 */ /* 0x000fe80000100800 */
[----:B------:R1:W-:Y:S02]  /*8d1c0*/  STL [R1+0x1ebc], R7 ;  /* 0x001ebc0701007387 */ /* 0x0003e40000100800 */
[----:B-1----:R-:W-:Y:S01]  /*8d1d0*/  IMAD.MOV.U32 R2, RZ, RZ, R6 ;  /* 0x000000ffff027224 */ /* 0x002fe200078e0006 */
[----:B------:R-:W-:Y:S01]  /*8d1e0*/  MOV R3, R7 ;  /* 0x0000000700037202 */ /* 0x000fe20000000f00 */
[----:B------:R-:W-:Y:S04]  /*8d1f0*/  STL [R1+0x1ec8], R8 ;  /* 0x001ec80801007387 */ /* 0x000fe80000100800 */
[----:B------:R-:W3:Y:S04]  /*8d200*/  LDL.LU.64 R6, [R1+0x1588] ;  /* 0x0015880001067983 */ /* 0x000ee80000300a00 */
[----:B------:R1:W-:Y:S04]  /*8d210*/  LDGSTS.E [R186+0x22500], [R2.64], P3 ;  /* 0x2250000002ba7fae */ /* 0x0003e80009921848 */
[----:B------:R1:W-:Y:S02]  /*8d220*/  STL [R1+0x1ec4], R9 ;  /* 0x001ec40901007387 */ /* 0x0003e40000100800 */
[----:B-1----:R-:W-:Y:S01]  /*8d230*/  IMAD.MOV.U32 R2, RZ, RZ, R8 ;  /* 0x000000ffff027224 */ /* 0x002fe200078e0008 */
[----:B------:R-:W-:-:S02]  /*8d240*/  MOV R3, R9 ;  /* 0x0000000900037202 */ /* 0x000fc40000000f00 */
[----:B------:R-:W3:Y:S04]  /*8d250*/  LDL.LU.64 R8, [R1+0x1580] ;  /* 0x0015800001087983 */ /* 0x000ee80000300a00 */
[----:B------:R-:W3:Y:S04]  /*8d260*/  LDL.LU.64 R10, [R1+0x1578] ;  /* 0x00157800010a7983 */ /* 0x000ee80000300a00 */
[----:B------:R1:W-:Y:S04]  /*8d270*/  LDGSTS.E [R186+0x22580], [R2.64], P0 ;  /* 0x2258000002ba7fae */ /* 0x0003e80008121848 */
[----:B------:R-:W3:Y:S01]  /*8d280*/  LDL.LU.64 R12, [R1+0x1490] ;  /* 0x00149000010c7983 */ /* 0x000ee20000300a00 */
[----:B----4-:R-:W-:-:S05]  /*8d290*/  IADD3 R16, P4, R16, UR7, RZ ;  /* 0x0000000710107c10 */ /* 0x010fca000ff9e0ff */
[----:B-1----:R-:W-:Y:S01]  /*8d2a0*/  IMAD.MOV.U32 R2, RZ, RZ, R16 ;  /* 0x000000ffff027224 */ /* 0x002fe200078e0010 */
[----:B------:R-:W-:Y:S02]  /*8d2b0*/  IADD3 R14, P5, R14, UR7, RZ ;  /* 0x000000070e0e7c10 */ /* 0x000fe4000ffbe0ff */
[----:B------:R-:W-:Y:S01]  /*8d2c0*/  IADD3.X R17, R17, UR6, RZ, P4, !PT ;  /* 0x0000000611117c10 */ /* 0x000fe2000a7fe4ff */
        /* <DEDUP_REMOVED lines=10> */
[----:B----4-:R-:W4:Y:S04]  /*8d370*/  LDL.LU.64 R14, [R1+0x1488] ;  /* 0x00148800010e7983 */ /* 0x010f280000300a00 */
[----:B------:R-:W4:Y:S01]  /*8d380*/  LDL.LU.64 R16, [R1+0x1480] ;  /* 0x0014800001107983 */ /* 0x000f220000300a00 */
[----:B------:R-:W-:-:S03]  /*8d390*/  IADD3 R22, P5, R22, UR7, RZ ;  /* 0x0000000716167c10 */ /* 0x000fc6000ffbe0ff */
[----:B------:R-:W4:Y:S04]  /*8d3a0*/  LDL.LU.64 R18, [R1+0x1478] ;  /* 0x0014780001127983 */ /* 0x000f280000300a00 */
[----:B------:R1:W-:Y:S04]  /*8d3b0*/  LDGSTS.E [R186+0x23480], [R2.64], P2 ;  /* 0x2348000002ba7fae */ /* 0x0003e80009121848 */
[----:B------:R-:W-:Y:S01]  /*8d3c0*/  STL [R1+0x1fc0], R20 ;  /* 0x001fc01401007387 */ /* 0x000fe20000100800 */
[----:B--2---:R-:W-:Y:S01]  /*8d3d0*/  IADD3.X R21, R21, UR6, RZ, P4, !PT ;  /* 0x0000000615157c10 */ /* 0x004fe2000a7fe4ff */
[----:B-1----:R-:W-:-:S03]  /*8d3e0*/  IMAD.MOV.U32 R2, RZ, RZ, R20 ;  /* 0x000000ffff027224 */ /* 0x002fc600078e0014 */
[----:B------:R-:W-:Y:S01]  /*8d3f0*/  MOV R3, R21 ;  /* 0x0000001500037202 */ /* 0x000fe20000000f00 */
[----:B------:R1:W-:Y:S01]  /*8d400*/  STL [R1+0x1fbc], R21 ;  /* 0x001fbc1501007387 */ /* 0x0003e20000100800 */
[----:B------:R-:W-:-:S03]  /*8d410*/  IADD3.X R23, R23, UR6, RZ, P5, !PT ;  /* 0x0000000617177c10 */ /* 0x000fc6000affe4ff */
[----:B------:R-:W-:Y:S04]  /*8d420*/  STL [R1+0x1fc8], R22 ;  /* 0x001fc81601007387 */ /* 0x000fe80000100800 */
[----:B------:R2:W-:Y:S04]  /*8d430*/  LDGSTS.E [R186+0x23500], [R2.64], P3 ;  /* 0x2350000002ba7fae */ /* 0x0005e80009921848 */
[----:B-1----:R-:W4:Y:S04]  /*8d440*/  LDL.LU.64 R20, [R1+0x1390] ;  /* 0x0013900001147983 */ /* 0x002f280000300a00 */
[----:B------:R1:W-:Y:S01]  /*8d450*/  STL [R1+0x1fc4], R23 ;  /* 0x001fc41701007387 */ /* 0x0003e20000100800 */
[----:B--2---:R-:W-:Y:S01]  /*8d460*/  IMAD.MOV.U32 R2, RZ, RZ, R22 ;  /* 0x000000ffff027224 */ /* 0x004fe200078e0016 */
[----:B------:R-:W-:-:S02]  /*8d470*/  MOV R3, R23 ;  /* 0x0000001700037202 */ /* 0x000fc40000000f00 */
[----:B-1----:R-:W2:Y:S04]  /*8d480*/  LDL.LU.64 R22, [R1+0x1388] ;  /* 0x0013880001167983 */ /* 0x002ea80000300a00 */
[----:B------:R-:W2:Y:S04]  /*8d490*/  LDL.LU.64 R24, [R1+0x1380] ;  /* 0x0013800001187983 */ /* 0x000ea80000300a00 */
[----:B------:R3:W-:Y:S04]  /*8d4a0*/  LDGSTS.E [R186+0x23580], [R2.64], P0 ;  /* 0x2358000002ba7fae */ /* 0x0007e80008121848 */
[----:B------:R-:W2:Y:S04]  /*8d4b0*/  LDL.LU.64 R34, [R1+0x1378] ;  /* 0x0013780001227983 */ /* 0x000ea80000300a00 */
[----:B------:R-:W2:Y:S01]  /*8d4c0*/  LDL.LU.64 R36, [R1+0x1290] ;  /* 0x0012900001247983 */ /* 0x000ea20000300a00 */
[----:B---3--:R-:W-:-:S03]  /*8d4d0*/  IADD3 R2, P4, R4, UR7, RZ ;  /* 0x0000000704027c10 */ /* 0x008fc6000ff9e0ff */
[----:B------:R-:W3:Y:S01]  /*8d4e0*/  LDL.LU.64 R38, [R1+0x1288] ;  /* 0x0012880001267983 */ /* 0x000ee20000300a00 */
[----:B------:R-:W-:-:S03]  /*8d4f0*/  IADD3.X R3, R5, UR6, RZ, P4, !PT ;  /* 0x0000000605037c10 */ /* 0x000fc6000a7fe4ff */
[----:B------:R-:W3:Y:S04]  /*8d500*/  LDL.LU.64 R40, [R1+0x1280] ;  /* 0x0012800001287983 */ /* 0x000ee80000300a00 */
[----:B------:R-:W3:Y:S04]  /*8d510*/  LDL.LU.64 R42, [R1+0x1278] ;  /* 0x00127800012a7983 */ /* 0x000ee80000300a00 */
[----:B------:R-:W3:Y:S04]  /*8d520*/  LDL.LU.64 R44, [R1+0x1190] ;  /* 0x00119000012c7983 */ /* 0x000ee80000300a00 */
[----:B------:R-:W3:Y:S01]  /*8d530*/  LDL.LU.64 R46, [R1+0x1188] ;  /* 0x00118800012e7983 */ /* 0x000ee20000300a00 */
[----:B------:R-:W-:-:S03]  /*8d540*/  IADD3 R4, P4, R6, UR7, RZ ;  /* 0x0000000706047c10 */ /* 0x000fc6000ff9e0ff */
[----:B------:R-:W3:Y:S01]  /*8d550*/  LDL.LU.64 R30, [R1+0x1180] ;  /* 0x00118000011e7983 */ /* 0x000ee20000300a00 */
[----:B------:R-:W-:-:S03]  /*8d560*/  IADD3.X R5, R7, UR6, RZ, P4, !PT ;  /* 0x0000000607057c10 */ /* 0x000fc6000a7fe4ff */
[----:B------:R-:W3:Y:S04]  /*8d570*/  LDL.LU.64 R28, [R1+0x1178] ;  /* 0x00117800011c7983 */ /* 0x000ee80000300a00 */
[----:B------:R-:W3:Y:S04]  /*8d580*/  LDL.LU.64 R58, [R1+0x1090] ;  /* 0x00109000013a7983 */ /* 0x000ee80000300a00 */
[----:B------:R-:W3:Y:S04]  /*8d590*/  LDL.LU.64 R26, [R1+0x1088] ;  /* 0x00108800011a7983 */ /* 0x000ee80000300a00 */
[----:B------:R1:W-:Y:S01]  /*8d5a0*/  LDGSTS.E [R186+0x24400], [R2.64], P1 ;  /* 0x2440000002ba7fae */ /* 0x0003e20008921848 */
[----:B------:R-:W-:-:S03]  /*8d5b0*/  IADD3 R6, P4, R8, UR7, RZ ;  /* 0x0000000708067c10 */ /* 0x000fc6000ff9e0ff */
[----:B------:R1:W-:Y:S01]  /*8d5c0*/  LDGSTS.E [R186+0x24480], [R4.64], P2 ;  /* 0x2448000004ba7fae */ /* 0x0003e20009121848 */
[----:B------:R-:W-:Y:S02]  /*8d5d0*/  IADD3.X R7, R9, UR6, RZ, P4, !PT ;  /* 0x0000000609077c10 */ /* 0x000fe4000a7fe4ff */
[----:B------:R-:W-:-:S03]  /*8d5e0*/  IADD3 R8, P4, R10, UR7, RZ ;  /* 0x000000070a087c10 */ /* 0x000fc6000ff9e0ff */
[----:B------:R1:W-:Y:S01]  /*8d5f0*/  LDGSTS.E [R186+0x24500], [R6.64], P3 ;  /* 0x2450000006ba7fae */ /* 0x0003e20009921848 */
[----:B------:R-:W-:Y:S02]  /*8d600*/  IADD3.X R9, R11, UR6, RZ, P4, !PT ;  /* 0x000000060b097c10 */ /* 0x000fe4000a7fe4ff */
[----:B------:R-:W-:-:S03]  /*8d610*/  IADD3 R10, P4, R12, UR7, RZ ;  /* 0x000000070c0a7c10 */ /* 0x000fc6000ff9e0ff */
[----:B------:R1:W-:Y:S01]  /*8d620*/  LDGSTS.E [R186+0x24580], [R8.64], P0 ;  /* 0x2458000008ba7fae */ /* 0x0003e20008121848 */
[----:B------:R-:W-:-:S05]  /*8d630*/  IADD3.X R11, R13, UR6, RZ, P4, !PT ;  /* 0x000000060d0b7c10 */ /* 0x000fca000a7fe4ff */
[----:B------:R1:W-:Y:S01]  /*8d640*/  LDGSTS.E [R186+0x25400], [R10.64], P1 ;  /* 0x254000000aba7fae */ /* 0x0003e20008921848 */
[----:B----4-:R-:W-:-:S04]  /*8d650*/  IADD3 R12, P4, R14, UR7, RZ ;  /* 0x000000070e0c7c10 */ /* 0x010fc8000ff9e0ff */
        /* <DEDUP_REMOVED lines=8> */
[----:B------:R-:W-:-:S04]  /*8d6e0*/  IADD3 R18, P4, R20, UR7, RZ ;  /* 0x0000000714127c10 */ /* 0x000fc8000ff9e0ff */
[----:B------:R-:W-:-:S05]  /*8d6f0*/  IADD3.X R19, R21, UR6, RZ, P4, !PT ;  /* 0x0000000615137c10 */ /* 0x000fca000a7fe4ff */
[----:B------:R1:W-:Y:S01]  /*8d700*/  LDGSTS.E [R186+0x26400], [R18.64], P1 ;  /* 0x2640000012ba7fae */ /* 0x0003e20008921848 */
[----:B--2---:R-:W-:-:S04]  /*8d710*/  IADD3 R20, P4, R22, UR7, RZ ;  /* 0x0000000716147c10 */ /* 0x004fc8000ff9e0ff */
[----:B------:R-:W-:Y:S02]  /*8d720*/  IADD3.X R21, R23, UR6, RZ, P4, !PT ;  /* 0x0000000617157c10 */ /* 0x000fe4000a7fe4ff */
[----:B------:R-:W-:Y:S01]  /*8d730*/  IADD3 R22, P4, R24, UR7, RZ ;  /* 0x0000000718167c10 */ /* 0x000fe2000ff9e0ff */
[----:B------:R-:W2:Y:S03]  /*8d740*/  S2R R123, SR_TID.X ;  /* 0x00000000007b7919 */ /* 0x000ea60000002100 */
[----:B------:R-:W-:Y:S01]  /*8d750*/  IADD3.X R23, R25, UR6, RZ, P4, !PT ;  /* 0x0000000619177c10 */ /* 0x000fe2000a7fe4ff */
[----:B------:R1:W-:Y:S04]  /*8d760*/  LDGSTS.E [R186+0x26480], [R20.64], P2 ;  /* 0x2648000014ba7fae */ /* 0x0003e80009121848 */
[----:B------:R-:W2:Y:S01]  /*8d770*/  LDL.LU.64 R24, [R1+0x1080] ;  /* 0x0010800001187983 */ /* 0x000ea20000300a00 */
[----:B------:R-:W-:-:S03]  /*8d780*/  IADD3 R32, P4, R34, UR7, RZ ;  /* 0x0000000722207c10 */ /* 0x000fc6000ff9e0ff */
[----:B------:R-:W4:Y:S01]  /*8d790*/  LDL.LU.64 R56, [R1+0x1078] ;  /* 0x0010780001387983 */ /* 0x000f220000300a00 */
[----:B------:R-:W-:Y:S02]  /*8d7a0*/  IADD3.X R33, R35, UR6, RZ, P4, !PT ;  /* 0x0000000623217c10 */ /* 0x000fe4000a7fe4ff */
[----:B------:R-:W-:Y:S01]  /*8d7b0*/  IADD3 R34, P4, R36, UR7, RZ ;  /* 0x0000000724227c10 */ /* 0x000fe2000ff9e0ff */
[----:B------:R-:W4:Y:S03]  /*8d7c0*/  LDL.LU.64 R54, [R1+0xf90] ;  /* 0x000f900001367983 */ /* 0x000f260000300a00 */
[----:B------:R-:W-:Y:S01]  /*8d7d0*/  IADD3.X R35, R37, UR6, RZ, P4, !PT ;  /* 0x0000000625237c10 */ /* 0x000fe2000a7fe4ff */
[----:B------:R-:W4:Y:S01]  /*8d7e0*/  LDL.LU.64 R52, [R1+0xf88] ;  /* 0x000f880001347983 */ /* 0x000f220000300a00 */
[----:B---3--:R-:W-:-:S03]  /*8d7f0*/  IADD3 R36, P4, R38, UR7, RZ ;  /* 0x0000000726247c10 */ /* 0x008fc6000ff9e0ff */
[----:B------:R-:W3:Y:S01]  /*8d800*/  LDL.LU.64 R50, [R1+0xf80] ;  /* 0x000f800001327983 */ /* 0x000ee20000300a00 */
[----:B------:R-:W-:Y:S02]  /*8d810*/  IADD3.X R37, R39, UR6, RZ, P4, !PT ;  /* 0x0000000627257c10 */ /* 0x000fe4000a7fe4ff */
[----:B------:R-:W-:Y:S01]  /*8d820*/  IADD3 R38, P4, R40, UR7, RZ ;  /* 0x0000000728267c10 */ /* 0x000fe2000ff9e0ff */
[----:B------:R-:W3:Y:S03]  /*8d830*/  LDL.LU.64 R48, [R1+0xf78] ;  /* 0x000f780001307983 */ /* 0x000ee60000300a00 */
[----:B------:R-:W-:Y:S01]  /*8d840*/  IADD3.X R39, R41, UR6, RZ, P4, !PT ;  /* 0x0000000629277c10 */ /* 0x000fe2000a7fe4ff */
[----:B------:R1:W-:Y:S01]  /*8d850*/  LDGSTS.E [R186+0x26500], [R22.64], P3 ;  /* 0x2650000016ba7fae */ /* 0x0003e20009921848 */
[----:B------:R-:W-:-:S03]  /*8d860*/  IADD3 R40, P4, R42, UR7, RZ ;  /* 0x000000072a287c10 */ /* 0x000fc6000ff9e0ff */
[----:B------:R1:W-:Y:S01]  /*8d870*/  LDGSTS.E [R186+0x26580], [R32.64], P0 ;  /* 0x2658000020ba7fae */ /* 0x0003e20008121848 */
[----:B------:R-:W-:Y:S02]  /*8d880*/  IADD3.X R41, R43, UR6, RZ, P4, !PT ;  /* 0x000000062b297c10 */ /* 0x000fe4000a7fe4ff */
[----:B------:R-:W-:Y:S01]  /*8d890*/  IADD3 R42, P4, R44, UR7, RZ ;  /* 0x000000072c2a7c10 */ /* 0x000fe2000ff9e0ff */
[----:B------:R1:W-:Y:S03]  /*8d8a0*/  LDGSTS.E [R186+0x27400], [R34.64], P1 ;  /* 0x2740000022ba7fae */ /* 0x0003e60008921848 */
        /* <DEDUP_REMOVED lines=10> */
[----:B------:R-:W3:Y:S01]  /*8d950*/  LDL.LU.64 R30, [R1+0xe28] ;  /* 0x000e2800011e7983 */ /* 0x000ee20000300a00 */
[----:B------:R-:W-:Y:S02]  /*8d960*/  IADD3.X R149, R29, UR6, RZ, P4, !PT ;  /* 0x000000061d957c10 */ /* 0x000fe4000a7fe4ff */
[----:B------:R-:W-:Y:S01]  /*8d970*/  IADD3 R150, P4, R58, UR7, RZ ;  /* 0x000000073a967c10 */ /* 0x000fe2000ff9e0ff */
[----:B------:R-:W3:Y:S03]  /*8d980*/  LDL.LU.64 R28, [R1+0xe20] ;  /* 0x000e2000011c7983 */ /* 0x000ee60000300a00 */
[----:B------:R-:W-:Y:S01]  /*8d990*/  IADD3.X R151, R59, UR6, RZ, P4, !PT ;  /* 0x000000063b977c10 */ /* 0x000fe2000a7fe4ff */
[----:B------:R1:W-:Y:S01]  /*8d9a0*/  LDGSTS.E [R186+0x28480], [R44.64], P2 ;  /* 0x284800002cba7fae */ /* 0x0003e20009121848 */
[----:B------:R-:W-:Y:S01]  /*8d9b0*/  IADD3 R172, P4, R26, UR7, RZ ;  /* 0x000000071aac7c10 */ /* 0x000fe2000ff9e0ff */
[----:B------:R-:W-:Y:S01]  /*8d9c0*/  IMAD.MOV.U32 R96, RZ, RZ, R148 ;  /* 0x000000ffff607224 */ /* 0x000fe200078e0094 */
[----:B------:R-:W-:Y:S01]  /*8d9d0*/  MOV R97, R149 ;  /* 0x0000009500617202 */ /* 0x000fe20000000f00 */
[----:B------:R-:W-:Y:S01]  /*8d9e0*/  IMAD.MOV.U32 R94, RZ, RZ, R150 ;  /* 0x000000ffff5e7224 */ /* 0x000fe200078e0096 */
[----:B------:R-:W-:Y:S01]  /*8d9f0*/  IADD3.X R173, R27, UR6, RZ, P4, !PT ;  /* 0x000000061bad7c10 */ /* 0x000fe2000a7fe4ff */
[----:B------:R1:W-:Y:S04]  /*8da00*/  LDGSTS.E [R186+0x28500], [R46.64], P3 ;  /* 0x285000002eba7fae */ /* 0x0003e80009921848 */
[----:B------:R-:W3:Y:S01]  /*8da10*/  LDL.LU.64 R26, [R1+0xe18] ;  /* 0x000e1800011a7983 */ /* 0x000ee20000300a00 */
[----:B--2---:R-:W-:Y:S01]  /*8da20*/  IADD3 R174, P4, R24, UR7, RZ ;  /* 0x0000000718ae7c10 */ /* 0x004fe2000ff9e0ff */
[----:B------:R-:W-:Y:S01]  /*8da30*/  IMAD.MOV.U32 R92, RZ, RZ, R172 ;  /* 0x000000ffff5c7224 */ /* 0x000fe200078e00ac */
[----:B------:R-:W-:Y:S01]  /*8da40*/  MOV R95, R151 ;  /* 0x00000097005f7202 */ /* 0x000fe20000000f00 */
[----:B------:R2:W-:Y:S01]  /*8da50*/  LDGSTS.E [R186+0x28580], [R96.64], P0 ;  /* 0x2858000060ba7fae */ /* 0x0005e20008121848 */
[----:B------:R-:W-:-:S03]  /*8da60*/  IADD3.X R175, R25, UR6, RZ, P4, !PT ;  /* 0x0000000619af7c10 */ /* 0x000fc6000a7fe4ff */
[----:B------:R-:W2:Y:S04]  /*8da70*/  LDL.LU.64 R24, [R1+0xe10] ;  /* 0x000e100001187983 */ /* 0x000ea80000300a00 */
[----:B------:R-:W2:Y:S04]  /*8da80*/  LDL.LU.64 R70, [R1+0xe08] ;  /* 0x000e080001467983 */ /* 0x000ea80000300a00 */
[----:B------:R-:W2:Y:S04]  /*8da90*/  LDL.LU.64 R68, [R1+0xe00] ;  /* 0x000e000001447983 */ /* 0x000ea80000300a00 */
[----:B------:R-:W2:Y:S04]  /*8daa0*/  LDL.LU.64 R66, [R1+0xdf8] ;  /* 0x000df80001427983 */ /* 0x000ea80000300a00 */
[----:B------:R-:W2:Y:S04]  /*8dab0*/  LDL.LU.64 R64, [R1+0xdf0] ;  /* 0x000df00001407983 */ /* 0x000ea80000300a00 */
[----:B------:R-:W2:Y:S04]  /*8dac0*/  LDL.LU.64 R62, [R1+0xde8] ;  /* 0x000de800013e7983 */ /* 0x000ea80000300a00 */
[----:B------:R-:W2:Y:S01]  /*8dad0*/  LDL.LU.64 R60, [R1+0xde0] ;  /* 0x000de000013c7983 */ /* 0x000ea20000300a00 */
[----:B----4-:R-:W-:-:S03]  /*8dae0*/  IADD3 R184, P4, R56, UR7, RZ ;  /* 0x0000000738b87c10 */ /* 0x010fc6000ff9e0ff */
[----:B------:R-:W4:Y:S01]  /*8daf0*/  LDL.LU.64 R58, [R1+0xdd8] ;  /* 0x000dd800013a7983 */ /* 0x000f220000300a00 */
[----:B------:R-:W-:Y:S02]  /*8db00*/  IADD3.X R185, R57, UR6, RZ, P4, !PT ;  /* 0x0000000639b97c10 */ /* 0x000fe4000a7fe4ff */
[----:B------:R-:W-:Y:S01]  /*8db10*/  IADD3 R189, P4, R54, UR7, RZ ;  /* 0x0000000736bd7c10 */ /* 0x000fe2000ff9e0ff */
[----:B------:R-:W4:Y:S03]  /*8db20*/  LDL.LU.64 R56, [R1+0xdd0] ;  /* 0x000dd00001387983 */ /* 0x000f260000300a00 */
[----:B------:R-:W-:Y:S01]  /*8db30*/  IADD3.X R190, R55, UR6, RZ, P4, !PT ;  /* 0x0000000637be7c10 */ /* 0x000fe2000a7fe4ff */
[----:B------:R-:W-:Y:S01]  /*8db40*/  IMAD.MOV.U32 R90, RZ, RZ, R174 ;  /* 0x000000ffff5a7224 */ /* 0x000fe200078e00ae */
[----:B------:R-:W-:Y:S01]  /*8db50*/  IADD3 R191, P4, R52, UR7, RZ ;  /* 0x0000000734bf7c10 */ /* 0x000fe2000ff9e0ff */
[----:B------:R-:W4:Y:S03]  /*8db60*/  LDL.LU.64 R54, [R1+0xdc8] ;  /* 0x000dc80001367983 */ /* 0x000f260000300a00 */
[----:B------:R-:W-:Y:S01]  /*8db70*/  IADD3.X R192, R53, UR6, RZ, P4, !PT ;  /* 0x0000000635c07c10 */ /* 0x000fe2000a7fe4ff */
[----:B------:R1:W-:Y:S01]  /*8db80*/  LDGSTS.E [R186+0x29400], [R94.64], P1 ;  /* 0x294000005eba7fae */ /* 0x0003e20008921848 */
[----:B---3--:R-:W-:-:S03]  /*8db90*/  IADD3 R193, P4, R50, UR7, RZ ;  /* 0x0000000732c17c10 */ /* 0x008fc6000ff9e0ff */
[----:B------:R-:W3:Y:S01]  /*8dba0*/  LDL.LU.64 R52, [R1+0xdc0] ;  /* 0x000dc00001347983 */ /* 0x000ee20000300a00 */
[----:B------:R-:W-:Y:S02]  /*8dbb0*/  IADD3.X R194, R51, UR6, RZ, P4, !PT ;  /* 0x0000000633c27c10 */ /* 0x000fe4000a7fe4ff */
[----:B------:R-:W-:Y:S01]  /*8dbc0*/  IADD3 R195, P4, R48, UR7, RZ ;  /* 0x0000000730c37c10 */ /* 0x000fe2000ff9e0ff */
[----:B------:R-:W3:Y:S03]  /*8dbd0*/  LDL.LU.64 R50, [R1+0xdb8] ;  /* 0x000db80001327983 */ /* 0x000ee60000300a00 */
[----:B------:R-:W-:Y:S02]  /*8dbe0*/  IADD3.X R196, R49, UR6, RZ, P4, !PT ;  /* 0x0000000631c47c10 */ /* 0x000fe4000a7fe4ff */
[----:B------:R-:W-:Y:S01]  /*8dbf0*/  IADD3 R197, P4, R30, UR7, RZ ;  /* 0x000000071ec57c10 */ /* 0x000fe2000ff9e0ff */
[----:B------:R-:W3:Y:S03]  /*8dc00*/  LDL.LU.64 R48, [R1+0xdb0] ;  /* 0x000db00001307983 */ /* 0x000ee60000300a00 */
[----:B------:R-:W-:-:S02]  /*8dc10*/  IADD3.X R198, R31, UR6, RZ, P4, !PT ;  /* 0x000000061fc67c10 */ /* 0x000fc4000a7fe4ff */
[----:B------:R-:W-:Y:S01]  /*8dc20*/  IADD3 R199, P4, R28, UR7, RZ ;  /* 0x000000071cc77c10 */ /* 0x000fe2000ff9e0ff */
[----:B------:R-:W3:Y:S03]  /*8dc30*/  LDL.LU.64 R30, [R1+0xda8] ;  /* 0x000da800011e7983 */ /* 0x000ee60000300a00 */
[----:B------:R-:W-:Y:S02]  /*8dc40*/  IADD3.X R200, R29, UR6, RZ, P4, !PT ;  /* 0x000000061dc87c10 */ /* 0x000fe4000a7fe4ff */
[----:B------:R-:W-:Y:S01]  /*8dc50*/  IADD3 R201, P4, R26, UR7, RZ ;  /* 0x000000071ac97c10 */ /* 0x000fe2000ff9e0ff */
[----:B------:R-:W3:Y:S03]  /*8dc60*/  LDL.LU.64 R28, [R1+0xda0] ;  /* 0x000da000011c7983 */ /* 0x000ee60000300a00 */
[----:B------:R-:W-:-:S02]  /*8dc70*/  IADD3.X R202, R27, UR6, RZ, P4, !PT ;  /* 0x000000061bca7c10 */ /* 0x000fc4000a7fe4ff */
[----:B------:R-:W3:Y:S01]  /*8dc80*/  LDL.LU.64 R26, [R1+0xd98] ;  /* 0x000d9800011a7983 */ /* 0x000ee20000300a00 */
[----:B--2---:R-:W-:-:S04]  /*8dc90*/  IADD3 R203, P4, R24, UR7, RZ ;  /* 0x0000000718cb7c10 */ /* 0x004fc8000ff9e0ff */
[----:B------:R-:W-:Y:S02]  /*8dca0*/  IADD3.X R204, R25, UR6, RZ, P4, !PT ;  /* 0x0000000619cc7c10 */ /* 0x000fe4000a7fe4ff */
[----:B------:R-:W2:Y:S01]  /*8dcb0*/  LDL.LU.64 R24, [R1+0xd90] ;  /* 0x000d900001187983 */ /* 0x000ea20000300a00 */
        /* <DEDUP_REMOVED lines=12> */
[----:B----4-:R-:W-:-:S04]  /*8dd80*/  IADD3 R229, P4, R58, UR7, RZ ;  /* 0x000000073ae57c10 */ /* 0x010fc8000ff9e0ff */
[----:B------:R-:W-:Y:S02]  /*8dd90*/  IADD3.X R230, R59, UR6, RZ, P4, !PT ;  /* 0x000000063be67c10 */ /* 0x000fe4000a7fe4ff */
[----:B------:R-:W-:Y:S01]  /*8dda0*/  IADD3 R231, P4, R56, UR7, RZ ;  /* 0x0000000738e77c10 */ /* 0x000fe2000ff9e0ff */
[----:B------:R-:W-:Y:S03]  /*8ddb0*/  STL.64 [R1+0x1590], R2 ;  /* 0x0015900201007387 */ /* 0x000fe60000100a00 */
[----:B------:R-:W-:Y:S02]  /*8ddc0*/  IADD3.X R232, R57, UR6, RZ, P4, !PT ;  /* 0x0000000639e87c10 */ /* 0x000fe4000a7fe4ff */
[----:B------:R-:W-:Y:S01]  /*8ddd0*/  IADD3 R233, P4, R54, UR7, RZ ;  /* 0x0000000736e97c10 */ /* 0x000fe2000ff9e0ff */
[----:B------:R1:W-:Y:S03]  /*8dde0*/  STL.64 [R1+0x1588], R4 ;  /* 0x0015880401007387 */ /* 0x0003e60000100a00 */
[----:B------:R-:W-:Y:S01]  /*8ddf0*/  IADD3.X R234, R55, UR6, RZ, P4, !PT ;  /* 0x0000000637ea7c10 */ /* 0x000fe2000a7fe4ff */
[----:B------:R-:W-:Y:S01]  /*8de00*/  STL.64 [R1+0x1580], R6 ;  /* 0x0015800601007387 */ /* 0x000fe20000100a00 */
[----:B---3--:R-:W-:-:S03]  /*8de10*/  IADD3 R235, P4, R52, UR7, RZ ;  /* 0x0000000734eb7c10 */ /* 0x008fc6000ff9e0ff */
[----:B------:R-:W-:Y:S04]  /*8de20*/  STL.64 [R1+0x1578], R8 ;  /* 0x0015780801007387 */ /* 0x000fe80000100a00 */
[----:B------:R-:W-:Y:S01]  /*8de30*/  STL.64 [R1+0x1490], R10 ;  /* 0x0014900a01007387 */ /* 0x000fe20000100a00 */
[----:B------:R-:W-:-:S03]  /*8de40*/  IADD3.X R236, R53, UR6, RZ, P4, !PT ;  /* 0x0000000635ec7c10 */ /* 0x000fc6000a7fe4ff */
[----:B------:R-:W-:Y:S01]  /*8de50*/  STL.64 [R1+0x1488], R12 ;  /* 0x0014880c01007387 */ /* 0x000fe20000100a00 */
[----:B------:R-:W-:-:S03]  /*8de60*/  IADD3 R237, P4, R50, UR7, RZ ;  /* 0x0000000732ed7c10 */ /* 0x000fc6000ff9e0ff */
[----:B------:R-:W-:Y:S04]  /*8de70*/  STL.64 [R1+0x1480], R14 ;  /* 0x0014800e01007387 */ /* 0x000fe80000100a00 */
[----:B------:R3:W-:Y:S04]  /*8de80*/  STL.64 [R1+0x1478], R16 ;  /* 0x0014781001007387 */ /* 0x0007e80000100a00 */
[----:B------:R4:W-:Y:S04]  /*8de90*/  STL.64 [R1+0x1390], R18 ;  /* 0x0013901201007387 */ /* 0x0009e80000100a00 */
[----:B------:R-:W-:Y:S01]  /*8dea0*/  STL.64 [R1+0x1388], R20 ;  /* 0x0013881401007387 */ /* 0x000fe20000100a00 */
[----:B------:R-:W-:-:S03]  /*8deb0*/  IADD3.X R238, R51, UR6, RZ, P4, !PT ;  /* 0x0000000633ee7c10 */ /* 0x000fc6000a7fe4ff */
[----:B------:R-:W-:Y:S01]  /*8dec0*/  STL.64 [R1+0x1380], R22 ;  /* 0x0013801601007387 */ /* 0x000fe20000100a00 */
[----:B------:R-:W-:-:S03]  /*8ded0*/  IADD3 R239, P4, R48, UR7, RZ ;  /* 0x0000000730ef7c10 */ /* 0x000fc6000ff9e0ff */
[----:B------:R-:W-:Y:S04]  /*8dee0*/  STL.64 [R1+0x1378], R32 ;  /* 0x0013782001007387 */ /* 0x000fe80000100a00 */
[----:B------:R-:W-:Y:S01]  /*8def0*/  STL.64 [R1+0x1290], R34 ;  /* 0x0012902201007387 */ /* 0x000fe20000100a00 */
[----:B------:R-:W-:-:S03]  /*8df00*/  MOV R93, R173 ;  /* 0x000000ad005d7202 */ /* 0x000fc60000000f00 */
[----:B------:R-:W-:Y:S01]  /*8df10*/  STL.64 [R1+0x1288], R36 ;  /* 0x0012882401007387 */ /* 0x000fe20000100a00 */
[----:B------:R-:W-:-:S03]  /*8df20*/  MOV R91, R175 ;  /* 0x000000af005b7202 */ /* 0x000fc60000000f00 */
[----:B------:R-:W-:Y:S01]  /*8df30*/  STL.64 [R1+0x1280], R38 ;  /* 0x0012802601007387 */ /* 0x000fe20000100a00 */
[----:B------:R-:W-:-:S03]  /*8df40*/  IADD3.X R240, R49, UR6, RZ, P4, !PT ;  /* 0x0000000631f07c10 */ /* 0x000fc6000a7fe4ff */
[----:B------:R-:W-:Y:S01]  /*8df50*/  STL.64 [R1+0x1278], R40 ;  /* 0x0012782801007387 */ /* 0x000fe20000100a00 */
[----:B------:R-:W-:Y:S01]  /*8df60*/  IMAD.MOV.U32 R88, RZ, RZ, R184 ;  /* 0x000000ffff587224 */ /* 0x000fe200078e00b8 */
[----:B------:R-:W-:Y:S02]  /*8df70*/  MOV R89, R185 ;  /* 0x000000b900597202 */ /* 0x000fe40000000f00 */
[----:B------:R-:W-:Y:S01]  /*8df80*/  STL.64 [R1+0x1190], R42 ;  /* 0x0011902a01007387 */ /* 0x000fe20000100a00 */
[----:B------:R-:W-:Y:S01]  /*8df90*/  IADD3 R241, P4, R30, UR7, RZ ;  /* 0x000000071ef17c10 */ /* 0x000fe2000ff9e0ff */
        /* <DEDUP_REMOVED lines=80> */
[----:B------:R-:W-:Y:S01]  /*8e4a0*/  STL.64 [R1+0xd98], R26 ;  /* 0x000d981a01007387 */ /* 0x000fe20000100a00 */
[----:B------:R-:W-:-:S03]  /*8e4b0*/  LOP3.LUT R123, R123, 0x1f, RZ, 0xc0, !PT ;  /* 0x0000001f7b7b7812 */ /* 0x000fc600078ec0ff */
[----:B------:R1:W-:Y:S04]  /*8e4c0*/  LDGSTS.E [R186+0x29480], [R92.64], P2 ;  /* 0x294800005cba7fae */ /* 0x0003e80009121848 */
[----:B------:R1:W-:Y:S04]  /*8e4d0*/  LDGSTS.E [R186+0x29500], [R90.64], P3 ;  /* 0x295000005aba7fae */ /* 0x0003e80009921848 */
[----:B------:R1:W-:Y:S01]  /*8e4e0*/  LDGSTS.E [R186+0x29580], [R88.64], P0 ;  /* 0x2958000058ba7fae */ /* 0x0003e20008121848 */
[----:B--2---:R-:W-:-:S03]  /*8e4f0*/  IADD3 R247, P4, R24, UR7, RZ ;  /* 0x0000000718f77c10 */ /* 0x004fc6000ff9e0ff */
[----:B------:R2:W-:Y:S01]  /*8e500*/  LDGSTS.E [R186+0x2a400], [R86.64], P1 ;  /* 0x2a40000056ba7fae */ /* 0x0005e20008921848 */
[----:B------:R-:W-:Y:S01]  /*8e510*/  IADD3.X R252, R25, UR6, RZ, P4, !PT ;  /* 0x0000000619fc7c10 */ /* 0x000fe2000a7fe4ff */
[----:B------:R-:W-:Y:S02]  /*8e520*/  IMAD.MOV.U32 R24, RZ, RZ, R247 ;  /* 0x000000ffff187224 */ /* 0x000fe400078e00f7 */
[----:B------:R2:W-:Y:S01]  /*8e530*/  LDGSTS.E [R186+0x2a480], [R84.64], P2 ;  /* 0x2a48000054ba7fae */ /* 0x0005e20009121848 */
[----:B------:R-:W-:Y:S01]  /*8e540*/  MOV R25, R252 ;  /* 0x000000fc00197202 */ /* 0x000fe20000000f00 */
[----:B------:R-:W-:Y:S02]  /*8e550*/  IMAD.SHL.U32 R123, R123, 0x4, RZ ;  /* 0x000000047b7b7824 */ /* 0x000fe400078e00ff */
[----:B------:R2:W-:Y:S04]  /*8e560*/  LDGSTS.E [R186+0x2a500], [R82.64], P3 ;  /* 0x2a50000052ba7fae */ /* 0x0005e80009921848 */
[----:B------:R-:W-:Y:S04]  /*8e570*/  STL.64 [R1+0xd90], R24 ;  /* 0x000d901801007387 */ /* 0x000fe80000100a00 */
[----:B-1----:R-:W2:Y:S04]  /*8e580*/  LDL.LU R4, [R1+0x1cd0] ;  /* 0x001cd00001047983 */ /* 0x002ea80000300800 */
[----:B---3--:R-:W3:Y:S04]  /*8e590*/  LDL.LU R17, [R1+0x1cd8] ;  /* 0x001cd80001117983 */ /* 0x008ee80000300800 */
[----:B------:R-:W3:Y:S04]  /*8e5a0*/  LDL.LU R5, [R1+0x1ccc] ;  /* 0x001ccc0001057983 */ /* 0x000ee80000300800 */
[----:B----4-:R-:W2:Y:S04]  /*8e5b0*/  LDL.LU R18, [R1+0x1cd4] ;  /* 0x001cd40001127983 */ /* 0x010ea80000300800 */
[----:B------:R-:W2:Y:S04]  /*8e5c0*/  LDL.LU R10, [R1+0x1ce0] ;  /* 0x001ce000010a7983 */ /* 0x000ea80000300800 */
[----:B------:R-:W2:Y:S04]  /*8e5d0*/  LDL.LU R11, [R1+0x1ce8] ;  /* 0x001ce800010b7983 */ /* 0x000ea80000300800 */
[----:B------:R-:W2:Y:S04]  /*8e5e0*/  LDL.LU R12, [R1+0x1cdc] ;  /* 0x001cdc00010c7983 */ /* 0x000ea80000300800 */
[----:B------:R-:W2:Y:S04]  /*8e5f0*/  LDL.LU R13, [R1+0x1ce4] ;  /* 0x001ce400010d7983 */ /* 0x000ea80000300800 */
[----:B------:R-:W2:Y:S04]  /*8e600*/  LDL.LU R6, [R1+0x1dd0] ;  /* 0x001dd00001067983 */ /* 0x000ea80000300800 */
[----:B------:R-:W2:Y:S04]  /*8e610*/  LDL.LU R7, [R1+0x1dd8] ;  /* 0x001dd80001077983 */ /* 0x000ea80000300800 */
[----:B------:R-:W2:Y:S04]  /*8e620*/  LDL.LU R8, [R1+0x1dcc] ;  /* 0x001dcc0001087983 */ /* 0x000ea80000300800 */
[----:B------:R1:W-:Y:S04]  /*8e630*/  LDGSTS.E [R186+0x2a580], [R80.64], P0 ;  /* 0x2a58000050ba7fae */ /* 0x0003e80008121848 */
[----:B------:R1:W-:Y:S04]  /*8e640*/  LDGSTS.E [R186+0x2b400], [R78.64], P1 ;  /* 0x2b4000004eba7fae */ /* 0x0003e80008921848 */
[----:B------:R-:W2:Y:S01]  /*8e650*/  LDL.LU R9, [R1+0x1dd4] ;  /* 0x001dd40001097983 */ /* 0x000ea20000300800 */
[----:B------:R-:W-:-:S03]  /*8e660*/  LOP3.LUT R3, R123, 0x30, RZ, 0x3c, !PT ;  /* 0x000000307b037812 */ /* 0x000fc600078e3cff */
[----:B------:R1:W-:Y:S01]  /*8e670*/  LDGSTS.E [R186+0x2b480], [R76.64], P2 ;  /* 0x2b4800004cba7fae */ /* 0x0003e20009121848 */
[----:B------:R-:W-:-:S03]  /*8e680*/  MOV R2, UR5 ;  /* 0x0000000500027c02 */ /* 0x000fc60008000f00 */
[----:B------:R1:W-:Y:S04]  /*8e690*/  LDGSTS.E [R186+0x2b500], [R74.64], P3 ;  /* 0x2b5000004aba7fae */ /* 0x0003e80009921848 */
[----:B------:R1:W-:Y:S04]  /*8e6a0*/  LDGSTS.E [R186+0x2b580], [R72.64], P0 ;  /* 0x2b58000048ba7fae */ /* 0x0003e80008121848 */
[----:B------:R1:W-:Y:S04]  /*8e6b0*/  LDGSTS.E [R186+0x2c400], [R70.64], P1 ;  /* 0x2c40000046ba7fae */ /* 0x0003e80008921848 */
[----:B------:R1:W-:Y:S01]  /*8e6c0*/  LDGSTS.E [R186+0x2c480], [R68.64], P2 ;  /* 0x2c48000044ba7fae */ /* 0x0003e20009121848 */
[----:B------:R-:W-:-:S03]  /*8e6d0*/  IMAD R2, R2, 0x10000, R3 ;  /* 0x0001000002027824 */ /* 0x000fc600078e0203 */
        /* <DEDUP_REMOVED lines=14> */
[----:B--2---:R-:W-:-:S02]  /*8e7c0*/  IADD3 R4, P4, R4, UR7, RZ ;  /* 0x0000000704047c10 */ /* 0x004fc4000ff9e0ff */
[----:B---3--:R-:W-:-:S03]  /*8e7d0*/  IADD3 R17, P5, R17, UR7, RZ ;  /* 0x0000000711117c10 */ /* 0x008fc6000ffbe0ff */
[----:B------:R2:W-:Y:S01]  /*8e7e0*/  STL [R1+0x1cd0], R4 ;  /* 0x001cd00401007387 */ /* 0x0005e20000100800 */
[----:B------:R-:W-:-:S03]  /*8e7f0*/  IADD3.X R5, R5, UR6, RZ, P4, !PT ;  /* 0x0000000605057c10 */ /* 0x000fc6000a7fe4ff */
[----:B------:R-:W-:Y:S04]  /*8e800*/  STL [R1+0x1cd8], R17 ;  /* 0x001cd81101007387 */ /* 0x000fe80000100800 */
[----:B------:R3:W-:Y:S04]  /*8e810*/  STL [R1+0x1ccc], R5 ;  /* 0x001ccc0501007387 */ /* 0x0007e80000100800 */
[----:B------:R-:W4:Y:S04]  /*8e820*/  LDL.LU R14, [R1+0x1de0] ;  /* 0x001de000010e7983 */ /* 0x000f280000300800 */
[----:B------:R-:W4:Y:S04]  /*8e830*/  LDL.LU R3, [R1+0x1de8] ;  /* 0x001de80001037983 */ /* 0x000f280000300800 */
[----:B------:R-:W4:Y:S01]  /*8e840*/  LDL.LU R16, [R1+0x1ddc] ;  /* 0x001ddc0001107983 */ /* 0x000f220000300800 */
[----:B--2---:R-:W-:-:S03]  /*8e850*/  IADD3.X R18, R18, UR6, RZ, P5, !PT ;  /* 0x0000000612127c10 */ /* 0x004fc6000affe4ff */
[----:B------:R-:W2:Y:S01]  /*8e860*/  LDL.LU R15, [R1+0x1de4] ;  /* 0x001de400010f7983 */ /* 0x000ea20000300800 */
[----:B------:R-:W-:-:S03]  /*8e870*/  IADD3 R10, P4, R10, UR7, RZ ;  /* 0x000000070a0a7c10 */ /* 0x000fc6000ff9e0ff */
[----:B------:R1:W-:Y:S01]  /*8e880*/  LDGSTS.E [R2+0x20600], [R4.64], P1 ;  /* 0x2060000004027fae */ /* 0x0003e20008921848 */
[----:B------:R-:W-:Y:S02]  /*8e890*/  IADD3.X R12, R12, UR6, RZ, P4, !PT ;  /* 0x000000060c0c7c10 */ /* 0x000fe4000a7fe4ff */
[----:B------:R-:W-:Y:S01]  /*8e8a0*/  IADD3 R11, P5, R11, UR7, RZ ;  /* 0x000000070b0b7c10 */ /* 0x000fe2000ffbe0ff */
[----:B------:R-:W-:Y:S01]  /*8e8b0*/  STL [R1+0x1cd4], R18 ;  /* 0x001cd41201007387 */ /* 0x000fe20000100800 */
[----:B-1----:R-:W-:Y:S01]  /*8e8c0*/  MOV R4, R17 ;  /* 0x0000001100047202 */ /* 0x002fe20000000f00 */
[----:B---3--:R-:W-:Y:S01]  /*8e8d0*/  IMAD.MOV.U32 R5, RZ, RZ, R18 ;  /* 0x000000ffff057224 */ /* 0x008fe200078e0012 */
[----:B------:R-:W-:Y:S01]  /*8e8e0*/  IADD3.X R13, R13, UR6, RZ, P5, !PT ;  /* 0x000000060d0d7c10 */ /* 0x000fe2000affe4ff */
[----:B------:R-:W-:Y:S04]  /*8e8f0*/  STL [R1+0x1ce0], R10 ;  /* 0x001ce00a01007387 */ /* 0x000fe80000100800 */
[----:B------:R1:W-:Y:S04]  /*8e900*/  LDGSTS.E [R2+0x20680], [R4.64], P2 ;  /* 0x2068000004027fae */ /* 0x0003e80009121848 */
[----:B------:R3:W-:Y:S04]  /*8e910*/  STL [R1+0x1cdc], R12 ;  /* 0x001cdc0c01007387 */ /* 0x0007e80000100800 */
[----:B------:R-:W-:Y:S01]  /*8e920*/  STL [R1+0x1ce8], R11 ;  /* 0x001ce80b01007387 */ /* 0x000fe20000100800 */
[----:B-1----:R-:W-:Y:S01]  /*8e930*/  MOV R4, R10 ;  /* 0x0000000a00047202 */ /* 0x002fe20000000f00 */
[----:B------:R-:W-:-:S02]  /*8e940*/  IMAD.MOV.U32 R5, RZ, RZ, R12 ;  /* 0x000000ffff057224 */ /* 0x000fc400078e000c */
[----:B---3--:R-:W3:Y:S04]  /*8e950*/  LDL.LU R12, [R1+0x1ed0] ;  /* 0x001ed000010c7983 */ /* 0x008ee80000300800 */
[----:B------:R1:W-:Y:S04]  /*8e960*/  STL [R1+0x1ce4], R13 ;  /* 0x001ce40d01007387 */ /* 0x0003e80000100800 */
[----:B------:R1:W-:Y:S04]  /*8e970*/  LDGSTS.E [R2+0x20700], [R4.64], P3 ;  /* 0x2070000004027fae */ /* 0x0003e80009921848 */
[----:B------:R-:W3:Y:S01]  /*8e980*/  LDL.LU R10, [R1+0x1ed8] ;  /* 0x001ed800010a7983 */ /* 0x000ee20000300800 */
[----:B-1----:R-:W-:-:S03]  /*8e990*/  IMAD.MOV.U32 R5, RZ, RZ, R13 ;  /* 0x000000ffff057224 */ /* 0x002fc600078e000d */
[----:B------:R-:W3:Y:S01]  /*8e9a0*/  LDL.LU R13, [R1+0x1ecc] ;  /* 0x001ecc00010d7983 */ /* 0x000ee20000300800 */
[----:B------:R-:W-:-:S03]  /*8e9b0*/  MOV R4, R11 ;  /* 0x0000000b00047202 */ /* 0x000fc60000000f00 */
        /* <DEDUP_REMOVED lines=8> */
[----:B-1----:R-:W-:Y:S01]  /*8ea40*/  MOV R4, R6 ;  /* 0x0000000600047202 */ /* 0x002fe20000000f00 */
[----:B------:R-:W-:Y:S01]  /*8ea50*/  IMAD.MOV.U32 R5, RZ, RZ, R8 ;  /* 0x000000ffff057224 */ /* 0x000fe200078e0008 */
[----:B------:R1:W-:Y:S04]  /*8ea60*/  STL [R1+0x1dd8], R7 ;  /* 0x001dd80701007387 */ /* 0x0003e80000100800 */
[----:B------:R-:W3:Y:S04]  /*8ea70*/  LDL.LU R6, [R1+0x1ee0] ;  /* 0x001ee00001067983 */ /* 0x000ee80000300800 */
[----:B------:R1:W-:Y:S04]  /*8ea80*/  STL [R1+0x1dd4], R9 ;  /* 0x001dd40901007387 */ /* 0x0003e80000100800 */
[----:B------:R1:W-:Y:S04]  /*8ea90*/  LDGSTS.E [R2+0x21600], [R4.64], P1 ;  /* 0x2160000004027fae */ /* 0x0003e80008921848 */
[----:B------:R-:W3:Y:S01]  /*8eaa0*/  LDL.LU R8, [R1+0x1ee8] ;  /* 0x001ee80001087983 */ /* 0x000ee20000300800 */
[----:B-1----:R-:W-:-:S03]  /*8eab0*/  MOV R4, R7 ;  /* 0x0000000700047202 */ /* 0x002fc60000000f00 */
[----:B------:R-:W3:Y:S01]  /*8eac0*/  LDL.LU R7, [R1+0x1edc] ;  /* 0x001edc0001077983 */ /* 0x000ee20000300800 */
[----:B------:R-:W-:-:S03]  /*8ead0*/  IMAD.MOV.U32 R5, RZ, RZ, R9 ;  /* 0x000000ffff057224 */ /* 0x000fc600078e0009 */
[----:B------:R-:W3:Y:S04]  /*8eae0*/  LDL.LU R9, [R1+0x1ee4] ;  /* 0x001ee40001097983 */ /* 0x000ee80000300800 */
[----:B------:R1:W-:Y:S01]  /*8eaf0*/  LDGSTS.E [R2+0x21680], [R4.64], P2 ;  /* 0x2168000004027fae */ /* 0x0003e20009121848 */
[----:B----4-:R-:W-:Y:S02]  /*8eb00*/  IADD3 R14, P4, R14, UR7, RZ ;  /* 0x000000070e0e7c10 */ /* 0x010fe4000ff9e0ff */
[----:B------:R-:W-:Y:S02]  /*8eb10*/  IADD3 R3, P5, R3, UR7, RZ ;  /* 0x0000000703037c10 */ /* 0x000fe4000ffbe0ff */
[----:B------:R-:W-:Y:S01]  /*8eb20*/  IADD3.X R16, R16, UR6, RZ, P4, !PT ;  /* 0x0000000610107c10 */ /* 0x000fe2000a7fe4ff */
[----:B------:R-:W-:Y:S01]  /*8eb30*/  STL [R1+0x1de0], R14 ;  /* 0x001de00e01007387 */ /* 0x000fe20000100800 */
[----:B--2---:R-:W-:-:S03]  /*8eb40*/  IADD3.X R15, R15, UR6, RZ, P5, !PT ;  /* 0x000000060f0f7c10 */ /* 0x004fc6000affe4ff */
[----:B------:R2:W-:Y:S01]  /*8eb50*/  STL [R1+0x1ddc], R16 ;  /* 0x001ddc1001007387 */ /* 0x0005e20000100800 */
[----:B-1----:R-:W-:-:S03]  /*8eb60*/  IMAD.MOV.U32 R5, RZ, RZ, R16 ;  /* 0x000000ffff057224 */ /* 0x002fc600078e0010 */
[----:B------:R-:W-:Y:S01]  /*8eb70*/  STL [R1+0x1de8], R3 ;  /* 0x001de80301007387 */ /* 0x000fe20000100800 */
[----:B------:R-:W-:-:S03]  /*8eb80*/  MOV R4, R14 ;  /* 0x0000000e00047202 */ /* 0x000fc60000000f00 */
[----:B--2---:R-:W2:Y:S04]  /*8eb90*/  LDL.LU R16, [R1+0x1fd0] ;  /* 0x001fd00001107983 */ /* 0x004ea80000300800 */
[----:B------:R1:W-:Y:S04]  /*8eba0*/  STL [R1+0x1de4], R15 ;  /* 0x001de40f01007387 */ /* 0x0003e80000100800 */
[----:B------:R-:W4:Y:S04]  /*8ebb0*/  LDL.LU R14, [R1+0x1fd8] ;  /* 0x001fd800010e7983 */ /* 0x000f280000300800 */
[----:B------:R-:W4:Y:S04]  /*8ebc0*/  LDL.LU R17, [R1+0x1fcc] ;  /* 0x001fcc0001117983 */ /* 0x000f280000300800 */
[----:B------:R1:W-:Y:S02]  /*8ebd0*/  LDGSTS.E [R2+0x21700], [R4.64], P3 ;  /* 0x2170000004027fae */ /* 0x0003e40009921848 */
[----:B-1----:R-:W-:-:S02]  /*8ebe0*/  IMAD.MOV.U32 R5, RZ, RZ, R15 ;  /* 0x000000ffff057224 */ /* 0x002fc400078e000f */
[----:B------:R-:W4:Y:S01]  /*8ebf0*/  LDL.LU R15, [R1+0x1fd4] ;  /* 0x001fd400010f7983 */ /* 0x000f220000300800 */
[----:B---3--:R-:W-:Y:S02]  /*8ec00*/  IADD3 R12, P4, R12, UR7, RZ ;  /* 0x000000070c0c7c10 */ /* 0x008fe4000ff9e0ff */
[----:B------:R-:W-:Y:S01]  /*8ec10*/  MOV R4, R3 ;  /* 0x0000000300047202 */ /* 0x000fe20000000f00 */
[----:B------:R-:W3:Y:S04]  /*8ec20*/  LDL.LU R20, [R1+0x1fe0] ;  /* 0x001fe00001147983 */ /* 0x000ee80000300800 */
[----:B------:R-:W3:Y:S01]  /*8ec30*/  LDL.LU R3, [R1+0x1fe8] ;  /* 0x001fe80001037983 */ /* 0x000ee20000300800 */
[----:B------:R-:W-:-:S03]  /*8ec40*/  IADD3 R10, P5, R10, UR7, RZ ;  /* 0x000000070a0a7c10 */ /* 0x000fc6000ffbe0ff */
[----:B------:R-:W-:Y:S04]  /*8ec50*/  STL [R1+0x1ed0], R12 ;  /* 0x001ed00c01007387 */ /* 0x000fe80000100800 */
[----:B------:R1:W-:Y:S01]  /*8ec60*/  LDGSTS.E [R2+0x21780], [R4.64], P0 ;  /* 0x2178000004027fae */ /* 0x0003e20008121848 */
[----:B------:R-:W-:-:S05]  /*8ec70*/  IADD3.X R13, R13, UR6, RZ, P4, !PT ;  /* 0x000000060d0d7c10 */ /* 0x000fca000a7fe4ff */
[----:B------:R-:W-:Y:S01]  /*8ec80*/  STL [R1+0x1ecc], R13 ;  /* 0x001ecc0d01007387 */ /* 0x000fe20000100800 */
[----:B------:R-:W-:-:S03]  /*8ec90*/  IADD3.X R11, R11, UR6, RZ, P5, !PT ;  /* 0x000000060b0b7c10 */ /* 0x000fc6000affe4ff */
[----:B------:R-:W-:Y:S04]  /*8eca0*/  STL [R1+0x1ed8], R10 ;  /* 0x001ed80a01007387 */ /* 0x000fe80000100800 */
[----:B------:R-:W3:Y:S04]  /*8ecb0*/  LDL.LU R21, [R1+0x1fdc] ;  /* 0x001fdc0001157983 */ /* 0x000ee80000300800 */
[----:B------:R-:W-:Y:S04]  /*8ecc0*/  STL [R1+0x1ed4], R11 ;  /* 0x001ed40b01007387 */ /* 0x000fe80000100800 */
[----:B------:R-:W3:Y:S04]  /*8ecd0*/  LDL.LU R22, [R1+0x1fe4] ;  /* 0x001fe40001167983 */ /* 0x000ee80000300800 */
[----:B------:R-:W3:Y:S01]  /*8ece0*/  LDL.LU.64 R24, [R1+0x1570] ;  /* 0x0015700001187983 */ /* 0x000ee20000300a00 */
[----:B-1----:R-:W-:Y:S01]  /*8ecf0*/  MOV R4, R12 ;  /* 0x0000000c00047202 */ /* 0x002fe20000000f00 */
[----:B------:R-:W-:Y:S01]  /*8ed00*/  IMAD.MOV.U32 R5, RZ, RZ, R13 ;  /* 0x000000ffff057224 */ /* 0x000fe200078e000d */
[----:B------:R-:W-:-:S04]  /*8ed10*/  IADD3 R6, P4, R6, UR7, RZ ;  /* 0x0000000706067c10 */ /* 0x000fc8000ff9e0ff */
[----:B------:R1:W-:Y:S01]  /*8ed20*/  LDGSTS.E [R2+0x22600], [R4.64], P1 ;  /* 0x2260000004027fae */ /* 0x0003e20008921848 */
[----:B------:R-:W-:-:S03]  /*8ed30*/  IADD3 R8, P5, R8, UR7, RZ ;  /* 0x0000000708087c10 */ /* 0x000fc6000ffbe0ff */
[----:B------:R-:W-:Y:S01]  /*8ed40*/  STL [R1+0x1ee0], R6 ;  /* 0x001ee00601007387 */ /* 0x000fe20000100800 */
[----:B-1----:R-:W-:Y:S01]  /*8ed50*/  MOV R4, R10 ;  /* 0x0000000a00047202 */ /* 0x002fe20000000f00 */
[----:B------:R-:W-:Y:S01]  /*8ed60*/  IMAD.MOV.U32 R5, RZ, RZ, R11 ;  /* 0x000000ffff057224 */ /* 0x000fe200078e000b */
[----:B------:R-:W-:-:S04]  /*8ed70*/  IADD3.X R7, R7, UR6, RZ, P4, !PT ;  /* 0x0000000607077c10 */ /* 0x000fc8000a7fe4ff */
[----:B------:R1:W-:Y:S01]  /*8ed80*/  LDGSTS.E [R2+0x22680], [R4.64], P2 ;  /* 0x2268000004027fae */ /* 0x0003e20009121848 */
[----:B------:R-:W-:-:S03]  /*8ed90*/  IADD3.X R9, R9, UR6, RZ, P5, !PT ;  /* 0x0000000609097c10 */ /* 0x000fc6000affe4ff */
[----:B------:R1:W-:Y:S04]  /*8eda0*/  STL [R1+0x1edc], R7 ;  /* 0x001edc0701007387 */ /* 0x0003e80000100800 */
[----:B------:R-:W-:Y:S01]  /*8edb0*/  STL [R1+0x1ee8], R8 ;  /* 0x001ee80801007387 */ /* 0x000fe20000100800 */
[----:B-1----:R-:W-:Y:S01]  /*8edc0*/  MOV R4, R6 ;  /* 0x0000000600047202 */ /* 0x002fe20000000f00 */
[----:B------:R-:W-:Y:S02]  /*8edd0*/  IMAD.MOV.U32 R5, RZ, RZ, R7 ;  /* 0x000000ffff057224 */ /* 0x000fe400078e0007 */
[----:B------:R-:W3:Y:S04]  /*8ede0*/  LDL.LU.64 R6, [R1+0x1568] ;  /* 0x0015680001067983 */ /* 0x000ee80000300a00 */
[----:B------:R1:W-:Y:S04]  /*8edf0*/  LDGSTS.E [R2+0x22700], [R4.64], P3 ;  /* 0x2270000004027fae */ /* 0x0003e80009921848 */
[----:B------:R1:W-:Y:S02]  /*8ee00*/  STL [R1+0x1ee4], R9 ;  /* 0x001ee40901007387 */ /* 0x0003e40000100800 */
[----:B-1----:R-:W-:Y:S01]  /*8ee10*/  MOV R4, R8 ;  /* 0x0000000800047202 */ /* 0x002fe20000000f00 */
[----:B------:R-:W-:-:S02]  /*8ee20*/  IMAD.MOV.U32 R5, RZ, RZ, R9 ;  /* 0x000000ffff057224 */ /* 0x000fc400078e0009 */
[----:B------:R-:W3:Y:S04]  /*8ee30*/  LDL.LU.64 R8, [R1+0x1560] ;  /* 0x0015600001087983 */ /* 0x000ee80000300a00 */
[----:B------:R-:W3:Y:S04]  /*8ee40*/  LDL.LU.64 R10, [R1+0x1558] ;  /* 0x00155800010a7983 */ /* 0x000ee80000300a00 */
[----:B------:R1:W-:Y:S04]  /*8ee50*/  LDGSTS.E [R2+0x22780], [R4.64], P0 ;  /* 0x2278000004027fae */ /* 0x0003e80008121848 */
[----:B------:R-:W3:Y:S01]  /*8ee60*/  LDL.LU.64 R12, [R1+0x1470] ;  /* 0x00147000010c7983 */ /* 0x000ee20000300a00 */
[----:B--2---:R-:W-:-:S04]  /*8ee70*/  IADD3 R16, P4, R16, UR7, RZ ;  /* 0x0000000710107c10 */ /* 0x004fc8000ff9e0ff */
[----:B-1----:R-:W-:Y:S02]  /*8ee80*/  MOV R4, R16 ;  /* 0x0000001000047202 */ /* 0x002fe40000000f00 */
[----:B----4-:R-:W-:Y:S02]  /*8ee90*/  IADD3 R14, P5, R14, UR7, RZ ;  /* 0x000000070e0e7c10 */ /* 0x010fe4000ffbe0ff */
[----:B------:R-:W-:Y:S01]  /*8eea0*/  IADD3.X R17, R17, UR6, RZ, P4, !PT ;  /* 0x0000000611117c10 */ /* 0x000fe2000a7fe4ff */
[----:B------:R-:W-:Y:S04]  /*8eeb0*/  STL [R1+0x1fd0], R16 ;  /* 0x001fd01001007387 */ /* 0x000fe80000100800 */
[----:B------:R-:W-:Y:S01]  /*8eec0*/  IMAD.MOV.U32 R5, RZ, RZ, R17 ;  /* 0x000000ffff057224 */ /* 0x000fe200078e0011 */
[----:B------:R-:W-:Y:S04]  /*8eed0*/  STL [R1+0x1fcc], R17 ;  /* 0x001fcc1101007387 */ /* 0x000fe80000100800 */
[----:B------:R-:W-:Y:S04]  /*8eee0*/  STL [R1+0x1fd8], R14 ;  /* 0x001fd80e01007387 */ /* 0x000fe80000100800 */
[----:B------:R1:W-:Y:S01]  /*8eef0*/  LDGSTS.E [R2+0x23600], [R4.64], P1 ;  /* 0x2360000004027fae */ /* 0x0003e20008921848 */
[----:B------:R-:W-:-:S05]  /*8ef00*/  IADD3.X R15, R15, UR6, RZ, P5, !PT ;  /* 0x000000060f0f7c10 */ /* 0x000fca000affe4ff */
[----:B------:R2:W-:Y:S01]  /*8ef10*/  STL [R1+0x1fd4], R15 ;  /* 0x001fd40f01007387 */ /* 0x0005e20000100800 */
[----:B-1----:R-:W-:Y:S01]  /*8ef20*/  MOV R4, R14 ;  /* 0x0000000e00047202 */ /* 0x002fe20000000f00 */
[----:B------:R-:W-:Y:S01]  /*8ef30*/  IMAD.MOV.U32 R5, RZ, RZ, R15 ;  /* 0x000000ffff057224 */ /* 0x000fe200078e000f */
[----:B---3--:R-:W-:Y:S02]  /*8ef40*/  IADD3 R20, P4, R20, UR7, RZ ;  /* 0x0000000714147c10 */ /* 0x008fe4000ff9e0ff */
[----:B------:R-:W-:Y:S02]  /*8ef50*/  IADD3 R3, P5, R3, UR7, RZ ;  /* 0x0000000703037c10 */ /* 0x000fe4000ffbe0ff */
[----:B------:R1:W-:Y:S04]  /*8ef60*/  LDGSTS.E [R2+0x23680], [R4.64], P2 ;  /* 0x2368000004027fae */ /* 0x0003e80009121848 */
[----:B--2---:R-:W2:Y:S04]  /*8ef70*/  LDL.LU.64 R14, [R1+0x1468] ;  /* 0x00146800010e7983 */ /* 0x004ea80000300a00 */
[----:B------:R-:W3:Y:S04]  /*8ef80*/  LDL.LU.64 R16, [R1+0x1460] ;  /* 0x0014600001107983 */ /* 0x000ee80000300a00 */
[----:B------:R-:W4:Y:S01]  /*8ef90*/  LDL.LU.64 R18, [R1+0x1458] ;  /* 0x0014580001127983 */ /* 0x000f220000300a00 */
[----:B-1----:R-:W-:-:S02]  /*8efa0*/  MOV R4, R20 ;  /* 0x0000001400047202 */ /* 0x002fc40000000f00 */
[----:B------:R-:W-:Y:S01]  /*8efb0*/  IADD3.X R21, R21, UR6, RZ, P4, !PT ;  /* 0x0000000615157c10 */ /* 0x000fe2000a7fe4ff */
[----:B------:R-:W-:Y:S04]  /*8efc0*/  STL [R1+0x1fe0], R20 ;  /* 0x001fe01401007387 */ /* 0x000fe80000100800 */
[----:B------:R-:W-:Y:S01]  /*8efd0*/  IMAD.MOV.U32 R5, RZ, RZ, R21 ;  /* 0x000000ffff057224 */ /* 0x000fe200078e0015 */
[----:B------:R1:W-:Y:S01]  /*8efe0*/  STL [R1+0x1fdc], R21 ;  /* 0x001fdc1501007387 */ /* 0x0003e20000100800 */
[----:B------:R-:W-:-:S03]  /*8eff0*/  IADD3.X R22, R22, UR6, RZ, P5, !PT ;  /* 0x0000000616167c10 */ /* 0x000fc6000affe4ff */
[----:B------:R1:W-:Y:S04]  /*8f000*/  STL [R1+0x1fe8], R3 ;  /* 0x001fe80301007387 */ /* 0x0003e80000100800 */
[----:B------:R1:W-:Y:S04]  /*8f010*/  LDGSTS.E [R2+0x23700], [R4.64], P3 ;  /* 0x2370000004027fae */ /* 0x0003e80009921848 */
[----:B-1----:R-:W4:Y:S04]  /*8f020*/  LDL.LU.64 R20, [R1+0x1370] ;  /* 0x0013700001147983 */ /* 0x002f280000300a00 */
[----:B------:R1:W-:Y:S01]  /*8f030*/  STL [R1+0x1fe4], R22 ;  /* 0x001fe41601007387 */ /* 0x0003e20000100800 */
[----:B------:R-:W-:Y:S01]  /*8f040*/  MOV R4, R3 ;  /* 0x0000000300047202 */ /* 0x000fe20000000f00 */
[----:B------:R-:W-:Y:S01]  /*8f050*/  IMAD.MOV.U32 R5, RZ, RZ, R22 ;  /* 0x000000ffff057224 */ /* 0x000fe200078e0016 */
[----:B------:R-:W-:Y:S01]  /*8f060*/  IADD3 R3, P4, R24, UR7, RZ ;  /* 0x0000000718037c10 */ /* 0x000fe2000ff9e0ff */
[----:B-1----:R-:W4:Y:S04]  /*8f070*/  LDL.LU.64 R22, [R1+0x1368] ;  /* 0x0013680001167983 */ /* 0x002f280000300a00 */
[----:B------:R1:W-:Y:S02]  /*8f080*/  LDGSTS.E [R2+0x23780], [R4.64], P0 ;  /* 0x2378000004027fae */ /* 0x0003e40008121848 */
[----:B-1----:R-:W-:-:S02]  /*8f090*/  IADD3.X R4, R25, UR6, RZ, P4, !PT ;  /* 0x0000000619047c10 */ /* 0x002fc4000a7fe4ff */
[----:B------:R-:W4:Y:S04]  /*8f0a0*/  LDL.LU.64 R24, [R1+0x1360] ;  /* 0x0013600001187983 */ /* 0x000f280000300a00 */
[----:B------:R-:W4:Y:S01]  /*8f0b0*/  LDL.LU.64 R34, [R1+0x1358] ;  /* 0x0013580001227983 */ /* 0x000f220000300a00 */
[----:B------:R-:W-:-:S03]  /*8f0c0*/  IADD3 R5, P4, R6, UR7, RZ ;  /* 0x0000000706057c10 */ /* 0x000fc6000ff9e0ff */
[----:B------:R-:W4:Y:S01]  /*8f0d0*/  LDL.LU.64 R36, [R1+0x1270] ;  /* 0x0012700001247983 */ /* 0x000f220000300a00 */
[----:B------:R-:W-:-:S03]  /*8f0e0*/  IADD3.X R6, R7, UR6, RZ, P4, !PT ;  /* 0x0000000607067c10 */ /* 0x000fc6000a7fe4ff */
        /* <DEDUP_REMOVED lines=12> */
[----:B------:R-:W-:-:S03]  /*8f1b0*/  IADD3.X R12, R13, UR6, RZ, P4, !PT ;  /* 0x000000060d0c7c10 */ /* 0x000fc6000a7fe4ff */
[----:B------:R-:W4:Y:S04]  /*8f1c0*/  LDL.LU.64 R58, [R1+0x1070] ;  /* 0x00107000013a7983 */ /* 0x000f280000300a00 */
[----:B------:R-:W4:Y:S01]  /*8f1d0*/  LDL.LU.64 R26, [R1+0x1068] ;  /* 0x00106800011a7983 */ /* 0x000f220000300a00 */
[----:B--2---:R-:W-:-:S04]  /*8f1e0*/  IADD3 R13, P4, R14, UR7, RZ ;  /* 0x000000070e0d7c10 */ /* 0x004fc8000ff9e0ff */
        /* <DEDUP_REMOVED lines=11> */
[----:B------:R-:W2:Y:S01]  /*8f2a0*/  LDL.LU.64 R24, [R1+0x1060] ;  /* 0x0010600001187983 */ /* 0x000ea20000300a00 */
[----:B------:R-:W-:-:S03]  /*8f2b0*/  IADD3 R33, P4, R34, UR7, RZ ;  /* 0x0000000722217c10 */ /* 0x000fc6000ff9e0ff */
[----:B------:R-:W3:Y:S01]  /*8f2c0*/  LDL.LU.64 R56, [R1+0x1058] ;  /* 0x0010580001387983 */ /* 0x000ee20000300a00 */
[----:B------:R-:W-:Y:S02]  /*8f2d0*/  IADD3.X R34, R35, UR6, RZ, P4, !PT ;  /* 0x0000000623227c10 */ /* 0x000fe4000a7fe4ff */
[----:B------:R-:W-:Y:S01]  /*8f2e0*/  IADD3 R35, P4, R36, UR7, RZ ;  /* 0x0000000724237c10 */ /* 0x000fe2000ff9e0ff */
[----:B------:R-:W4:Y:S03]  /*8f2f0*/  LDL.LU.64 R54, [R1+0xf70] ;  /* 0x000f700001367983 */ /* 0x000f260000300a00 */
[----:B------:R-:W-:Y:S01]  /*8f300*/  IADD3.X R36, R37, UR6, RZ, P4, !PT ;  /* 0x0000000625247c10 */ /* 0x000fe2000a7fe4ff */
[----:B------:R-:W3:Y:S01]  /*8f310*/  LDL.LU.64 R52, [R1+0xd88] ;  /* 0x000d880001347983 */ /* 0x000ee20000300a00 */
[----:B------:R-:W-:-:S03]  /*8f320*/  IADD3 R37, P4, R38, UR7, RZ ;  /* 0x0000000726257c10 */ /* 0x000fc6000ff9e0ff */
[----:B------:R-:W3:Y:S01]  /*8f330*/  LDL.LU.64 R50, [R1+0xd80] ;  /* 0x000d800001327983 */ /* 0x000ee20000300a00 */
[----:B------:R-:W-:Y:S02]  /*8f340*/  IADD3.X R38, R39, UR6, RZ, P4, !PT ;  /* 0x0000000627267c10 */ /* 0x000fe4000a7fe4ff */
[----:B------:R-:W-:Y:S01]  /*8f350*/  IADD3 R39, P4, R40, UR7, RZ ;  /* 0x0000000728277c10 */ /* 0x000fe2000ff9e0ff */
[----:B------:R-:W3:Y:S03]  /*8f360*/  LDL.LU.64 R48, [R1+0xd78] ;  /* 0x000d780001307983 */ /* 0x000ee60000300a00 */
        /* <DEDUP_REMOVED lines=10> */
[----:B------:R-:W4:Y:S03]  /*8f410*/  LDL.LU.64 R30, [R1+0xcd8] ;  /* 0x000cd800011e7983 */ /* 0x000f260000300a00 */
[----:B------:R-:W-:Y:S02]  /*8f420*/  IADD3.X R150, R29, UR6, RZ, P4, !PT ;  /* 0x000000061d967c10 */ /* 0x000fe4000a7fe4ff */
[----:B------:R-:W-:Y:S01]  /*8f430*/  IADD3 R151, P4, R58, UR7, RZ ;  /* 0x000000073a977c10 */ /* 0x000fe2000ff9e0ff */
[----:B------:R-:W4:Y:S03]  /*8f440*/  LDL.LU.64 R28, [R1+0xd70] ;  /* 0x000d7000011c7983 */ /* 0x000f260000300a00 */
[----:B------:R-:W-:-:S02]  /*8f450*/  IADD3.X R172, R59, UR6, RZ, P4, !PT ;  /* 0x000000063bac7c10 */ /* 0x000fc4000a7fe4ff */
[----:B------:R-:W-:-:S04]  /*8f460*/  IADD3 R173, P4, R26, UR7, RZ ;  /* 0x000000071aad7c10 */ /* 0x000fc8000ff9e0ff */
[----:B------:R-:W-:Y:S02]  /*8f470*/  IADD3.X R174, R27, UR6, RZ, P4, !PT ;  /* 0x000000061bae7c10 */ /* 0x000fe4000a7fe4ff */
[----:B------:R-:W4:Y:S01]  /*8f480*/  LDL.LU.64 R26, [R1+0xd68] ;  /* 0x000d6800011a7983 */ /* 0x000f220000300a00 */
[----:B--2---:R-:W-:-:S04]  /*8f490*/  IADD3 R175, P4, R24, UR7, RZ ;  /* 0x0000000718af7c10 */ /* 0x004fc8000ff9e0ff */
[----:B------:R-:W-:Y:S02]  /*8f4a0*/  IADD3.X R184, R25, UR6, RZ, P4, !PT ;  /* 0x0000000619b87c10 */ /* 0x000fe4000a7fe4ff */
[----:B------:R-:W2:Y:S04]  /*8f4b0*/  LDL.LU.64 R24, [R1+0xd60] ;  /* 0x000d600001187983 */ /* 0x000ea80000300a00 */
[----:B------:R-:W2:Y:S04]  /*8f4c0*/  LDL.LU.64 R70, [R1+0xd58] ;  /* 0x000d580001467983 */ /* 0x000ea80000300a00 */
[----:B------:R-:W2:Y:S04]  /*8f4d0*/  LDL.LU.64 R68, [R1+0xd50] ;  /* 0x000d500001447983 */ /* 0x000ea80000300a00 */
[----:B------:R-:W2:Y:S04]  /*8f4e0*/  LDL.LU.64 R66, [R1+0xd48] ;  /* 0x000d480001427983 */ /* 0x000ea80000300a00 */
[----:B------:R-:W2:Y:S04]  /*8f4f0*/  LDL.LU.64 R64, [R1+0xd40] ;  /* 0x000d400001407983 */ /* 0x000ea80000300a00 */
[----:B------:R-:W2:Y:S04]  /*8f500*/  LDL.LU.64 R62, [R1+0xd38] ;  /* 0x000d3800013e7983 */ /* 0x000ea80000300a00 */
[----:B------:R-:W2:Y:S01]  /*8f510*/  LDL.LU.64 R60, [R1+0xd30] ;  /* 0x000d3000013c7983 */ /* 0x000ea20000300a00 */
[----:B---3--:R-:W-:-:S03]  /*8f520*/  IADD3 R185, P4, R56, UR7, RZ ;  /* 0x0000000738b97c10 */ /* 0x008fc6000ff9e0ff */
[----:B------:R-:W3:Y:S01]  /*8f530*/  LDL.LU.64 R58, [R1+0xd28] ;  /* 0x000d2800013a7983 */ /* 0x000ee20000300a00 */
[----:B------:R-:W-:Y:S02]  /*8f540*/  IADD3.X R186, R57, UR6, RZ, P4, !PT ;  /* 0x0000000639ba7c10 */ /* 0x000fe4000a7fe4ff */
[----:B----4-:R-:W-:Y:S01]  /*8f550*/  IADD3 R189, P4, R54, UR7, RZ ;  /* 0x0000000736bd7c10 */ /* 0x010fe2000ff9e0ff */
[----:B------:R-:W4:Y:S03]  /*8f560*/  LDL.LU.64 R56, [R1+0xd20] ;  /* 0x000d200001387983 */ /* 0x000f260000300a00 */
[----:B------:R-:W-:Y:S02]  /*8f570*/  IADD3.X R190, R55, UR6, RZ, P4, !PT ;  /* 0x0000000637be7c10 */ /* 0x000fe4000a7fe4ff */
[----:B------:R-:W-:Y:S01]  /*8f580*/  IADD3 R191, P4, R52, UR7, RZ ;  /* 0x0000000734bf7c10 */ /* 0x000fe2000ff9e0ff */
[----:B------:R-:W3:Y:S03]  /*8f590*/  LDL.LU.64 R54, [R1+0xd18] ;  /* 0x000d180001367983 */ /* 0x000ee60000300a00 */
[----:B------:R-:W-:-:S02]  /*8f5a0*/  IADD3.X R192, R53, UR6, RZ, P4, !PT ;  /* 0x0000000635c07c10 */ /* 0x000fc4000a7fe4ff */
[----:B------:R-:W-:Y:S01]  /*8f5b0*/  IADD3 R193, P4, R50, UR7, RZ ;  /* 0x0000000732c17c10 */ /* 0x000fe2000ff9e0ff */
[----:B------:R-:W4:Y:S03]  /*8f5c0*/  LDL.LU.64 R52, [R1+0xd10] ;  /* 0x000d100001347983 */ /* 0x000f260000300a00 */
[----:B------:R-:W-:Y:S02]  /*8f5d0*/  IADD3.X R194, R51, UR6, RZ, P4, !PT ;  /* 0x0000000633c27c10 */ /* 0x000fe4000a7fe4ff */
[----:B------:R-:W-:Y:S01]  /*8f5e0*/  IADD3 R195, P4, R48, UR7, RZ ;  /* 0x0000000730c37c10 */ /* 0x000fe2000ff9e0ff */
[----:B------:R-:W4:Y:S03]  /*8f5f0*/  LDL.LU.64 R50, [R1+0xd08] ;  /* 0x000d080001327983 */ /* 0x000f260000300a00 */
        /* <DEDUP_REMOVED lines=10> */
[----:B------:R-:W4:Y:S01]  /*8f6a0*/  LDL.LU.64 R26, [R1+0xce8] ;  /* 0x000ce800011a7983 */ /* 0x000f220000300a00 */
        /* <DEDUP_REMOVED lines=15> */
[----:B---3--:R-:W-:-:S04]  /*8f7a0*/  IADD3 R229, P4, R58, UR7, RZ ;  /* 0x000000073ae57c10 */ /* 0x008fc8000ff9e0ff */
[----:B------:R-:W-:Y:S02]  /*8f7b0*/  IADD3.X R230, R59, UR6, RZ, P4, !PT ;  /* 0x000000063be67c10 */ /* 0x000fe4000a7fe4ff */
[----:B----4-:R-:W-:-:S04]  /*8f7c0*/  IADD3 R231, P4, R56, UR7, RZ ;  /* 0x0000000738e77c10 */ /* 0x010fc8000ff9e0ff */
[----:B------:R-:W-:Y:S02]  /*8f7d0*/  IADD3.X R232, R57, UR6, RZ, P4, !PT ;  /* 0x0000000639e87c10 */ /* 0x000fe4000a7fe4ff */
[----:B------:R-:W-:-:S04]  /*8f7e0*/  IADD3 R233, P4, R54, UR7, RZ ;  /* 0x0000000736e97c10 */ /* 0x000fc8000ff9e0ff */
[----:B------:R-:W-:Y:S02]  /*8f7f0*/  IADD3.X R234, R55, UR6, RZ, P4, !PT ;  /* 0x0000000637ea7c10 */ /* 0x000fe4000a7fe4ff */
[----:B------:R-:W-:Y:S01]  /*8f800*/  IADD3 R235, P4, R52, UR7, RZ ;  /* 0x0000000734eb7c10 */ /* 0x000fe2000ff9e0ff */
[----:B------:R-:W-:-:S03]  /*8f810*/  IMAD.MOV.U32 R123, RZ, RZ, R4 ;  /* 0x000000ffff7b7224 */ /* 0x000fc600078e0004 */
[----:B------:R-:W-:Y:S02]  /*8f820*/  IADD3.X R236, R53, UR6, RZ, P4, !PT ;  /* 0x0000000635ec7c10 */ /* 0x000fe4000a7fe4ff */
[----:B------:R-:W-:Y:S01]  /*8f830*/  IADD3 R237, P4, R50, UR7, RZ ;  /* 0x0000000732ed7c10 */ /* 0x000fe2000ff9e0ff */
[----:B------:R-:W-:Y:S01]  /*8f840*/  IMAD.MOV.U32 R121, RZ, RZ, R6 ;  /* 0x000000ffff797224 */ /* 0x000fe200078e0006 */
[----:B------:R-:W-:Y:S01]  /*8f850*/  MOV R122, R3 ;  /* 0x00000003007a7202 */ /* 0x000fe20000000f00 */
[----:B------:R-:W-:Y:S01]  /*8f860*/  IMAD.MOV.U32 R119, RZ, RZ, R8 ;  /* 0x000000ffff777224 */ /* 0x000fe200078e0008 */
[----:B------:R-:W-:Y:S01]  /*8f870*/  MOV R120, R5 ;  /* 0x0000000500787202 */ /* 0x000fe20000000f00 */
[----:B------:R-:W-:Y:S01]  /*8f880*/  IMAD.MOV.U32 R117, RZ, RZ, R10 ;  /* 0x000000ffff757224 */ /* 0x000fe200078e000a */
[----:B------:R-:W-:Y:S02]  /*8f890*/  IADD3.X R238, R51, UR6, RZ, P4, !PT ;  /* 0x0000000633ee7c10 */ /* 0x000fe4000a7fe4ff */
[----:B------:R-:W-:Y:S01]  /*8f8a0*/  MOV R118, R7 ;  /* 0x0000000700767202 */ /* 0x000fe20000000f00 */
[----:B------:R-:W-:Y:S01]  /*8f8b0*/  IMAD.MOV.U32 R115, RZ, RZ, R12 ;  /* 0x000000ffff737224 */ /* 0x000fe200078e000c */
[----:B------:R-:W-:Y:S01]  /*8f8c0*/  IADD3 R239, P4, R48, UR7, RZ ;  /* 0x0000000730ef7c10 */ /* 0x000fe2000ff9e0ff */
[----:B------:R-:W-:Y:S01]  /*8f8d0*/  IMAD.MOV.U32 R113, RZ, RZ, R14 ;  /* 0x000000ffff717224 */ /* 0x000fe200078e000e */
[----:B------:R-:W-:Y:S01]  /*8f8e0*/  MOV R116, R9 ;  /* 0x0000000900747202 */ /* 0x000fe20000000f00 */
[----:B------:R1:W-:Y:S01]  /*8f8f0*/  STL.64 [R1+0x1570], R122 ;  /* 0x0015707a01007387 */ /* 0x0003e20000100a00 */
[----:B------:R-:W-:-:S02]  /*8f900*/  MOV R114, R11 ;  /* 0x0000000b00727202 */ /* 0x000fc40000000f00 */
        /* <DEDUP_REMOVED lines=13> */
[----:B------:R1:W-:Y:S01]  /*8f9e0*/  STL.64 [R1+0x1470], R114 ;  /* 0x0014707201007387 */ /* 0x0003e20000100a00 */
        /* <DEDUP_REMOVED lines=26> */
[----:B------:R1:W-:Y:S01]  /*8fb90*/  STL.64 [R1+0x1358], R4 ;  /* 0x0013580401007387 */ /* 0x0003e20000100a00 */
        /* <DEDUP_REMOVED lines=99> */
[----:B------:R-:W-:Y:S01]  /*901d0*/  MOV R24, R197 ;  /* 0x000000c500187202 */ /* 0x000fe20000000f00 */
[----:B------:R2:W-:Y:S01]  /*901e0*/  LDGSTS.E [R2+0x2a600], [R86.64], P1 ;  /* 0x2a60000056027fae */ /* 0x0005e20008921848 */
[----:B------:R-:W-:Y:S01]  /*901f0*/  IADD3.X R252, R25, UR6, RZ, P4, !PT ;  /* 0x0000000619fc7c10 */ /* 0x000fe2000a7fe4ff */
[----:B------:R-:W-:Y:S01]  /*90200*/  IMAD.MOV.U32 R25, RZ, RZ, R198 ;  /* 0x000000ffff197224 */ /* 0x000fe200078e00c6 */
[----:B------:R-:W-:Y:S01]  /*90210*/  MOV R26, R247 ;  /* 0x000000f7001a7202 */ /* 0x000fe20000000f00 */
        /* <DEDUP_REMOVED lines=19> */
[----:B-1----:R1:W5:Y:S04]  /*90350*/  LDL.LU.64 R122, [R1+0x3938] ;  /* 0x00393800017a7983 */ /* 0x0023680000300a00 */
[----:B------:R-:W-:Y:S04]  /*90360*/  STL.64 [R1+0xcf0], R30 ;  /* 0x000cf01e01007387 */ /* 0x000fe80000100a00 */
[----:B---3--:R1:W5:Y:S04]  /*90370*/  LDL.LU.64 R120, [R1+0x3930] ;  /* 0x0039300001787983 */ /* 0x0083680000300a00 */
[----:B------:R-:W-:Y:S04]  /*90380*/  STL.64 [R1+0xce8], R28 ;  /* 0x000ce81c01007387 */ /* 0x000fe80000100a00 */
[----:B----4-:R1:W5:Y:S04]  /*90390*/  LDL.LU.64 R118, [R1+0x3928] ;  /* 0x0039280001767983 */ /* 0x0103680000300a00 */
[----:B------:R-:W-:Y:S04]  /*903a0*/  STL.64 [R1+0xce0], R26 ;  /* 0x000ce01a01007387 */ /* 0x000fe80000100a00 */
[----:B------:R1:W5:Y:S04]  /*903b0*/  LDL.LU.64 R116, [R1+0x3920] ;  /* 0x0039200001747983 */ /* 0x0003680000300a00 */
[----:B------:R1:W5:Y:S04]  /*903c0*/  LDL.LU.64 R114, [R1+0x3918] ;  /* 0x0039180001727983 */ /* 0x0003680000300a00 */
[----:B------:R1:W5:Y:S04]  /*903d0*/  LDL.LU.64 R112, [R1+0x3910] ;  /* 0x0039100001707983 */ /* 0x0003680000300a00 */
        /* <DEDUP_REMOVED lines=8> */
[----:B------:R1:W-:Y:S04]  /*90460*/  LDGSTS.E [R2+0x2a700], [R82.64], P3 ;  /* 0x2a70000052027fae */ /* 0x0003e80009921848 */
[----:B------:R-:W2:Y:S04]  /*90470*/  LDL.LU R6, [R1+0x1df0] ;  /* 0x001df00001067983 */ /* 0x000ea80000300800 */
[----:B------:R1:W-:Y:S04]  /*90480*/  LDGSTS.E [R2+0x2a780], [R80.64], P0 ;  /* 0x2a78000050027fae */ /* 0x0003e80008121848 */
[----:B------:R1:W-:Y:S04]  /*90490*/  LDGSTS.E [R2+0x2b600], [R78.64], P1 ;  /* 0x2b6000004e027fae */ /* 0x0003e80008921848 */
[----:B------:R1:W-:Y:S04]  /*904a0*/  LDGSTS.E [R2+0x2b680], [R76.64], P2 ;  /* 0x2b6800004c027fae */ /* 0x0003e80009121848 */
[----:B------:R-:W2:Y:S04]  /*904b0*/  LDL.LU R7, [R1+0x1df8] ;  /* 0x001df80001077983 */ /* 0x000ea80000300800 */
[----:B------:R1:W-:Y:S04]  /*904c0*/  LDGSTS.E [R2+0x2b700], [R74.64], P3 ;  /* 0x2b7000004a027fae */ /* 0x0003e80009921848 */
[----:B------:R-:W2:Y:S04]  /*904d0*/  LDL.LU R8, [R1+0x1dec] ;  /* 0x001dec0001087983 */ /* 0x000ea80000300800 */
[----:B------:R1:W-:Y:S04]  /*904e0*/  LDGSTS.E [R2+0x2b780], [R72.64], P0 ;  /* 0x2b78000048027fae */ /* 0x0003e80008121848 */
[----:B------:R1:W-:Y:S04]  /*904f0*/  LDGSTS.E [R2+0x2c600], [R70.64], P1 ;  /* 0x2c60000046027fae */ /* 0x0003e80008921848 */
[----:B------:R1:W-:Y:S04]  /*90500*/  LDGSTS.E [R2+0x2c680], [R68.64], P2 ;  /* 0x2c68000044027fae */ /* 0x0003e80009121848 */
[----:B------:R1:W-:Y:S04]  /*90510*/  LDGSTS.E [R2+0x2c700], [R66.64], P3 ;  /* 0x2c70000042027fae */ /* 0x0003e80009921848 */
[----:B------:R1:W-:Y:S04]  /*90520*/  LDGSTS.E [R2+0x2c780], [R64.64], P0 ;  /* 0x2c78000040027fae */ /* 0x0003e80008121848 */
[----:B------:R-:W2:Y:S04]  /*90530*/  LDL.LU R9, [R1+0x1df4] ;  /* 0x001df40001097983 */ /* 0x000ea80000300800 */
[----:B------:R1:W-:Y:S04]  /*90540*/  LDGSTS.E [R2+0x2d600], [R62.64], P1 ;  /* 0x2d6000003e027fae */ /* 0x0003e80008921848 */
[----:B------:R1:W-:Y:S04]  /*90550*/  LDGSTS.E [R2+0x2d680], [R60.64], P2 ;  /* 0x2d6800003c027fae */ /* 0x0003e80009121848 */
[----:B------:R1:W-:Y:S04]  /*90560*/  LDGSTS.E [R2+0x2d700], [R58.64], P3 ;  /* 0x2d7000003a027fae */ /* 0x0003e80009921848 */
        /* <DEDUP_REMOVED lines=10> */
[----:B------:R1:W-:Y:S01]  /*90610*/  LDGSTS.E [R2+0x2f780], [R24.64], P0 ;  /* 0x2f78000018027fae */ /* 0x0003e20008121848 */
[----:B---3--:R-:W-:-:S02]  /*90620*/  IADD3 R3, P4, R3, UR7, RZ ;  /* 0x0000000703037c10 */ /* 0x008fc4000ff9e0ff */
[----:B----4-:R-:W-:Y:S02]  /*90630*/  IADD3 R16, P5, R16, UR7, RZ ;  /* 0x0000000710107c10 */ /* 0x010fe4000ffbe0ff */
[----:B--2---:R-:W-:Y:S01]  /*90640*/  IADD3.X R13, R13, UR6, RZ, P4, !PT ;  /* 0x000000060d0d7c10 */ /* 0x004fe2000a7fe4ff */
[----:B------:R2:W-:Y:S01]  /*90650*/  STL [R1+0x1cf0], R3 ;  /* 0x001cf00301007387 */ /* 0x0005e20000100800 */
[----:B------:R-:W-:-:S03]  /*90660*/  IADD3.X R17, R17, UR6, RZ, P5, !PT ;  /* 0x0000000611117c10 */ /* 0x000fc6000affe4ff */
[----:B------:R3:W-:Y:S01]  /*90670*/  STL [R1+0x1cec], R13 ;  /* 0x001cec0d01007387 */ /* 0x0007e20000100800 */
[----:B-1----:R-:W-:-:S03]  /*90680*/  MOV R2, R3 ;  /* 0x0000000300027202 */ /* 0x002fc60000000f00 */
[----:B------:R-:W-:Y:S04]  /*90690*/  STL [R1+0x1cf8], R16 ;  /* 0x001cf81001007387 */ /* 0x000fe80000100800 */
[----:B------:R-:W4:Y:S01]  /*906a0*/  LDL.LU R15, [R1+0x1dfc] ;  /* 0x001dfc00010f7983 */ /* 0x000f220000300800 */
[----:B--2---:R-:W-:-:S03]  /*906b0*/  IMAD.MOV.U32 R3, RZ, RZ, R13 ;  /* 0x000000ffff037224 */ /* 0x004fc600078e000d */
[----:B------:R-:W-:Y:S04]  /*906c0*/  STL [R1+0x1cf4], R17 ;  /* 0x001cf41101007387 */ /* 0x000fe80000100800 */
[----:B---3--:R-:W2:Y:S01]  /*906d0*/  LDL.LU R13, [R1+0x1e04] ;  /* 0x001e0400010d7983 */ /* 0x008ea20000300800 */
[----:B------:R-:W-:-:S03]  /*906e0*/  IADD3 R4, P4, R4, UR7, RZ ;  /* 0x0000000704047c10 */ /* 0x000fc6000ff9e0ff */
[----:B------:R1:W-:Y:S01]  /*906f0*/  LDGSTS.E [R187+0x20800], [R2.64], P1 ;  /* 0x2080000002bb7fae */ /* 0x0003e20008921848 */
[----:B------:R-:W-:Y:S02]  /*90700*/  IADD3.X R10, R10, UR6, RZ, P4, !PT ;  /* 0x000000060a0a7c10 */ /* 0x000fe4000a7fe4ff */
[----:B------:R-:W-:Y:S01]  /*90710*/  IADD3 R5, P5, R5, UR7, RZ ;  /* 0x0000000705057c10 */ /* 0x000fe2000ffbe0ff */
[----:B------:R-:W-:Y:S01]  /*90720*/  STL [R1+0x1d00], R4 ;  /* 0x001d000401007387 */ /* 0x000fe20000100800 */
[----:B-1----:R-:W-:Y:S01]  /*90730*/  MOV R2, R16 ;  /* 0x0000001000027202 */ /* 0x002fe20000000f00 */
[----:B------:R-:W-:Y:S01]  /*90740*/  IMAD.MOV.U32 R3, RZ, RZ, R17 ;  /* 0x000000ffff037224 */ /* 0x000fe200078e0011 */
[----:B------:R-:W-:Y:S01]  /*90750*/  IADD3.X R11, R11, UR6, RZ, P5, !PT ;  /* 0x000000060b0b7c10 */ /* 0x000fe2000affe4ff */
[----:B------:R1:W-:Y:S04]  /*90760*/  STL [R1+0x1cfc], R10 ;  /* 0x001cfc0a01007387 */ /* 0x0003e80000100800 */
[----:B------:R3:W-:Y:S04]  /*90770*/  LDGSTS.E [R187+0x20880], [R2.64], P2 ;  /* 0x2088000002bb7fae */ /* 0x0007e80009121848 */
[----:B------:R-:W-:Y:S01]  /*90780*/  STL [R1+0x1d08], R5 ;  /* 0x001d080501007387 */ /* 0x000fe20000100800 */
[----:B---3--:R-:W-:Y:S01]  /*90790*/  MOV R2, R4 ;  /* 0x0000000400027202 */ /* 0x008fe20000000f00 */
[----:B------:R-:W-:-:S02]  /*907a0*/  IMAD.MOV.U32 R3, RZ, RZ, R10 ;  /* 0x000000ffff037224 */ /* 0x000fc400078e000a */
[----:B-1----:R-:W3:Y:S04]  /*907b0*/  LDL.LU R10, [R1+0x1ef0] ;  /* 0x001ef000010a7983 */ /* 0x002ee80000300800 */
        /* <DEDUP_REMOVED lines=17> */
[----:B------:R-:W3:Y:S01]  /*908d0*/  LDL.LU R6, [R1+0x1f00] ;  /* 0x001f000001067983 */ /* 0x000ee20000300800 */
[----:B------:R-:W-:-:S03]  /*908e0*/  IADD3 R14, P4, R14, UR7, RZ ;  /* 0x000000070e0e7c10 */ /* 0x000fc6000ff9e0ff */
[----:B------:R1:W-:Y:S04]  /*908f0*/  STL [R1+0x1df4], R9 ;  /* 0x001df40901007387 */ /* 0x0003e80000100800 */
[----:B------:R1:W-:Y:S04]  /*90900*/  LDGSTS.E [R187+0x21800], [R2.64], P1 ;  /* 0x2180000002bb7fae */ /* 0x0003e80008921848 */
[----:B------:R-:W3:Y:S01]  /*90910*/  LDL.LU R8, [R1+0x1f08] ;  /* 0x001f080001087983 */ /* 0x000ee20000300800 */
[----:B------:R-:W-:Y:S02]  /*90920*/  IADD3 R12, P5, R12, UR7, RZ ;  /* 0x000000070c0c7c10 */ /* 0x000fe4000ffbe0ff */
[----:B-1----:R-:W-:-:S02]  /*90930*/  MOV R2, R7 ;  /* 0x0000000700027202 */ /* 0x002fc40000000f00 */
[----:B------:R-:W3:Y:S01]  /*90940*/  LDL.LU R7, [R1+0x1efc] ;  /* 0x001efc0001077983 */ /* 0x000ee20000300800 */
[----:B------:R-:W-:-:S03]  /*90950*/  IMAD.MOV.U32 R3, RZ, RZ, R9 ;  /* 0x000000ffff037224 */ /* 0x000fc600078e0009 */
[----:B------:R-:W3:Y:S04]  /*90960*/  LDL.LU R9, [R1+0x1f04] ;  /* 0x001f040001097983 */ /* 0x000ee80000300800 */
[----:B------:R1:W-:Y:S04]  /*90970*/  STL [R1+0x1e00], R14 ;  /* 0x001e000e01007387 */ /* 0x0003e80000100800 */
[----:B------:R1:W-:Y:S02]  /*90980*/  LDGSTS.E [R187+0x21880], [R2.64], P2 ;  /* 0x2188000002bb7fae */ /* 0x0003e40009121848 */
[----:B-1----:R-:W-:-:S02]  /*90990*/  MOV R2, R14 ;  /* 0x0000000e00027202 */ /* 0x002fc40000000f00 */
[----:B----4-:R-:W-:-:S05]  /*909a0*/  IADD3.X R15, R15, UR6, RZ, P4, !PT ;  /* 0x000000060f0f7c10 */ /* 0x010fca000a7fe4ff */
[----:B------:R1:W-:Y:S01]  /*909b0*/  STL [R1+0x1dfc], R15 ;  /* 0x001dfc0f01007387 */ /* 0x0003e20000100800 */
[----:B--2---:R-:W-:-:S03]  /*909c0*/  IADD3.X R13, R13, UR6, RZ, P5, !PT ;  /* 0x000000060d0d7c10 */ /* 0x004fc6000affe4ff */
[----:B------:R-:W-:Y:S04]  /*909d0*/  STL [R1+0x1e08], R12 ;  /* 0x001e080c01007387 */ /* 0x000fe80000100800 */
[----:B------:R-:W2:Y:S04]  /*909e0*/  LDL.LU R16, [R1+0x1ff0] ;  /* 0x001ff00001107983 */ /* 0x000ea80000300800 */
[----:B------:R-:W-:Y:S04]  /*909f0*/  STL [R1+0x1e04], R13 ;  /* 0x001e040d01007387 */ /* 0x000fe80000100800 */
[----:B------:R-:W4:Y:S04]  /*90a00*/  LDL.LU R14, [R1+0x1ff8] ;  /* 0x001ff800010e7983 */ /* 0x000f280000300800 */
[----:B------:R-:W4:Y:S01]  /*90a10*/  LDL.LU R17, [R1+0x1fec] ;  /* 0x001fec0001117983 */ /* 0x000f220000300800 */
[----:B------:R-:W-:-:S03]  /*90a20*/  IMAD.MOV.U32 R3, RZ, RZ, R15 ;  /* 0x000000ffff037224 */ /* 0x000fc600078e000f */
[----:B-1----:R-:W4:Y:S04]  /*90a30*/  LDL.LU R15, [R1+0x1ff4] ;  /* 0x001ff400010f7983 */ /* 0x002f280000300800 */
[----:B------:R-:W4:Y:S04]  /*90a40*/  LDL.LU R20, [R1+0x2000] ;  /* 0x0020000001147983 */ /* 0x000f280000300800 */
[----:B------:R-:W4:Y:S04]  /*90a50*/  LDL.LU R22, [R1+0x2008] ;  /* 0x0020080001167983 */ /* 0x000f280000300800 */
[----:B------:R1:W-:Y:S01]  /*90a60*/  LDGSTS.E [R187+0x21900], [R2.64], P3 ;  /* 0x2190000002bb7fae */ /* 0x0003e20009921848 */
[----:B---3--:R-:W-:-:S05]  /*90a70*/  IADD3 R10, P4, R10, UR7, RZ ;  /* 0x000000070a0a7c10 */ /* 0x008fca000ff9e0ff */
[----:B------:R-:W-:Y:S01]  /*90a80*/  STL [R1+0x1ef0], R10 ;  /* 0x001ef00a01007387 */ /* 0x000fe20000100800 */
[----:B------:R-:W-:Y:S02]  /*90a90*/  IADD3 R4, P5, R4, UR7, RZ ;  /* 0x0000000704047c10 */ /* 0x000fe4000ffbe0ff */
[----:B------:R-:W-:-:S05]  /*90aa0*/  IADD3.X R11, R11, UR6, RZ, P4, !PT ;  /* 0x000000060b0b7c10 */ /* 0x000fca000a7fe4ff */
[----:B------:R-:W-:Y:S01]  /*90ab0*/  STL [R1+0x1eec], R11 ;  /* 0x001eec0b01007387 */ /* 0x000fe20000100800 */
[----:B------:R-:W-:-:S03]  /*90ac0*/  IADD3.X R5, R5, UR6, RZ, P5, !PT ;  /* 0x0000000605057c10 */ /* 0x000fc6000affe4ff */
[----:B------:R-:W-:Y:S04]  /*90ad0*/  STL [R1+0x1ef8], R4 ;  /* 0x001ef80401007387 */ /* 0x000fe80000100800 */
[----:B------:R-:W3:Y:S04]  /*90ae0*/  LDL.LU R21, [R1+0x1ffc] ;  /* 0x001ffc0001157983 */ /* 0x000ee80000300800 */
[----:B------:R1:W-:Y:S04]  /*90af0*/  STL [R1+0x1ef4], R5 ;  /* 0x001ef40501007387 */ /* 0x0003e80000100800 */
[----:B------:R-:W3:Y:S01]  /*90b00*/  LDL.LU R23, [R1+0x2004] ;  /* 0x0020040001177983 */ /* 0x000ee20000300800 */
[----:B-1----:R-:W-:Y:S01]  /*90b10*/  MOV R2, R12 ;  /* 0x0000000c00027202 */ /* 0x002fe20000000f00 */
[----:B------:R-:W-:-:S05]  /*90b20*/  IMAD.MOV.U32 R3, RZ, RZ, R13 ;  /* 0x000000ffff037224 */ /* 0x000fca00078e000d */
[----:B------:R1:W-:Y:S01]  /*90b30*/  LDGSTS.E [R187+0x21980], [R2.64], P0 ;  /* 0x2198000002bb7fae */ /* 0x0003e20008121848 */
[----:B------:R-:W-:Y:S02]  /*90b40*/  IADD3 R6, P4, R6, UR7, RZ ;  /* 0x0000000706067c10 */ /* 0x000fe4000ff9e0ff */
[----:B-1----:R-:W-:Y:S01]  /*90b50*/  MOV R2, R10 ;  /* 0x0000000a00027202 */ /* 0x002fe20000000f00 */
[----:B------:R-:W-:Y:S01]  /*90b60*/  IMAD.MOV.U32 R3, RZ, RZ, R11 ;  /* 0x000000ffff037224 */ /* 0x000fe200078e000b */
[----:B------:R-:W-:-:S04]  /*90b70*/  IADD3 R8, P5, R8, UR7, RZ ;  /* 0x0000000708087c10 */ /* 0x000fc8000ffbe0ff */
[----:B------:R1:W-:Y:S01]  /*90b80*/  LDGSTS.E [R187+0x22800], [R2.64], P1 ;  /* 0x2280000002bb7fae */ /* 0x0003e20008921848 */
[----:B------:R-:W-:Y:S02]  /*90b90*/  IADD3.X R7, R7, UR6, RZ, P4, !PT ;  /* 0x0000000607077c10 */ /* 0x000fe4000a7fe4ff */
[----:B-1----:R-:W-:Y:S01]  /*90ba0*/  MOV R2, R4 ;  /* 0x0000000400027202 */ /* 0x002fe20000000f00 */
[----:B------:R-:W-:Y:S02]  /*90bb0*/  IMAD.MOV.U32 R3, RZ, RZ, R5 ;  /* 0x000000ffff037224 */ /* 0x000fe400078e0005 */
[----:B------:R-:W3:Y:S01]  /*90bc0*/  LDL.LU.64 R4, [R1+0x1550] ;  /* 0x0015500001047983 */ /* 0x000ee20000300a00 */
[----:B------:R-:W-:-:S03]  /*90bd0*/  IADD3.X R9, R9, UR6, RZ, P5, !PT ;  /* 0x0000000609097c10 */ /* 0x000fc6000affe4ff */
[----:B------:R1:W-:Y:S04]  /*90be0*/  LDGSTS.E [R187+0x22880], [R2.64], P2 ;  /* 0x2288000002bb7fae */ /* 0x0003e80009121848 */
[----:B------:R-:W-:Y:S04]  /*90bf0*/  STL [R1+0x1f00], R6 ;  /* 0x001f000601007387 */ /* 0x000fe80000100800 */
[----:B------:R1:W-:Y:S02]  /*90c00*/  STL [R1+0x1efc], R7 ;  /* 0x001efc0701007387 */ /* 0x0003e40000100800 */
[----:B-1----:R-:W-:Y:S01]  /*90c10*/  MOV R2, R6 ;  /* 0x0000000600027202 */ /* 0x002fe20000000f00 */
[----:B------:R-:W-:Y:S01]  /*90c20*/  IMAD.MOV.U32 R3, RZ, RZ, R7 ;  /* 0x000000ffff037224 */ /* 0x000fe200078e0007 */
[----:B------:R-:W-:Y:S04]  /*90c30*/  STL [R1+0x1f08], R8 ;  /* 0x001f080801007387 */ /* 0x000fe80000100800 */
        /* <DEDUP_REMOVED lines=13> */
[----:B------:R-:W-:Y:S01]  /*90d10*/  STL [R1+0x1ff0], R16 ;  /* 0x001ff01001007387 */ /* 0x000fe20000100800 */
[----:B------:R-:W-:-:S03]  /*90d20*/  IADD3.X R15, R15, UR6, RZ, P5, !PT ;  /* 0x000000060f0f7c10 */ /* 0x000fc6000affe4ff */
[----:B------:R-:W-:Y:S01]  /*90d30*/  IMAD.MOV.U32 R3, RZ, RZ, R17 ;  /* 0x000000ffff037224 */ /* 0x000fe200078e0011 */
[----:B------:R-:W-:Y:S04]  /*90d40*/  STL [R1+0x1fec], R17 ;  /* 0x001fec1101007387 */ /* 0x000fe80000100800 */
[----:B------:R-:W-:Y:S04]  /*90d50*/  STL [R1+0x1ff8], R14 ;  /* 0x001ff80e01007387 */ /* 0x000fe80000100800 */
[----:B------:R1:W-:Y:S04]  /*90d60*/  LDGSTS.E [R187+0x23800], [R2.64], P1 ;  /* 0x2380000002bb7fae */ /* 0x0003e80008921848 */
[----:B------:R2:W-:Y:S01]  /*90d70*/  STL [R1+0x1ff4], R15 ;  /* 0x001ff40f01007387 */ /* 0x0005e20000100800 */
[----:B------:R-:W-:-:S02]  /*90d80*/  IADD3 R20, P4, R20, UR7, RZ ;  /* 0x0000000714147c10 */ /* 0x000fc4000ff9e0ff */
[----:B-1----:R-:W-:Y:S01]  /*90d90*/  MOV R2, R14 ;  /* 0x0000000e00027202 */ /* 0x002fe20000000f00 */
[----:B------:R-:W-:Y:S02]  /*90da0*/  IMAD.MOV.U32 R3, RZ, RZ, R15 ;  /* 0x000000ffff037224 */ /* 0x000fe400078e000f */
[----:B--2---:R-:W2:Y:S04]  /*90db0*/  LDL.LU.64 R14, [R1+0x1448] ;  /* 0x00144800010e7983 */ /* 0x004ea80000300a00 */
[----:B------:R-:W4:Y:S01]  /*90dc0*/  LDL.LU.64 R16, [R1+0x1440] ;  /* 0x0014400001107983 */ /* 0x000f220000300a00 */
[----:B------:R-:W-:-:S03]  /*90dd0*/  IADD3 R22, P5, R22, UR7, RZ ;  /* 0x0000000716167c10 */ /* 0x000fc6000ffbe0ff */
[----:B------:R-:W4:Y:S04]  /*90de0*/  LDL.LU.64 R18, [R1+0x1438] ;  /* 0x0014380001127983 */ /* 0x000f280000300a00 */
[----:B------:R1:W-:Y:S04]  /*90df0*/  LDGSTS.E [R187+0x23880], [R2.64], P2 ;  /* 0x2388000002bb7fae */ /* 0x0003e80009121848 */
[----:B------:R-:W-:Y:S01]  /*90e00*/  STL [R1+0x2000], R20 ;  /* 0x0020001401007387 */ /* 0x000fe20000100800 */
[----:B---3--:R-:W-:Y:S02]  /*90e10*/  IADD3.X R21, R21, UR6, RZ, P4, !PT ;  /* 0x0000000615157c10 */ /* 0x008fe4000a7fe4ff */
[----:B-1----:R-:W-:-:S03]  /*90e20*/  MOV R2, R20 ;  /* 0x0000001400027202 */ /* 0x002fc60000000f00 */
[----:B------:R1:W-:Y:S01]  /*90e30*/  STL [R1+0x1ffc], R21 ;  /* 0x001ffc1501007387 */ /* 0x0003e20000100800 */
[----:B------:R-:W-:Y:S01]  /*90e40*/  IMAD.MOV.U32 R3, RZ, RZ, R21 ;  /* 0x000000ffff037224 */ /* 0x000fe200078e0015 */
[----:B------:R-:W-:Y:S02]  /*90e50*/  IADD3.X R23, R23, UR6, RZ, P5, !PT ;  /* 0x0000000617177c10 */ /* 0x000fe4000affe4ff */
[----:B------:R-:W-:Y:S04]  /*90e60*/  STL [R1+0x2008], R22 ;  /* 0x0020081601007387 */ /* 0x000fe80000100800 */
[----:B------:R3:W-:Y:S04]  /*90e70*/  LDGSTS.E [R187+0x23900], [R2.64], P3 ;  /* 0x2390000002bb7fae */ /* 0x0007e80009921848 */
[----:B-1----:R-:W4:Y:S04]  /*90e80*/  LDL.LU.64 R20, [R1+0x1350] ;  /* 0x0013500001147983 */ /* 0x002f280000300a00 */
[----:B------:R1:W-:Y:S01]  /*90e90*/  STL [R1+0x2004], R23 ;  /* 0x0020041701007387 */ /* 0x0003e20000100800 */
[----:B---3--:R-:W-:Y:S01]  /*90ea0*/  MOV R2, R22 ;  /* 0x0000001600027202 */ /* 0x008fe20000000f00 */
[----:B------:R-:W-:-:S02]  /*90eb0*/  IMAD.MOV.U32 R3, RZ, RZ, R23 ;  /* 0x000000ffff037224 */ /* 0x000fc400078e0017 */
[----:B-1----:R-:W3:Y:S04]  /*90ec0*/  LDL.LU.64 R22, [R1+0x1348] ;  /* 0x0013480001167983 */ /* 0x002ee80000300a00 */
[----:B------:R-:W3:Y:S04]  /*90ed0*/  LDL.LU.64 R24, [R1+0x1340] ;  /* 0x0013400001187983 */ /* 0x000ee80000300a00 */
[----:B------:R1:W-:Y:S04]  /*90ee0*/  LDGSTS.E [R187+0x23980], [R2.64], P0 ;  /* 0x2398000002bb7fae */ /* 0x0003e80008121848 */
[----:B------:R-:W3:Y:S04]  /*90ef0*/  LDL.LU.64 R34, [R1+0x1338] ;  /* 0x0013380001227983 */ /* 0x000ee80000300a00 */
[----:B------:R-:W3:Y:S01]  /*90f00*/  LDL.LU.64 R36, [R1+0x1250] ;  /* 0x0012500001247983 */ /* 0x000ee20000300a00 */
[----:B-1----:R-:W-:-:S03]  /*90f10*/  IADD3 R2, P4, R4, UR7, RZ ;  /* 0x0000000704027c10 */ /* 0x002fc6000ff9e0ff */
        /* <DEDUP_REMOVED lines=23> */
[----:B--2---:R-:W-:-:S04]  /*91090*/  IADD3 R12, P4, R14, UR7, RZ ;  /* 0x000000070e0c7c10 */ /* 0x004fc8000ff9e0ff */
[----:B------:R-:W-:Y:S02]  /*910a0*/  IADD3.X R13, R15, UR6, RZ, P4, !PT ;  /* 0x000000060f0d7c10 */ /* 0x000fe4000a7fe4ff */
[----:B----4-:R-:W-:-:S03]  /*910b0*/  IADD3 R14, P4, R16, UR7, RZ ;  /* 0x00000007100e7c10 */ /* 0x010fc6000ff9e0ff */
        /* <DEDUP_REMOVED lines=9> */
[----:B---3--:R-:W-:-:S04]  /*91150*/  IADD3 R20, P4, R22, UR7, RZ ;  /* 0x0000000716147c10 */ /* 0x008fc8000ff9e0ff */
[----:B------:R-:W-:Y:S02]  /*91160*/  IADD3.X R21, R23, UR6, RZ, P4, !PT ;  /* 0x0000000617157c10 */ /* 0x000fe4000a7fe4ff */
[----:B------:R-:W-:Y:S01]  /*91170*/  IADD3 R22, P4, R24, UR7, RZ ;  /* 0x0000000718167c10 */ /* 0x000fe2000ff9e0ff */
[----:B------:R-:W3:Y:S03]  /*91180*/  S2R R111, SR_TID.X ;  /* 0x00000000006f7919 */ /* 0x000ee60000002100 */
[----:B------:R-:W-:Y:S01]  /*91190*/  IADD3.X R23, R25, UR6, RZ, P4, !PT ;  /* 0x0000000619177c10 */ /* 0x000fe2000a7fe4ff */
[----:B------:R1:W-:Y:S04]  /*911a0*/  LDGSTS.E [R187+0x26880], [R20.64], P2 ;  /* 0x2688000014bb7fae */ /* 0x0003e80009121848 */
[----:B------:R-:W2:Y:S01]  /*911b0*/  LDL.LU.64 R24, [R1+0x1040] ;  /* 0x0010400001187983 */ /* 0x000ea20000300a00 */
[----:B------:R-:W-:-:S03]  /*911c0*/  IADD3 R32, P4, R34, UR7, RZ ;  /* 0x0000000722207c10 */ /* 0x000fc6000ff9e0ff */
[----:B------:R-:W3:Y:S01]  /*911d0*/  LDL.LU.64 R56, [R1+0x1038] ;  /* 0x0010380001387983 */ /* 0x000ee20000300a00 */
[----:B------:R-:W-:Y:S02]  /*911e0*/  IADD3.X R33, R35, UR6, RZ, P4, !PT ;  /* 0x0000000623217c10 */ /* 0x000fe4000a7fe4ff */
[----:B------:R-:W-:Y:S01]  /*911f0*/  IADD3 R34, P4, R36, UR7, RZ ;  /* 0x0000000724227c10 */ /* 0x000fe2000ff9e0ff */
[----:B------:R-:W3:Y:S03]  /*91200*/  LDL.LU.64 R54, [R1+0xcd0] ;  /* 0x000cd00001367983 */ /* 0x000ee60000300a00 */
[----:B------:R-:W-:Y:S01]  /*91210*/  IADD3.X R35, R37, UR6, RZ, P4, !PT ;  /* 0x0000000625237c10 */ /* 0x000fe2000a7fe4ff */
[----:B------:R-:W3:Y:S01]  /*91220*/  LDL.LU.64 R52, [R1+0xcc8] ;  /* 0x000cc80001347983 */ /* 0x000ee20000300a00 */
[----:B------:R-:W-:-:S03]  /*91230*/  IADD3 R36, P4, R38, UR7, RZ ;  /* 0x0000000726247c10 */ /* 0x000fc6000ff9e0ff */
        /* <DEDUP_REMOVED lines=21> */
[----:B------:R-:W4:Y:S01]  /*91390*/  LDL.LU.64 R30, [R1+0xc88] ;  /* 0x000c8800011e7983 */ /* 0x000f220000300a00 */
[----:B------:R-:W-:Y:S02]  /*913a0*/  IADD3.X R149, R29, UR6, RZ, P4, !PT ;  /* 0x000000061d957c10 */ /* 0x000fe4000a7fe4ff */
[----:B------:R-:W-:Y:S01]  /*913b0*/  IADD3 R150, P4, R58, UR7, RZ ;  /* 0x000000073a967c10 */ /* 0x000fe2000ff9e0ff */
[----:B------:R-:W4:Y:S03]  /*913c0*/  LDL.LU.64 R28, [R1+0xc80] ;  /* 0x000c8000011c7983 */ /* 0x000f260000300a00 */
        /* <DEDUP_REMOVED lines=8> */
[----:B------:R-:W4:Y:S01]  /*91450*/  LDL.LU.64 R26, [R1+0xc78] ;  /* 0x000c7800011a7983 */ /* 0x000f220000300a00 */
        /* <DEDUP_REMOVED lines=28> */
[----:B----4-:R-:W-:Y:S01]  /*91620*/  IADD3 R196, P4, R30, UR7, RZ ;  /* 0x000000071ec47c10 */ /* 0x010fe2000ff9e0ff */
        /* <DEDUP_REMOVED lines=33> */
[----:B------:R-:W-:Y:S03]  /*91840*/  STL.64 [R1+0x1550], R2 ;  /* 0x0015500201007387 */ /* 0x000fe60000100a00 */
[----:B------:R-:W-:Y:S01]  /*91850*/  IADD3.X R237, R51, UR6, RZ, P4, !PT ;  /* 0x0000000633ed7c10 */ /* 0x000fe2000a7fe4ff */
[----:B------:R1:W-:Y:S01]  /*91860*/  STL.64 [R1+0x1548], R4 ;  /* 0x0015480401007387 */ /* 0x0003e20000100a00 */
[----:B----4-:R-:W-:-:S03]  /*91870*/  IADD3 R238, P4, R48, UR7, RZ ;  /* 0x0000000730ee7c10 */ /* 0x010fc6000ff9e0ff */
[----:B------:R-:W-:Y:S01]  /*91880*/  STL.64 [R1+0x1540], R6 ;  /* 0x0015400601007387 */ /* 0x000fe20000100a00 */
[----:B------:R-:W-:-:S03]  /*91890*/  IADD3.X R239, R49, UR6, RZ, P4, !PT ;  /* 0x0000000631ef7c10 */ /* 0x000fc6000a7fe4ff */
[----:B------:R-:W-:Y:S01]  /*918a0*/  STL.64 [R1+0x1538], R8 ;  /* 0x0015380801007387 */ /* 0x000fe20000100a00 */
[----:B------:R-:W-:-:S03]  /*918b0*/  IADD3 R240, P4, R30, UR7, RZ ;  /* 0x000000071ef07c10 */ /* 0x000fc6000ff9e0ff */
[----:B------:R-:W-:Y:S04]  /*918c0*/  STL.64 [R1+0x1450], R10 ;  /* 0x0014500a01007387 */ /* 0x000fe80000100a00 */
[----:B------:R-:W-:Y:S04]  /*918d0*/  STL.64 [R1+0x1448], R12 ;  /* 0x0014480c01007387 */ /* 0x000fe80000100a00 */
[----:B------:R-:W-:Y:S04]  /*918e0*/  STL.64 [R1+0x1440], R14 ;  /* 0x0014400e01007387 */ /* 0x000fe80000100a00 */
[----:B------:R3:W-:Y:S01]  /*918f0*/  STL.64 [R1+0x1438], R16 ;  /* 0x0014381001007387 */ /* 0x0007e20000100a00 */
[----:B------:R-:W-:-:S03]  /*91900*/  IADD3.X R241, R31, UR6, RZ, P4, !PT ;  /* 0x000000061ff17c10 */ /* 0x000fc6000a7fe4ff */
[----:B------:R4:W-:Y:S01]  /*91910*/  STL.64 [R1+0x1350], R18 ;  /* 0x0013501201007387 */ /* 0x0009e20000100a00 */
[----:B------:R-:W-:-:S03]  /*91920*/  IADD3 R242, P4, R28, UR7, RZ ;  /* 0x000000071cf27c10 */ /* 0x000fc6000ff9e0ff */
[----:B------:R-:W-:Y:S04]  /*91930*/  STL.64 [R1+0x1348], R20 ;  /* 0x0013481401007387 */ /* 0x000fe80000100a00 */
[----:B------:R-:W-:Y:S04]  /*91940*/  STL.64 [R1+0x1340], R22 ;  /* 0x0013401601007387 */ /* 0x000fe80000100a00 */
[----:B------:R-:W-:Y:S04]  /*91950*/  STL.64 [R1+0x1338], R32 ;  /* 0x0013382001007387 */ /* 0x000fe80000100a00 */
[----:B------:R-:W-:Y:S01]  /*91960*/  STL.64 [R1+0x1250], R34 ;  /* 0x0012502201007387 */ /* 0x000fe20000100a00 */
[----:B------:R-:W-:-:S03]  /*91970*/  IADD3.X R243, R29, UR6, RZ, P4, !PT ;  /* 0x000000061df37c10 */ /* 0x000fc6000a7fe4ff */
[----:B------:R-:W-:Y:S01]  /*91980*/  STL.64 [R1+0x1248], R36 ;  /* 0x0012482401007387 */ /* 0x000fe20000100a00 */
[----:B------:R-:W-:-:S03]  /*91990*/  MOV R92, R172 ;  /* 0x000000ac005c7202 */ /* 0x000fc60000000f00 */
[----:B------:R-:W-:Y:S01]  /*919a0*/  STL.64 [R1+0x1240], R38 ;  /* 0x0012402601007387 */ /* 0x000fe20000100a00 */
[----:B------:R-:W-:Y:S01]  /*919b0*/  IADD3 R244, P4, R26, UR7, RZ ;  /* 0x000000071af47c10 */ /* 0x000fe2000ff9e0ff */
        /* <DEDUP_REMOVED lines=66> */
[----:B------:R1:W-:Y:S01]  /*91de0*/  LDGSTS.E [R187+0x29880], [R92.64], P2 ;  /* 0x298800005cbb7fae */ /* 0x0003e20009121848 */
[----:B------:R-:W-:-:S03]  /*91df0*/  LOP3.LUT R111, R111, 0x1f, RZ, 0xc0, !PT ;  /* 0x0000001f6f6f7812 */ /* 0x000fc600078ec0ff */
[----:B------:R1:W-:Y:S04]  /*91e00*/  LDGSTS.E [R187+0x29900], [R90.64], P3 ;  /* 0x299000005abb7fae */ /* 0x0003e80009921848 */
[----:B------:R1:W-:Y:S04]  /*91e10*/  LDGSTS.E [R187+0x29980], [R88.64], P0 ;  /* 0x2998000058bb7fae */ /* 0x0003e80008121848 */
[----:B------:R1:W-:Y:S01]  /*91e20*/  LDGSTS.E [R187+0x2a800], [R86.64], P1 ;  /* 0x2a80000056bb7fae */ /* 0x0003e20008921848 */
[----:B--2---:R-:W-:-:S03]  /*91e30*/  IADD3 R246, P4, R24, UR7, RZ ;  /* 0x0000000718f67c10 */ /* 0x004fc6000ff9e0ff */
[----:B------:R2:W-:Y:S01]  /*91e40*/  LDGSTS.E [R187+0x2a880], [R84.64], P2 ;  /* 0x2a88000054bb7fae */ /* 0x0005e20009121848 */
[----:B------:R-:W-:Y:S02]  /*91e50*/  MOV R24, R204 ;  /* 0x000000cc00187202 */ /* 0x000fe40000000f00 */
        /* <DEDUP_REMOVED lines=31> */
[----:B------:R-:W2:Y:S01]  /*92050*/  LDL.LU R8, [R1+0x1e0c] ;  /* 0x001e0c0001087983 */ /* 0x000ea20000300800 */
[----:B------:R-:W-:-:S03]  /*92060*/  SHF.L.U32 R111, R111, 0x2, RZ ;  /* 0x000000026f6f7819 */ /* 0x000fc600000006ff */
[----:B------:R1:W-:Y:S04]  /*92070*/  LDGSTS.E [R187+0x2a980], [R80.64], P0 ;  /* 0x2a98000050bb7fae */ /* 0x0003e80008121848 */
[----:B------:R-:W2:Y:S04]  /*92080*/  LDL.LU R9, [R1+0x1e14] ;  /* 0x001e140001097983 */ /* 0x000ea80000300800 */
[----:B------:R1:W-:Y:S01]  /*92090*/  LDGSTS.E [R187+0x2b800], [R78.64], P1 ;  /* 0x2b8000004ebb7fae */ /* 0x0003e20008921848 */
[----:B------:R-:W-:-:S03]  /*920a0*/  LOP3.LUT R3, R111, 0x50, RZ, 0x3c, !PT ;  /* 0x000000506f037812 */ /* 0x000fc600078e3cff */
[----:B------:R1:W-:Y:S01]  /*920b0*/  LDGSTS.E [R187+0x2b880], [R76.64], P2 ;  /* 0x2b8800004cbb7fae */ /* 0x0003e20009121848 */
[----:B------:R-:W-:-:S03]  /*920c0*/  IMAD.U32 R2, RZ, RZ, UR5 ;  /* 0x00000005ff027e24 */ /* 0x000fc6000f8e00ff */
[----:B------:R1:W-:Y:S04]  /*920d0*/  LDGSTS.E [R187+0x2b900], [R74.64], P3 ;  /* 0x2b9000004abb7fae */ /* 0x0003e80009921848 */
[----:B------:R1:W-:Y:S04]  /*920e0*/  LDGSTS.E [R187+0x2b980], [R72.64], P0 ;  /* 0x2b98000048bb7fae */ /* 0x0003e80008121848 */
[----:B------:R1:W-:Y:S04]  /*920f0*/  LDGSTS.E [R187+0x2c800], [R70.64], P1 ;  /* 0x2c80000046bb7fae */ /* 0x0003e80008921848 */
[----:B------:R1:W-:Y:S01]  /*92100*/  LDGSTS.E [R187+0x2c880], [R68.64], P2 ;  /* 0x2c88000044bb7fae */ /* 0x0003e20009121848 */
[----:B------:R-:W-:-:S03]  /*92110*/  LEA R2, R2, R3, 0x10 ;  /* 0x0000000302027211 */ /* 0x000fc600078e80ff */
        /* <DEDUP_REMOVED lines=27> */
[----:B------:R-:W-:Y:S02]  /*922d0*/  IADD3 R11, P5, R11, UR7, RZ ;  /* 0x000000070b0b7c10 */ /* 0x000fe4000ffbe0ff */
[----:B------:R-:W-:Y:S01]  /*922e0*/  IADD3.X R12, R12, UR6, RZ, P4, !PT ;  /* 0x000000060c0c7c10 */ /* 0x000fe2000a7fe4ff */
[----:B------:R-:W-:Y:S01]  /*922f0*/  STL [R1+0x1d14], R18 ;  /* 0x001d141201007387 */ /* 0x000fe20000100800 */
[----:B------:R-:W-:Y:S01]  /*92300*/  IADD3.X R13, R13, UR6, RZ, P5, !PT ;  /* 0x000000060d0d7c10 */ /* 0x000fe2000affe4ff */
[----:B-1----:R-:W-:Y:S01]  /*92310*/  IMAD.MOV.U32 R4, RZ, RZ, R17 ;  /* 0x000000ffff047224 */ /* 0x002fe200078e0011 */
[----:B---3--:R-:W-:Y:S01]  /*92320*/  MOV R5, R18 ;  /* 0x0000001200057202 */ /* 0x008fe20000000f00 */
[----:B------:R-:W-:Y:S04]  /*92330*/  STL [R1+0x1d20], R10 ;  /* 0x001d200a01007387 */ /* 0x000fe80000100800 */
[----:B------:R1:W-:Y:S04]  /*92340*/  LDGSTS.E [R2+0x20a80], [R4.64], P2 ;  /* 0x20a8000004027fae */ /* 0x0003e80009121848 */
[----:B------:R3:W-:Y:S04]  /*92350*/  STL [R1+0x1d1c], R12 ;  /* 0x001d1c0c01007387 */ /* 0x0007e80000100800 */
[----:B------:R-:W-:Y:S01]  /*92360*/  STL [R1+0x1d28], R11 ;  /* 0x001d280b01007387 */ /* 0x000fe20000100800 */
[----:B-1----:R-:W-:Y:S01]  /*92370*/  IMAD.MOV.U32 R4, RZ, RZ, R10 ;  /* 0x000000ffff047224 */ /* 0x002fe200078e000a */
[----:B------:R-:W-:-:S02]  /*92380*/  MOV R5, R12 ;  /* 0x0000000c00057202 */ /* 0x000fc40000000f00 */
[----:B---3--:R-:W3:Y:S04]  /*92390*/  LDL.LU R12, [R1+0x1f10] ;  /* 0x001f1000010c7983 */ /* 0x008ee80000300800 */
[----:B------:R1:W-:Y:S04]  /*923a0*/  STL [R1+0x1d24], R13 ;  /* 0x001d240d01007387 */ /* 0x0003e80000100800 */
[----:B------:R1:W-:Y:S04]  /*923b0*/  LDGSTS.E [R2+0x20b00], [R4.64], P3 ;  /* 0x20b0000004027fae */ /* 0x0003e80009921848 */
[----:B------:R-:W3:Y:S01]  /*923c0*/  LDL.LU R10, [R1+0x1f18] ;  /* 0x001f1800010a7983 */ /* 0x000ee20000300800 */
[----:B-1----:R-:W-:-:S03]  /*923d0*/  MOV R5, R13 ;  /* 0x0000000d00057202 */ /* 0x002fc60000000f00 */
[----:B------:R-:W3:Y:S01]  /*923e0*/  LDL.LU R13, [R1+0x1f0c] ;  /* 0x001f0c00010d7983 */ /* 0x000ee20000300800 */
        /* <DEDUP_REMOVED lines=14> */
[----:B------:R1:W-:Y:S04]  /*924d0*/  LDGSTS.E [R2+0x21a00], [R4.64], P1 ;  /* 0x21a0000004027fae */ /* 0x0003e80008921848 */
[----:B------:R-:W3:Y:S01]  /*924e0*/  LDL.LU R8, [R1+0x1f28] ;  /* 0x001f280001087983 */ /* 0x000ee20000300800 */
[----:B-1----:R-:W-:-:S03]  /*924f0*/  IMAD.MOV.U32 R4, RZ, RZ, R7 ;  /* 0x000000ffff047224 */ /* 0x002fc600078e0007 */
[----:B------:R-:W3:Y:S01]  /*92500*/  LDL.LU R7, [R1+0x1f1c] ;  /* 0x001f1c0001077983 */ /* 0x000ee20000300800 */
[----:B------:R-:W-:-:S03]  /*92510*/  MOV R5, R9 ;  /* 0x0000000900057202 */ /* 0x000fc60000000f00 */
        /* <DEDUP_REMOVED lines=8> */
[----:B-1----:R-:W-:-:S03]  /*925a0*/  MOV R5, R16 ;  /* 0x0000001000057202 */ /* 0x002fc60000000f00 */
[----:B------:R-:W-:Y:S01]  /*925b0*/  STL [R1+0x1e28], R3 ;  /* 0x001e280301007387 */ /* 0x000fe20000100800 */
[----:B------:R-:W-:-:S03]  /*925c0*/  IMAD.MOV.U32 R4, RZ, RZ, R14 ;  /* 0x000000ffff047224 */ /* 0x000fc600078e000e */
[----:B--2---:R-:W2:Y:S04]  /*925d0*/  LDL.LU R16, [R1+0x2010] ;  /* 0x0020100001107983 */ /* 0x004ea80000300800 */
[----:B------:R1:W-:Y:S04]  /*925e0*/  STL [R1+0x1e24], R15 ;  /* 0x001e240f01007387 */ /* 0x0003e80000100800 */
[----:B------:R-:W4:Y:S04]  /*925f0*/  LDL.LU R14, [R1+0x2018] ;  /* 0x00201800010e7983 */ /* 0x000f280000300800 */
[----:B------:R-:W4:Y:S04]  /*92600*/  LDL.LU R17, [R1+0x200c] ;  /* 0x00200c0001117983 */ /* 0x000f280000300800 */
[----:B------:R1:W-:Y:S02]  /*92610*/  LDGSTS.E [R2+0x21b00], [R4.64], P3 ;  /* 0x21b0000004027fae */ /* 0x0003e40009921848 */
[----:B-1----:R-:W-:-:S02]  /*92620*/  MOV R5, R15 ;  /* 0x0000000f00057202 */ /* 0x002fc40000000f00 */
[----:B------:R-:W4:Y:S01]  /*92630*/  LDL.LU R15, [R1+0x2014] ;  /* 0x00201400010f7983 */ /* 0x000f220000300800 */
[----:B---3--:R-:W-:Y:S01]  /*92640*/  IADD3 R12, P4, R12, UR7, RZ ;  /* 0x000000070c0c7c10 */ /* 0x008fe2000ff9e0ff */
[----:B------:R-:W-:Y:S02]  /*92650*/  IMAD.MOV.U32 R4, RZ, RZ, R3 ;  /* 0x000000ffff047224 */ /* 0x000fe400078e0003 */
[----:B------:R-:W3:Y:S01]  /*92660*/  LDL.LU R20, [R1+0x2020] ;  /* 0x0020200001147983 */ /* 0x000ee20000300800 */
[----:B------:R-:W-:-:S03]  /*92670*/  IADD3 R10, P5, R10, UR7, RZ ;  /* 0x000000070a0a7c10 */ /* 0x000fc6000ffbe0ff */
[----:B------:R-:W3:Y:S04]  /*92680*/  LDL.LU R3, [R1+0x2028] ;  /* 0x0020280001037983 */ /* 0x000ee80000300800 */
        /* <DEDUP_REMOVED lines=10> */
[----:B-1----:R-:W-:Y:S01]  /*92730*/  IMAD.MOV.U32 R4, RZ, RZ, R12 ;  /* 0x000000ffff047224 */ /* 0x002fe200078e000c */
[----:B------:R-:W-:-:S02]  /*92740*/  MOV R5, R13 ;  /* 0x0000000d00057202 */ /* 0x000fc40000000f00 */
[----:B------:R-:W-:-:S03]  /*92750*/  IADD3 R6, P4, R6, UR7, RZ ;  /* 0x0000000706067c10 */ /* 0x000fc6000ff9e0ff */
[----:B------:R1:W-:Y:S01]  /*92760*/  LDGSTS.E [R2+0x22a00], [R4.64], P1 ;  /* 0x22a0000004027fae */ /* 0x0003e20008921848 */
[----:B------:R-:W-:-:S03]  /*92770*/  IADD3 R8, P5, R8, UR7, RZ ;  /* 0x0000000708087c10 */ /* 0x000fc6000ffbe0ff */
[----:B------:R-:W-:Y:S01]  /*92780*/  STL [R1+0x1f20], R6 ;  /* 0x001f200601007387 */ /* 0x000fe20000100800 */
[----:B-1----:R-:W-:Y:S01]  /*92790*/  IMAD.MOV.U32 R4, RZ, RZ, R10 ;  /* 0x000000ffff047224 */ /* 0x002fe200078e000a */
[----:B------:R-:W-:Y:S02]  /*927a0*/  MOV R5, R11 ;  /* 0x0000000b00057202 */ /* 0x000fe40000000f00 */
[----:B------:R-:W-:-:S03]  /*927b0*/  IADD3.X R7, R7, UR6, RZ, P4, !PT ;  /* 0x0000000607077c10 */ /* 0x000fc6000a7fe4ff */
[----:B------:R1:W-:Y:S01]  /*927c0*/  LDGSTS.E [R2+0x22a80], [R4.64], P2 ;  /* 0x22a8000004027fae */ /* 0x0003e20009121848 */
[----:B------:R-:W-:-:S03]  /*927d0*/  IADD3.X R9, R9, UR6, RZ, P5, !PT ;  /* 0x0000000609097c10 */ /* 0x000fc6000affe4ff */
[----:B------:R1:W-:Y:S04]  /*927e0*/  STL [R1+0x1f1c], R7 ;  /* 0x001f1c0701007387 */ /* 0x0003e80000100800 */
[----:B------:R-:W-:Y:S01]  /*927f0*/  STL [R1+0x1f28], R8 ;  /* 0x001f280801007387 */ /* 0x000fe20000100800 */
[----:B-1----:R-:W-:Y:S01]  /*92800*/  IMAD.MOV.U32 R4, RZ, RZ, R6 ;  /* 0x000000ffff047224 */ /* 0x002fe200078e0006 */
[----:B------:R-:W-:Y:S02]  /*92810*/  MOV R5, R7 ;  /* 0x0000000700057202 */ /* 0x000fe40000000f00 */
        /* <DEDUP_REMOVED lines=9> */
[----:B--2---:R-:W-:-:S05]  /*928b0*/  IADD3 R16, P4, R16, UR7, RZ ;  /* 0x0000000710107c10 */ /* 0x004fca000ff9e0ff */
[----:B-1----:R-:W-:Y:S01]  /*928c0*/  IMAD.MOV.U32 R4, RZ, RZ, R16 ;  /* 0x000000ffff047224 */ /* 0x002fe200078e0010 */
[----:B----4-:R-:W-:Y:S02]  /*928d0*/  IADD3 R14, P5, R14, UR7, RZ ;  /* 0x000000070e0e7c10 */ /* 0x010fe4000ffbe0ff */
[----:B------:R-:W-:Y:S01]  /*928e0*/  IADD3.X R17, R17, UR6, RZ, P4, !PT ;  /* 0x0000000611117c10 */ /* 0x000fe2000a7fe4ff */
[----:B------:R-:W-:Y:S03]  /*928f0*/  STL [R1+0x2010], R16 ;  /* 0x0020101001007387 */ /* 0x000fe60000100800 */
[----:B------:R-:W-:Y:S01]  /*92900*/  MOV R5, R17 ;  /* 0x0000001100057202 */ /* 0x000fe20000000f00 */
[----:B------:R-:W-:Y:S04]  /*92910*/  STL [R1+0x200c], R17 ;  /* 0x00200c1101007387 */ /* 0x000fe80000100800 */
[----:B------:R-:W-:Y:S04]  /*92920*/  STL [R1+0x2018], R14 ;  /* 0x0020180e01007387 */ /* 0x000fe80000100800 */
[----:B------:R1:W-:Y:S01]  /*92930*/  LDGSTS.E [R2+0x23a00], [R4.64], P1 ;  /* 0x23a0000004027fae */ /* 0x0003e20008921848 */
[----:B------:R-:W-:-:S05]  /*92940*/  IADD3.X R15, R15, UR6, RZ, P5, !PT ;  /* 0x000000060f0f7c10 */ /* 0x000fca000affe4ff */
[----:B------:R2:W-:Y:S01]  /*92950*/  STL [R1+0x2014], R15 ;  /* 0x0020140f01007387 */ /* 0x0005e20000100800 */
[----:B-1----:R-:W-:Y:S01]  /*92960*/  IMAD.MOV.U32 R4, RZ, RZ, R14 ;  /* 0x000000ffff047224 */ /* 0x002fe200078e000e */
[----:B------:R-:W-:Y:S02]  /*92970*/  MOV R5, R15 ;  /* 0x0000000f00057202 */ /* 0x000fe40000000f00 */
[----:B---3--:R-:W-:Y:S02]  /*92980*/  IADD3 R20, P4, R20, UR7, RZ ;  /* 0x0000000714147c10 */ /* 0x008fe4000ff9e0ff */
[----:B------:R-:W-:Y:S01]  /*92990*/  IADD3 R3, P5, R3, UR7, RZ ;  /* 0x0000000703037c10 */ /* 0x000fe2000ffbe0ff */
[----:B------:R1:W-:Y:S04]  /*929a0*/  LDGSTS.E [R2+0x23a80], [R4.64], P2 ;  /* 0x23a8000004027fae */ /* 0x0003e80009121848 */
[----:B--2---:R-:W2:Y:S04]  /*929b0*/  LDL.LU.64 R14, [R1+0x1428] ;  /* 0x00142800010e7983 */ /* 0x004ea80000300a00 */
[----:B------:R-:W3:Y:S04]  /*929c0*/  LDL.LU.64 R16, [R1+0x1420] ;  /* 0x0014200001107983 */ /* 0x000ee80000300a00 */
[----:B------:R-:W4:Y:S01]  /*929d0*/  LDL.LU.64 R18, [R1+0x1418] ;  /* 0x0014180001127983 */ /* 0x000f220000300a00 */
[----:B-1----:R-:W-:Y:S01]  /*929e0*/  IMAD.MOV.U32 R4, RZ, RZ, R20 ;  /* 0x000000ffff047224 */ /* 0x002fe200078e0014 */
[----:B------:R-:W-:-:S02]  /*929f0*/  IADD3.X R21, R21, UR6, RZ, P4, !PT ;  /* 0x0000000615157c10 */ /* 0x000fc4000a7fe4ff */
[----:B------:R-:W-:Y:S02]  /*92a00*/  STL [R1+0x2020], R20 ;  /* 0x0020201401007387 */ /* 0x000fe40000100800 */
[----:B------:R-:W-:Y:S02]  /*92a10*/  MOV R5, R21 ;  /* 0x0000001500057202 */ /* 0x000fe40000000f00 */
[----:B------:R1:W-:Y:S01]  /*92a20*/  STL [R1+0x201c], R21 ;  /* 0x00201c1501007387 */ /* 0x0003e20000100800 */
[----:B------:R-:W-:-:S03]  /*92a30*/  IADD3.X R22, R22, UR6, RZ, P5, !PT ;  /* 0x0000000616167c10 */ /* 0x000fc6000affe4ff */
[----:B------:R1:W-:Y:S04]  /*92a40*/  STL [R1+0x2028], R3 ;  /* 0x0020280301007387 */ /* 0x0003e80000100800 */
[----:B------:R1:W-:Y:S04]  /*92a50*/  LDGSTS.E [R2+0x23b00], [R4.64], P3 ;  /* 0x23b0000004027fae */ /* 0x0003e80009921848 */
[----:B-1----:R-:W4:Y:S04]  /*92a60*/  LDL.LU.64 R20, [R1+0x1330] ;  /* 0x0013300001147983 */ /* 0x002f280000300a00 */
[----:B------:R1:W-:Y:S01]  /*92a70*/  STL [R1+0x2024], R22 ;  /* 0x0020241601007387 */ /* 0x0003e20000100800 */
[----:B------:R-:W-:Y:S01]  /*92a80*/  IMAD.MOV.U32 R4, RZ, RZ, R3 ;  /* 0x000000ffff047224 */ /* 0x000fe200078e0003 */
[----:B------:R-:W-:-:S02]  /*92a90*/  MOV R5, R22 ;  /* 0x0000001600057202 */ /* 0x000fc40000000f00 */
[----:B------:R-:W-:Y:S01]  /*92aa0*/  IADD3 R3, P4, R24, UR7, RZ ;  /* 0x0000000718037c10 */ /* 0x000fe2000ff9e0ff */
[----:B-1----:R-:W4:Y:S04]  /*92ab0*/  LDL.LU.64 R22, [R1+0x1328] ;  /* 0x0013280001167983 */ /* 0x002f280000300a00 */
[----:B------:R1:W-:Y:S02]  /*92ac0*/  LDGSTS.E [R2+0x23b80], [R4.64], P0 ;  /* 0x23b8000004027fae */ /* 0x0003e40008121848 */
[----:B-1----:R-:W-:Y:S02]  /*92ad0*/  IADD3.X R4, R25, UR6, RZ, P4, !PT ;  /* 0x0000000619047c10 */ /* 0x002fe4000a7fe4ff */
        /* <DEDUP_REMOVED lines=112> */
[----:B---3--:R-:W-:Y:S01]  /*931e0*/  IADD3 R228, P4, R58, UR7, RZ ;  /* 0x000000073ae47c10 */ /* 0x008fe2000ff9e0ff */
[----:B------:R-:W-:Y:S01]  /*931f0*/  IMAD.MOV.U32 R110, RZ, RZ, R3 ;  /* 0x000000ffff6e7224 */ /* 0x000fe200078e0003 */
[----:B------:R-:W-:Y:S01]  /*93200*/  MOV R111, R4 ;  /* 0x00000004006f7202 */ /* 0x000fe20000000f00 */
[----:B------:R-:W-:Y:S01]  /*93210*/  IMAD.MOV.U32 R108, RZ, RZ, R5 ;  /* 0x000000ffff6c7224 */ /* 0x000fe200078e0005 */
[----:B------:R-:W-:Y:S01]  /*93220*/  IADD3.X R229, R59, UR6, RZ, P4, !PT ;  /* 0x000000063be57c10 */ /* 0x000fe2000a7fe4ff */
[----:B------:R-:W-:Y:S01]  /*93230*/  IMAD.MOV.U32 R106, RZ, RZ, R7 ;  /* 0x000000ffff6a7224 */ /* 0x000fe200078e0007 */
[----:B------:R-:W-:Y:S01]  /*93240*/  MOV R109, R6 ;  /* 0x00000006006d7202 */ /* 0x000fe20000000f00 */
[----:B------:R-:W-:Y:S01]  /*93250*/  IMAD.MOV.U32 R104, RZ, RZ, R9 ;  /* 0x000000ffff687224 */ /* 0x000fe200078e0009 */
[----:B----4-:R-:W-:-:S02]  /*93260*/  IADD3 R230, P4, R56, UR7, RZ ;  /* 0x0000000738e67c10 */ /* 0x010fc4000ff9e0ff */
[----:B------:R-:W-:Y:S01]  /*93270*/  MOV R107, R8 ;  /* 0x00000008006b7202 */ /* 0x000fe20000000f00 */
[----:B------:R-:W-:Y:S01]  /*93280*/  IMAD.MOV.U32 R102, RZ, RZ, R11 ;  /* 0x000000ffff667224 */ /* 0x000fe200078e000b */
[----:B------:R-:W-:Y:S01]  /*93290*/  MOV R105, R10 ;  /* 0x0000000a00697202 */ /* 0x000fe20000000f00 */
[----:B------:R1:W-:Y:S01]  /*932a0*/  STL.64 [R1+0x1530], R110 ;  /* 0x0015306e01007387 */ /* 0x0003e20000100a00 */
[----:B------:R-:W-:Y:S01]  /*932b0*/  MOV R103, R12 ;  /* 0x0000000c00677202 */ /* 0x000fe20000000f00 */
[----:B------:R-:W-:Y:S01]  /*932c0*/  IMAD.MOV.U32 R100, RZ, RZ, R13 ;  /* 0x000000ffff647224 */ /* 0x000fe200078e000d */
[----:B------:R-:W-:Y:S01]  /*932d0*/  MOV R101, R14 ;  /* 0x0000000e00657202 */ /* 0x000fe20000000f00 */
[----:B------:R3:W-:Y:S01]  /*932e0*/  STL.64 [R1+0x1528], R108 ;  /* 0x0015286c01007387 */ /* 0x0007e20000100a00 */
[----:B------:R-:W-:Y:S01]  /*932f0*/  IADD3.X R231, R57, UR6, RZ, P4, !PT ;  /* 0x0000000639e77c10 */ /* 0x000fe2000a7fe4ff */
[----:B------:R-:W-:Y:S01]  /*93300*/  IMAD.MOV.U32 R98, RZ, RZ, R15 ;  /* 0x000000ffff627224 */ /* 0x000fe200078e000f */
[----:B------:R-:W-:Y:S01]  /*93310*/  MOV R99, R16 ;  /* 0x0000001000637202 */ /* 0x000fe20000000f00 */
[----:B------:R4:W-:Y:S01]  /*93320*/  STL.64 [R1+0x1520], R106 ;  /* 0x0015206a01007387 */ /* 0x0009e20000100a00 */
[----:B------:R-:W-:Y:S01]  /*93330*/  IADD3 R232, P4, R54, UR7, RZ ;  /* 0x0000000736e87c10 */ /* 0x000fe2000ff9e0ff */
        /* <DEDUP_REMOVED lines=15> */
[----:B------:R-:W-:Y:S01]  /*93430*/  IMAD.MOV.U32 R34, RZ, RZ, R35 ;  /* 0x000000ffff227224 */ /* 0x000fe200078e0023 */
[----:B------:R-:W-:Y:S01]  /*93440*/  IADD3 R234, P4, R52, UR7, RZ ;  /* 0x0000000734ea7c10 */ /* 0x000fe2000ff9e0ff */
        /* <DEDUP_REMOVED lines=35> */
[----:B------:R-:W-:Y:S01]  /*93680*/  IMAD.MOV.U32 R4, RZ, RZ, R185 ;  /* 0x000000ffff047224 */ /* 0x000fe200078e00b9 */
[----:B------:R-:W-:-:S02]  /*93690*/  MOV R5, R186 ;  /* 0x000000ba00057202 */ /* 0x000fc40000000f00 */
[----:B------:R1:W-:Y:S01]  /*936a0*/  STL.64 [R1+0x1128], R16 ;  /* 0x0011281001007387 */ /* 0x0003e20000100a00 */
[----:B------:R-:W-:Y:S01]  /*936b0*/  IMAD.MOV.U32 R86, RZ, RZ, R187 ;  /* 0x000000ffff567224 */ /* 0x000fe200078e00bb */
[----:B------:R-:W-:Y:S02]  /*936c0*/  MOV R87, R189 ;  /* 0x000000bd00577202 */ /* 0x000fe40000000f00 */
[----:B------:R-:W-:Y:S01]  /*936d0*/  STL.64 [R1+0x1120], R14 ;  /* 0x0011200e01007387 */ /* 0x000fe20000100a00 */
[----:B------:R-:W-:Y:S01]  /*936e0*/  IMAD.MOV.U32 R84, RZ, RZ, R190 ;  /* 0x000000ffff547224 */ /* 0x000fe200078e00be */
[----:B------:R-:W-:Y:S02]  /*936f0*/  MOV R85, R191 ;  /* 0x000000bf00557202 */ /* 0x000fe40000000f00 */
[----:B------:R1:W-:Y:S01]  /*93700*/  STL.64 [R1+0x1118], R12 ;  /* 0x0011180c01007387 */ /* 0x0003e20000100a00 */
        /* <DEDUP_REMOVED lines=13> */
[----:B------:R1:W-:Y:S01]  /*937e0*/  STL.64 [R1+0x1018], R4 ;  /* 0x0010180401007387 */ /* 0x0003e20000100a00 */
        /* <DEDUP_REMOVED lines=64> */
[----:B------:R-:W-:Y:S04]  /*93bf0*/  STL.64 [R1+0xae8], R28 ;  /* 0x000ae81c01007387 */ /* 0x000fe80000100a00 */
[----:B---3--:R1:W5:Y:S04]  /*93c00*/  LDL.LU.64 R108, [R1+0x3900] ;  /* 0x00390000016c7983 */ /* 0x0083680000300a00 */
[----:B------:R3:W-:Y:S04]  /*93c10*/  LDGSTS.E [R2+0x24b80], [R104.64], P0 ;  /* 0x24b8000068027fae */ /* 0x0007e80008121848 */
[----:B------:R-:W-:Y:S04]  /*93c20*/  STL.64 [R1+0xae0], R26 ;  /* 0x000ae01a01007387 */ /* 0x000fe80000100a00 */
[----:B------:R1:W-:Y:S04]  /*93c30*/  LDGSTS.E [R2+0x25a00], [R102.64], P1 ;  /* 0x25a0000066027fae */ /* 0x0003e80008921848 */
[----:B----4-:R4:W5:Y:S04]  /*93c40*/  LDL.LU.64 R106, [R1+0x38f8] ;  /* 0x0038f800016a7983 */ /* 0x0109680000300a00 */
        /* <DEDUP_REMOVED lines=13> */
[----:B------:R-:W-:-:S03]  /*93d20*/  MOV R25, R247 ;  /* 0x000000f700197202 */ /* 0x000fc60000000f00 */
[----:B------:R2:W-:Y:S04]  /*93d30*/  LDGSTS.E [R2+0x27b80], [R20.64], P0 ;  /* 0x27b8000014027fae */ /* 0x0005e80008121848 */
[----:B------:R-:W-:Y:S04]  /*93d40*/  STL.64 [R1+0xad8], R24 ;  /* 0x000ad81801007387 */ /* 0x000fe80000100a00 */
[----:B---3--:R4:W5:Y:S04]  /*93d50*/  LDL.LU.64 R104, [R1+0x38f0] ;  /* 0x0038f00001687983 */ /* 0x0089680000300a00 */
[----:B-1----:R4:W5:Y:S04]  /*93d60*/  LDL.LU.64 R102, [R1+0x38e8] ;  /* 0x0038e80001667983 */ /* 0x0029680000300a00 */
[----:B------:R4:W5:Y:S04]  /*93d70*/  LDL.LU.64 R100, [R1+0x38e0] ;  /* 0x0038e00001647983 */ /* 0x0009680000300a00 */
[----:B------:R4:W5:Y:S04]  /*93d80*/  LDL.LU.64 R98, [R1+0x38d8] ;  /* 0x0038d80001627983 */ /* 0x0009680000300a00 */
[----:B------:R4:W5:Y:S04]  /*93d90*/  LDL.LU.64 R96, [R1+0x38d0] ;  /* 0x0038d00001607983 */ /* 0x0009680000300a00 */
[----:B------:R4:W5:Y:S04]  /*93da0*/  LDL.LU.64 R94, [R1+0x38c8] ;  /* 0x0038c800015e7983 */ /* 0x0009680000300a00 */
[----:B------:R4:W5:Y:S04]  /*93db0*/  LDL.LU.64 R92, [R1+0x38c0] ;  /* 0x0038c000015c7983 */ /* 0x0009680000300a00 */
[----:B------:R4:W5:Y:S04]  /*93dc0*/  LDL.LU.64 R90, [R1+0x38b8] ;  /* 0x0038b800015a7983 */ /* 0x0009680000300a00 */
[----:B------:R4:W5:Y:S04]  /*93dd0*/  LDL.LU.64 R88, [R1+0x38b0] ;  /* 0x0038b00001587983 */ /* 0x0009680000300a00 */
[----:B------:R2:W-:Y:S04]  /*93de0*/  LDGSTS.E [R2+0x28a00], [R18.64], P1 ;  /* 0x28a0000012027fae */ /* 0x0005e80008921848 */
[----:B------:R-:W3:Y:S04]  /*93df0*/  LDL.LU R3, [R1+0x1d30] ;  /* 0x001d300001037983 */ /* 0x000ee80000300800 */
[----:B------:R1:W-:Y:S04]  /*93e00*/  LDGSTS.E [R2+0x28a80], [R16.64], P2 ;  /* 0x28a8000010027fae */ /* 0x0003e80009121848 */
[----:B------:R2:W-:Y:S04]  /*93e10*/  LDGSTS.E [R2+0x28b00], [R14.64], P3 ;  /* 0x28b000000e027fae */ /* 0x0005e80009921848 */
[----:B------:R2:W-:Y:S04]  /*93e20*/  LDGSTS.E [R2+0x28b80], [R12.64], P0 ;  /* 0x28b800000c027fae */ /* 0x0005e80008121848 */
[----:B-1----:R-:W4:Y:S04]  /*93e30*/  LDL.LU R16, [R1+0x1d38] ;  /* 0x001d380001107983 */ /* 0x002f280000300800 */
[----:B------:R1:W-:Y:S04]  /*93e40*/  LDGSTS.E [R2+0x29a00], [R10.64], P1 ;  /* 0x29a000000a027fae */ /* 0x0003e80008921848 */
[----:B--2---:R-:W2:Y:S04]  /*93e50*/  LDL.LU R13, [R1+0x1d2c] ;  /* 0x001d2c00010d7983 */ /* 0x004ea80000300800 */
[----:B------:R-:W2:Y:S04]  /*93e60*/  LDL.LU R17, [R1+0x1d34] ;  /* 0x001d340001117983 */ /* 0x000ea80000300800 */
[----:B------:R1:W-:Y:S04]  /*93e70*/  LDGSTS.E [R2+0x29a80], [R8.64], P2 ;  /* 0x29a8000008027fae */ /* 0x0003e80009121848 */
[----:B------:R1:W-:Y:S04]  /*93e80*/  LDGSTS.E [R2+0x29b00], [R6.64], P3 ;  /* 0x29b0000006027fae */ /* 0x0003e80009921848 */
[----:B------:R1:W-:Y:S04]  /*93e90*/  LDGSTS.E [R2+0x29b80], [R4.64], P0 ;  /* 0x29b8000004027fae */ /* 0x0003e80008121848 */
[----:B------:R3:W-:Y:S04]  /*93ea0*/  LDGSTS.E [R2+0x2aa00], [R86.64], P1 ;  /* 0x2aa0000056027fae */ /* 0x0007e80008921848 */
[----:B------:R3:W-:Y:S04]  /*93eb0*/  LDGSTS.E [R2+0x2aa80], [R84.64], P2 ;  /* 0x2aa8000054027fae */ /* 0x0007e80009121848 */
[----:B-1----:R-:W2:Y:S04]  /*93ec0*/  LDL.LU R4, [R1+0x1d40] ;  /* 0x001d400001047983 */ /* 0x002ea80000300800 */
        /* <DEDUP_REMOVED lines=31> */
[----:B---3--:R-:W-:-:S05]  /*940c0*/  IADD3 R3, P4, R3, UR7, RZ ;  /* 0x0000000703037c10 */ /* 0x008fca000ff9e0ff */
[----:B------:R3:W-:Y:S01]  /*940d0*/  STL [R1+0x1d30], R3 ;  /* 0x001d300301007387 */ /* 0x0007e20000100800 */
[----:B-1----:R-:W-:Y:S01]  /*940e0*/  IMAD.MOV.U32 R2, RZ, RZ, R3 ;  /* 0x000000ffff027224 */ /* 0x002fe200078e0003 */
[----:B----4-:R-:W-:Y:S02]  /*940f0*/  IADD3 R16, P5, R16, UR7, RZ ;  /* 0x0000000710107c10 */ /* 0x010fe4000ffbe0ff */
[----:B--2---:R-:W-:Y:S02]  /*94100*/  IADD3.X R13, R13, UR6, RZ, P4, !PT ;  /* 0x000000060d0d7c10 */ /* 0x004fe4000a7fe4ff */
[----:B------:R-:W-:-:S03]  /*94110*/  IADD3.X R17, R17, UR6, RZ, P5, !PT ;  /* 0x0000000611117c10 */ /* 0x000fc6000affe4ff */
[----:B------:R1:W-:Y:S04]  /*94120*/  STL [R1+0x1d2c], R13 ;  /* 0x001d2c0d01007387 */ /* 0x0003e80000100800 */
[----:B------:R-:W-:Y:S01]  /*94130*/  STL [R1+0x1d38], R16 ;  /* 0x001d381001007387 */ /* 0x000fe20000100800 */
[----:B---3--:R-:W-:-:S03]  /*94140*/  MOV R3, R13 ;  /* 0x0000000d00037202 */ /* 0x008fc60000000f00 */
[----:B------:R-:W2:Y:S04]  /*94150*/  LDL.LU R15, [R1+0x1e3c] ;  /* 0x001e3c00010f7983 */ /* 0x000ea80000300800 */
[----:B------:R-:W-:Y:S04]  /*94160*/  STL [R1+0x1d34], R17 ;  /* 0x001d341101007387 */ /* 0x000fe80000100800 */
[----:B-1----:R-:W3:Y:S04]  /*94170*/  LDL.LU R13, [R1+0x1e44] ;  /* 0x001e4400010d7983 */ /* 0x002ee80000300800 */
[----:B------:R1:W-:Y:S01]  /*94180*/  LDGSTS.E [R188+0x20c00], [R2.64], P1 ;  /* 0x20c0000002bc7fae */ /* 0x0003e20008921848 */
[----:B------:R-:W-:-:S02]  /*94190*/  IADD3 R4, P4, R4, UR7, RZ ;  /* 0x0000000704047c10 */ /* 0x000fc4000ff9e0ff */
[----:B------:R-:W-:Y:S01]  /*941a0*/  IADD3 R5, P5, R5, UR7, RZ ;  /* 0x0000000705057c10 */ /* 0x000fe2000ffbe0ff */
[----:B-1----:R-:W-:Y:S01]  /*941b0*/  IMAD.MOV.U32 R2, RZ, RZ, R16 ;  /* 0x000000ffff027224 */ /* 0x002fe200078e0010 */
[----:B------:R-:W-:Y:S02]  /*941c0*/  MOV R3, R17 ;  /* 0x0000001100037202 */ /* 0x000fe40000000f00 */
[----:B------:R-:W-:Y:S01]  /*941d0*/  IADD3.X R10, R10, UR6, RZ, P4, !PT ;  /* 0x000000060a0a7c10 */ /* 0x000fe2000a7fe4ff */
[----:B------:R-:W-:Y:S01]  /*941e0*/  STL [R1+0x1d40], R4 ;  /* 0x001d400401007387 */ /* 0x000fe20000100800 */
[----:B------:R-:W-:-:S03]  /*941f0*/  IADD3.X R11, R11, UR6, RZ, P5, !PT ;  /* 0x000000060b0b7c10 */ /* 0x000fc6000affe4ff */
[----:B------:R1:W-:Y:S04]  /*94200*/  LDGSTS.E [R188+0x20c80], [R2.64], P2 ;  /* 0x20c8000002bc7fae */ /* 0x0003e80009121848 */
[----:B------:R4:W-:Y:S04]  /*94210*/  STL [R1+0x1d3c], R10 ;  /* 0x001d3c0a01007387 */ /* 0x0009e80000100800 */
[----:B------:R-:W-:Y:S01]  /*94220*/  STL [R1+0x1d48], R5 ;  /* 0x001d480501007387 */ /* 0x000fe20000100800 */
[----:B-1----:R-:W-:Y:S01]  /*94230*/  IMAD.MOV.U32 R2, RZ, RZ, R4 ;  /* 0x000000ffff027224 */ /* 0x002fe200078e0004 */
[----:B------:R-:W-:-:S02]  /*94240*/  MOV R3, R10 ;  /* 0x0000000a00037202 */ /* 0x000fc40000000f00 */
[----:B----4-:R-:W4:Y:S04]  /*94250*/  LDL.LU R10, [R1+0x1f30] ;  /* 0x001f3000010a7983 */ /* 0x010f280000300800 */
[----:B------:R1:W-:Y:S04]  /*94260*/  STL [R1+0x1d44], R11 ;  /* 0x001d440b01007387 */ /* 0x0003e80000100800 */
[----:B------:R1:W-:Y:S04]  /*94270*/  LDGSTS.E [R188+0x20d00], [R2.64], P3 ;  /* 0x20d0000002bc7fae */ /* 0x0003e80009921848 */
[----:B------:R-:W4:Y:S01]  /*94280*/  LDL.LU R4, [R1+0x1f38] ;  /* 0x001f380001047983 */ /* 0x000f220000300800 */
[----:B-1----:R-:W-:-:S03]  /*94290*/  MOV R3, R11 ;  /* 0x0000000b00037202 */ /* 0x002fc60000000f00 */
[----:B------:R-:W4:Y:S01]  /*942a0*/  LDL.LU R11, [R1+0x1f2c] ;  /* 0x001f2c00010b7983 */ /* 0x000f220000300800 */
[----:B------:R-:W-:-:S03]  /*942b0*/  IMAD.MOV.U32 R2, RZ, RZ, R5 ;  /* 0x000000ffff027224 */ /* 0x000fc600078e0005 */
[----:B------:R-:W4:Y:S01]  /*942c0*/  LDL.LU R5, [R1+0x1f34] ;  /* 0x001f340001057983 */ /* 0x000f220000300800 */
        /* <DEDUP_REMOVED lines=17> */
[----:B------:R-:W-:Y:S02]  /*943e0*/  MOV R3, R9 ;  /* 0x0000000900037202 */ /* 0x000fe40000000f00 */
[----:B------:R-:W-:Y:S01]  /*943f0*/  IADD3 R12, P5, R12, UR7, RZ ;  /* 0x000000070c0c7c10 */ /* 0x000fe2000ffbe0ff */
[----:B------:R-:W4:Y:S04]  /*94400*/  LDL.LU R9, [R1+0x1f44] ;  /* 0x001f440001097983 */ /* 0x000f280000300800 */
[----:B------:R1:W-:Y:S04]  /*94410*/  STL [R1+0x1e40], R14 ;  /* 0x001e400e01007387 */ /* 0x0003e80000100800 */
[----:B------:R1:W-:Y:S02]  /*94420*/  LDGSTS.E [R188+0x21c80], [R2.64], P2 ;  /* 0x21c8000002bc7fae */ /* 0x0003e40009121848 */
[----:B-1----:R-:W-:Y:S01]  /*94430*/  IMAD.MOV.U32 R2, RZ, RZ, R14 ;  /* 0x000000ffff027224 */ /* 0x002fe200078e000e */
[----:B--2---:R-:W-:-:S05]  /*94440*/  IADD3.X R15, R15, UR6, RZ, P4, !PT ;  /* 0x000000060f0f7c10 */ /* 0x004fca000a7fe4ff */
[----:B------:R1:W-:Y:S01]  /*94450*/  STL [R1+0x1e3c], R15 ;  /* 0x001e3c0f01007387 */ /* 0x0003e20000100800 */
[----:B---3--:R-:W-:-:S03]  /*94460*/  IADD3.X R13, R13, UR6, RZ, P5, !PT ;  /* 0x000000060d0d7c10 */ /* 0x008fc6000affe4ff */
[----:B------:R-:W-:Y:S04]  /*94470*/  STL [R1+0x1e48], R12 ;  /* 0x001e480c01007387 */ /* 0x000fe80000100800 */
[----:B------:R-:W2:Y:S04]  /*94480*/  LDL.LU R16, [R1+0x2030] ;  /* 0x0020300001107983 */ /* 0x000ea80000300800 */
[----:B------:R-:W-:Y:S04]  /*94490*/  STL [R1+0x1e44], R13 ;  /* 0x001e440d01007387 */ /* 0x000fe80000100800 */
[----:B------:R-:W3:Y:S04]  /*944a0*/  LDL.LU R14, [R1+0x2038] ;  /* 0x00203800010e7983 */ /* 0x000ee80000300800 */
[----:B------:R-:W3:Y:S01]  /*944b0*/  LDL.LU R17, [R1+0x202c] ;  /* 0x00202c0001117983 */ /* 0x000ee20000300800 */
[----:B------:R-:W-:-:S03]  /*944c0*/  MOV R3, R15 ;  /* 0x0000000f00037202 */ /* 0x000fc60000000f00 */
[----:B-1----:R-:W3:Y:S04]  /*944d0*/  LDL.LU R15, [R1+0x2034] ;  /* 0x00203400010f7983 */ /* 0x002ee80000300800 */
[----:B------:R-:W3:Y:S04]  /*944e0*/  LDL.LU R20, [R1+0x2040] ;  /* 0x0020400001147983 */ /* 0x000ee80000300800 */
[----:B------:R-:W3:Y:S04]  /*944f0*/  LDL.LU R22, [R1+0x2048] ;  /* 0x0020480001167983 */ /* 0x000ee80000300800 */
[----:B------:R1:W-:Y:S01]  /*94500*/  LDGSTS.E [R188+0x21d00], [R2.64], P3 ;  /* 0x21d0000002bc7fae */ /* 0x0003e20009921848 */
[----:B----4-:R-:W-:-:S05]  /*94510*/  IADD3 R10, P4, R10, UR7, RZ ;  /* 0x000000070a0a7c10 */ /* 0x010fca000ff9e0ff */
[----:B------:R-:W-:Y:S01]  /*94520*/  STL [R1+0x1f30], R10 ;  /* 0x001f300a01007387 */ /* 0x000fe20000100800 */
[----:B------:R-:W-:Y:S02]  /*94530*/  IADD3 R4, P5, R4, UR7, RZ ;  /* 0x0000000704047c10 */ /* 0x000fe4000ffbe0ff */
[----:B------:R-:W-:-:S05]  /*94540*/  IADD3.X R11, R11, UR6, RZ, P4, !PT ;  /* 0x000000060b0b7c10 */ /* 0x000fca000a7fe4ff */
[----:B------:R-:W-:Y:S01]  /*94550*/  STL [R1+0x1f2c], R11 ;  /* 0x001f2c0b01007387 */ /* 0x000fe20000100800 */
[----:B------:R-:W-:-:S03]  /*94560*/  IADD3.X R5, R5, UR6, RZ, P5, !PT ;  /* 0x0000000605057c10 */ /* 0x000fc6000affe4ff */
[----:B------:R-:W-:Y:S04]  /*94570*/  STL [R1+0x1f38], R4 ;  /* 0x001f380401007387 */ /* 0x000fe80000100800 */
[----:B------:R-:W4:Y:S04]  /*94580*/  LDL.LU R21, [R1+0x203c] ;  /* 0x00203c0001157983 */ /* 0x000f280000300800 */
[----:B------:R1:W-:Y:S04]  /*94590*/  STL [R1+0x1f34], R5 ;  /* 0x001f340501007387 */ /* 0x0003e80000100800 */
[----:B------:R-:W4:Y:S01]  /*945a0*/  LDL.LU R23, [R1+0x2044] ;  /* 0x0020440001177983 */ /* 0x000f220000300800 */
        /* <DEDUP_REMOVED lines=11> */
[----:B------:R-:W4:Y:S01]  /*94660*/  LDL.LU.64 R4, [R1+0x1510] ;  /* 0x0015100001047983 */ /* 0x000f220000300a00 */
[----:B------:R-:W-:-:S03]  /*94670*/  IADD3.X R9, R9, UR6, RZ, P5, !PT ;  /* 0x0000000609097c10 */ /* 0x000fc6000affe4ff */
[----:B------:R1:W-:Y:S04]  /*94680*/  LDGSTS.E [R188+0x22c80], [R2.64], P2 ;  /* 0x22c8000002bc7fae */ /* 0x0003e80009121848 */
[----:B------:R-:W-:Y:S04]  /*94690*/  STL [R1+0x1f40], R6 ;  /* 0x001f400601007387 */ /* 0x000fe80000100800 */
[----:B------:R1:W-:Y:S02]  /*946a0*/  STL [R1+0x1f3c], R7 ;  /* 0x001f3c0701007387 */ /* 0x0003e40000100800 */
[----:B-1----:R-:W-:Y:S01]  /*946b0*/  IMAD.MOV.U32 R2, RZ, RZ, R6 ;  /* 0x000000ffff027224 */ /* 0x002fe200078e0006 */
[----:B------:R-:W-:Y:S01]  /*946c0*/  MOV R3, R7 ;  /* 0x0000000700037202 */ /* 0x000fe20000000f00 */
[----:B------:R-:W-:Y:S04]  /*946d0*/  STL [R1+0x1f48], R8 ;  /* 0x001f480801007387 */ /* 0x000fe80000100800 */
[----:B------:R-:W4:Y:S04]  /*946e0*/  LDL.LU.64 R6, [R1+0x1508] ;  /* 0x0015080001067983 */ /* 0x000f280000300a00 */
[----:B------:R1:W-:Y:S04]  /*946f0*/  LDGSTS.E [R188+0x22d00], [R2.64], P3 ;  /* 0x22d0000002bc7fae */ /* 0x0003e80009921848 */
[----:B------:R1:W-:Y:S02]  /*94700*/  STL [R1+0x1f44], R9 ;  /* 0x001f440901007387 */ /* 0x0003e40000100800 */
[----:B-1----:R-:W-:Y:S01]  /*94710*/  IMAD.MOV.U32 R2, RZ, RZ, R8 ;  /* 0x000000ffff027224 */ /* 0x002fe200078e0008 */
[----:B------:R-:W-:-:S02]  /*94720*/  MOV R3, R9 ;  /* 0x0000000900037202 */ /* 0x000fc40000000f00 */
[----:B------:R-:W4:Y:S04]  /*94730*/  LDL.LU.64 R8, [R1+0x1500] ;  /* 0x0015000001087983 */ /* 0x000f280000300a00 */
[----:B------:R-:W4:Y:S04]  /*94740*/  LDL.LU.64 R10, [R1+0x14f8] ;  /* 0x0014f800010a7983 */ /* 0x000f280000300a00 */
[----:B------:R1:W-:Y:S04]  /*94750*/  LDGSTS.E [R188+0x22d80], [R2.64], P0 ;  /* 0x22d8000002bc7fae */ /* 0x0003e80008121848 */
[----:B------:R-:W4:Y:S01]  /*94760*/  LDL.LU.64 R12, [R1+0x1410] ;  /* 0x00141000010c7983 */ /* 0x000f220000300a00 */
[----:B--2---:R-:W-:-:S05]  /*94770*/  IADD3 R16, P4, R16, UR7, RZ ;  /* 0x0000000710107c10 */ /* 0x004fca000ff9e0ff */
[----:B-1----:R-:W-:Y:S01]  /*94780*/  IMAD.MOV.U32 R2, RZ, RZ, R16 ;  /* 0x000000ffff027224 */ /* 0x002fe200078e0010 */
[----:B---3--:R-:W-:Y:S02]  /*94790*/  IADD3 R14, P5, R14, UR7, RZ ;  /* 0x000000070e0e7c10 */ /* 0x008fe4000ffbe0ff */
        /* <DEDUP_REMOVED lines=13> */
[----:B------:R-:W-:-:S03]  /*94870*/  IADD3 R22, P5, R22, UR7, RZ ;  /* 0x0000000716167c10 */ /* 0x000fc6000ffbe0ff */
[----:B------:R-:W3:Y:S04]  /*94880*/  LDL.LU.64 R18, [R1+0x13f8] ;  /* 0x0013f80001127983 */ /* 0x000ee80000300a00 */
[----:B------:R1:W-:Y:S04]  /*94890*/  LDGSTS.E [R188+0x23c80], [R2.64], P2 ;  /* 0x23c8000002bc7fae */ /* 0x0003e80009121848 */
[----:B------:R-:W-:Y:S01]  /*948a0*/  STL [R1+0x2040], R20 ;  /* 0x0020401401007387 */ /* 0x000fe20000100800 */
[----:B----4-:R-:W-:Y:S01]  /*948b0*/  IADD3.X R21, R21, UR6, RZ, P4, !PT ;  /* 0x0000000615157c10 */ /* 0x010fe2000a7fe4ff */
[----:B-1----:R-:W-:-:S03]  /*948c0*/  IMAD.MOV.U32 R2, RZ, RZ, R20 ;  /* 0x000000ffff027224 */ /* 0x002fc600078e0014 */
        /* <DEDUP_REMOVED lines=9> */
[----:B-1----:R-:W4:Y:S04]  /*94960*/  LDL.LU.64 R22, [R1+0x1308] ;  /* 0x0013080001167983 */ /* 0x002f280000300a00 */
[----:B------:R-:W4:Y:S04]  /*94970*/  LDL.LU.64 R24, [R1+0x1300] ;  /* 0x0013000001187983 */ /* 0x000f280000300a00 */
[----:B------:R1:W-:Y:S04]  /*94980*/  LDGSTS.E [R188+0x23d80], [R2.64], P0 ;  /* 0x23d8000002bc7fae */ /* 0x0003e80008121848 */
[----:B------:R-:W4:Y:S04]  /*94990*/  LDL.LU.64 R34, [R1+0x12f8] ;  /* 0x0012f80001227983 */ /* 0x000f280000300a00 */
[----:B------:R-:W4:Y:S01]  /*949a0*/  LDL.LU.64 R36, [R1+0x1210] ;  /* 0x0012100001247983 */ /* 0x000f220000300a00 */
[----:B-1----:R-:W-:-:S03]  /*949b0*/  IADD3 R2, P4, R4, UR7, RZ ;  /* 0x0000000704027c10 */ /* 0x002fc6000ff9e0ff */
[----:B------:R-:W4:Y:S01]  /*949c0*/  LDL.LU.64 R38, [R1+0x1208] ;  /* 0x0012080001267983 */ /* 0x000f220000300a00 */
[----:B------:R-:W-:-:S03]  /*949d0*/  IADD3.X R3, R5, UR6, RZ, P4, !PT ;  /* 0x0000000605037c10 */ /* 0x000fc6000a7fe4ff */
[----:B------:R-:W4:Y:S04]  /*949e0*/  LDL.LU.64 R40, [R1+0x1200] ;  /* 0x0012000001287983 */ /* 0x000f280000300a00 */
[----:B------:R-:W4:Y:S04]  /*949f0*/  LDL.LU.64 R42, [R1+0x11f8] ;  /* 0x0011f800012a7983 */ /* 0x000f280000300a00 */
[----:B------:R-:W4:Y:S04]  /*94a00*/  LDL.LU.64 R44, [R1+0x1110] ;  /* 0x00111000012c7983 */ /* 0x000f280000300a00 */
[----:B------:R-:W4:Y:S01]  /*94a10*/  LDL.LU.64 R46, [R1+0x1108] ;  /* 0x00110800012e7983 */ /* 0x000f220000300a00 */
[----:B------:R-:W-:-:S03]  /*94a20*/  IADD3 R4, P4, R6, UR7, RZ ;  /* 0x0000000706047c10 */ /* 0x000fc6000ff9e0ff */
[----:B------:R-:W4:Y:S01]  /*94a30*/  LDL.LU.64 R30, [R1+0x1100] ;  /* 0x00110000011e7983 */ /* 0x000f220000300a00 */
[----:B------:R-:W-:-:S03]  /*94a40*/  IADD3.X R5, R7, UR6, RZ, P4, !PT ;  /* 0x0000000607057c10 */ /* 0x000fc6000a7fe4ff */
[----:B------:R-:W4:Y:S04]  /*94a50*/  LDL.LU.64 R28, [R1+0x10f8] ;  /* 0x0010f800011c7983 */ /* 0x000f280000300a00 */
[----:B------:R-:W4:Y:S04]  /*94a60*/  LDL.LU.64 R58, [R1+0x1010] ;  /* 0x00101000013a7983 */ /* 0x000f280000300a00 */
[----:B------:R-:W4:Y:S04]  /*94a70*/  LDL.LU.64 R26, [R1+0x1008] ;  /* 0x00100800011a7983 */ /* 0x000f280000300a00 */
        /* <DEDUP_REMOVED lines=13> */
[----:B---3--:R-:W-:-:S03]  /*94b50*/  IADD3 R14, P4, R16, UR7, RZ ;  /* 0x00000007100e7c10 */ /* 0x008fc6000ff9e0ff */
        /* <DEDUP_REMOVED lines=9> */
[----:B----4-:R-:W-:-:S04]  /*94bf0*/  IADD3 R20, P4, R22, UR7, RZ ;  /* 0x0000000716147c10 */ /* 0x010fc8000ff9e0ff */
[----:B------:R-:W-:Y:S02]  /*94c00*/  IADD3.X R21, R23, UR6, RZ, P4, !PT ;  /* 0x0000000617157c10 */ /* 0x000fe4000a7fe4ff */
[----:B------:R-:W-:-:S03]  /*94c10*/  IADD3 R22, P4, R24, UR7, RZ ;  /* 0x0000000718167c10 */ /* 0x000fc6000ff9e0ff */
[----:B------:R4:W-:Y:S01]  /*94c20*/  LDGSTS.E [R188+0x26c80], [R20.64], P2 ;  /* 0x26c8000014bc7fae */ /* 0x0009e20009121848 */
[----:B------:R-:W-:-:S03]  /*94c30*/  IADD3.X R23, R25, UR6, RZ, P4, !PT ;  /* 0x0000000619177c10 */ /* 0x000fc6000a7fe4ff */
        /* <DEDUP_REMOVED lines=36> */
[----:B------:R-:W-:-:S03]  /*94e80*/  IADD3 R172, P4, R26, UR7, RZ ;  /* 0x000000071aac7c10 */ /* 0x000fc6000ff9e0ff */
[----:B------:R1:W-:Y:S01]  /*94e90*/  LDGSTS.E [R188+0x28d00], [R46.64], P3 ;  /* 0x28d000002ebc7fae */ /* 0x0003e20009921848 */
[----:B------:R-:W-:-:S03]  /*94ea0*/  IADD3.X R173, R27, UR6, RZ, P4, !PT ;  /* 0x000000061bad7c10 */ /* 0x000fc6000a7fe4ff */
[----:B------:R-:W4:Y:S04]  /*94eb0*/  LDL.LU.64 R26, [R1+0xb80] ;  /* 0x000b8000011a7983 */ /* 0x000f280000300a00 */
[----:B------:R1:W-:Y:S04]  /*94ec0*/  LDGSTS.E [R188+0x28d80], [R148.64], P0 ;  /* 0x28d8000094bc7fae */ /* 0x0003e80008121848 */
[----:B------:R1:W-:Y:S04]  /*94ed0*/  LDGSTS.E [R188+0x29c00], [R150.64], P1 ;  /* 0x29c0000096bc7fae */ /* 0x0003e80008921848 */
[----:B------:R1:W-:Y:S01]  /*94ee0*/  LDGSTS.E [R188+0x29c80], [R172.64], P2 ;  /* 0x29c80000acbc7fae */ /* 0x0003e20009121848 */
        /* <DEDUP_REMOVED lines=22> */
[----:B------:R-:W-:Y:S01]  /*95050*/  IMAD.MOV.U32 R86, RZ, RZ, R186 ;  /* 0x000000ffff567224 */ /* 0x000fe200078e00ba */
[----:B------:R-:W-:Y:S01]  /*95060*/  IADD3 R193, P4, R48, UR7, RZ ;  /* 0x0000000730c17c10 */ /* 0x000fe2000ff9e0ff */
[----:B------:R-:W3:Y:S03]  /*95070*/  LDL.LU.64 R50, [R1+0xa40] ;  /* 0x000a400001327983 */ /* 0x000ee60000300a00 */
[----:B------:R-:W-:Y:S01]  /*95080*/  IADD3.X R194, R49, UR6, RZ, P4, !PT ;  /* 0x0000000631c27c10 */ /* 0x000fe2000a7fe4ff */
[----:B------:R1:W-:Y:S01]  /*95090*/  LDGSTS.E [R188+0x29d80], [R184.64], P0 ;  /* 0x29d80000b8bc7fae */ /* 0x0003e20008121848 */
[----:B----4-:R-:W-:-:S03]  /*950a0*/  IADD3 R195, P4, R30, UR7, RZ ;  /* 0x000000071ec37c10 */ /* 0x010fc6000ff9e0ff */
[----:B------:R-:W4:Y:S01]  /*950b0*/  LDL.LU.64 R48, [R1+0xa38] ;  /* 0x000a380001307983 */ /* 0x000f220000300a00 */
[----:B------:R-:W-:Y:S02]  /*950c0*/  IADD3.X R196, R31, UR6, RZ, P4, !PT ;  /* 0x000000061fc47c10 */ /* 0x000fe4000a7fe4ff */
[----:B------:R-:W-:Y:S01]  /*950d0*/  IADD3 R197, P4, R28, UR7, RZ ;  /* 0x000000071cc57c10 */ /* 0x000fe2000ff9e0ff */
[----:B------:R-:W4:Y:S03]  /*950e0*/  LDL.LU.64 R30, [R1+0xa30] ;  /* 0x000a3000011e7983 */ /* 0x000f260000300a00 */
[----:B------:R-:W-:Y:S02]  /*950f0*/  IADD3.X R198, R29, UR6, RZ, P4, !PT ;  /* 0x000000061dc67c10 */ /* 0x000fe4000a7fe4ff */
[----:B------:R-:W-:Y:S01]  /*95100*/  IADD3 R199, P4, R26, UR7, RZ ;  /* 0x000000071ac77c10 */ /* 0x000fe2000ff9e0ff */
[----:B------:R-:W4:Y:S03]  /*95110*/  LDL.LU.64 R28, [R1+0xa28] ;  /* 0x000a2800011c7983 */ /* 0x000f260000300a00 */
[----:B------:R-:W-:-:S02]  /*95120*/  IADD3.X R200, R27, UR6, RZ, P4, !PT ;  /* 0x000000061bc87c10 */ /* 0x000fc4000a7fe4ff */
        /* <DEDUP_REMOVED lines=18> */
[----:B------:R-:W-:Y:S01]  /*95250*/  IADD3 R229, P4, R56, UR7, RZ ;  /* 0x0000000738e57c10 */ /* 0x000fe2000ff9e0ff */
[----:B------:R-:W-:Y:S03]  /*95260*/  STL.64 [R1+0x1510], R2 ;  /* 0x0015100201007387 */ /* 0x000fe60000100a00 */
[----:B------:R-:W-:Y:S02]  /*95270*/  IADD3.X R230, R57, UR6, RZ, P4, !PT ;  /* 0x0000000639e67c10 */ /* 0x000fe4000a7fe4ff */
[----:B------:R-:W-:Y:S01]  /*95280*/  IADD3 R231, P4, R54, UR7, RZ ;  /* 0x0000000736e77c10 */ /* 0x000fe2000ff9e0ff */
[----:B------:R-:W-:Y:S03]  /*95290*/  STL.64 [R1+0x1508], R4 ;  /* 0x0015080401007387 */ /* 0x000fe60000100a00 */
[----:B------:R-:W-:Y:S01]  /*952a0*/  IADD3.X R232, R55, UR6, RZ, P4, !PT ;  /* 0x0000000637e87c10 */ /* 0x000fe2000a7fe4ff */
[----:B------:R-:W-:Y:S01]  /*952b0*/  STL.64 [R1+0x1500], R6 ;  /* 0x0015000601007387 */ /* 0x000fe20000100a00 */
[----:B------:R-:W-:-:S03]  /*952c0*/  IADD3 R233, P4, R52, UR7, RZ ;  /* 0x0000000734e97c10 */ /* 0x000fc6000ff9e0ff */
[----:B------:R-:W-:Y:S04]  /*952d0*/  STL.64 [R1+0x14f8], R8 ;  /* 0x0014f80801007387 */ /* 0x000fe80000100a00 */
[----:B------:R-:W-:Y:S01]  /*952e0*/  STL.64 [R1+0x1410], R10 ;  /* 0x0014100a01007387 */ /* 0x000fe20000100a00 */
[----:B------:R-:W-:-:S03]  /*952f0*/  IADD3.X R234, R53, UR6, RZ, P4, !PT ;  /* 0x0000000635ea7c10 */ /* 0x000fc6000a7fe4ff */
[----:B------:R-:W-:Y:S01]  /*95300*/  STL.64 [R1+0x1408], R12 ;  /* 0x0014080c01007387 */ /* 0x000fe20000100a00 */
[----:B------:R-:W-:-:S03]  /*95310*/  IADD3 R235, P4, R50, UR7, RZ ;  /* 0x0000000732eb7c10 */ /* 0x000fc6000ff9e0ff */
[----:B------:R-:W-:Y:S04]  /*95320*/  STL.64 [R1+0x1400], R14 ;  /* 0x0014000e01007387 */ /* 0x000fe80000100a00 */
[----:B------:R-:W-:Y:S04]  /*95330*/  STL.64 [R1+0x13f8], R16 ;  /* 0x0013f81001007387 */ /* 0x000fe80000100a00 */
[----:B------:R-:W-:Y:S04]  /*95340*/  STL.64 [R1+0x1310], R18 ;  /* 0x0013101201007387 */ /* 0x000fe80000100a00 */
[----:B------:R-:W-:Y:S01]  /*95350*/  STL.64 [R1+0x1308], R20 ;  /* 0x0013081401007387 */ /* 0x000fe20000100a00 */
[----:B------:R-:W-:-:S03]  /*95360*/  IADD3.X R236, R51, UR6, RZ, P4, !PT ;  /* 0x0000000633ec7c10 */ /* 0x000fc6000a7fe4ff */
[----:B------:R-:W-:Y:S01]  /*95370*/  STL.64 [R1+0x1300], R22 ;  /* 0x0013001601007387 */ /* 0x000fe20000100a00 */
[----:B----4-:R-:W-:-:S03]  /*95380*/  IADD3 R237, P4, R48, UR7, RZ ;  /* 0x0000000730ed7c10 */ /* 0x010fc6000ff9e0ff */
[----:B------:R-:W-:Y:S04]  /*95390*/  STL.64 [R1+0x12f8], R32 ;  /* 0x0012f82001007387 */ /* 0x000fe80000100a00 */
[----:B------:R-:W-:Y:S04]  /*953a0*/  STL.64 [R1+0x1210], R34 ;  /* 0x0012102201007387 */ /* 0x000fe80000100a00 */
[----:B------:R-:W-:Y:S04]  /*953b0*/  STL.64 [R1+0x1208], R36 ;  /* 0x0012082401007387 */ /* 0x000fe80000100a00 */
[----:B------:R-:W-:Y:S01]  /*953c0*/  STL.64 [R1+0x1200], R38 ;  /* 0x0012002601007387 */ /* 0x000fe20000100a00 */
[----:B------:R-:W-:-:S03]  /*953d0*/  IADD3.X R238, R49, UR6, RZ, P4, !PT ;  /* 0x0000000631ee7c10 */ /* 0x000fc6000a7fe4ff */
[----:B------:R-:W-:Y:S01]  /*953e0*/  STL.64 [R1+0x11f8], R40 ;  /* 0x0011f82801007387 */ /* 0x000fe20000100a00 */
[----:B------:R-:W-:-:S03]  /*953f0*/  IADD3 R239, P4, R30, UR7, RZ ;  /* 0x000000071eef7c10 */ /* 0x000fc6000ff9e0ff */
[----:B------:R-:W-:Y:S01]  /*95400*/  STL.64 [R1+0x1110], R42 ;  /* 0x0011102a01007387 */ /* 0x000fe20000100a00 */
[----:B------:R-:W-:-:S03]  /*95410*/  MOV R87, R187 ;  /* 0x000000bb00577202 */ /* 0x000fc60000000f00 */
        /* <DEDUP_REMOVED lines=10> */
[----:B------:R-:W-:Y:S01]  /*954c0*/  IADD3.X R240, R31, UR6, RZ, P4, !PT ;  /* 0x000000061ff07c10 */ /* 0x000fe2000a7fe4ff */
[----:B------:R-:W-:Y:S02]  /*954d0*/  IMAD.MOV.U32 R78, RZ, RZ, R195 ;  /* 0x000000ffff4e7224 */ /* 0x000fe400078e00c3 */
[----:B------:R-:W-:Y:S01]  /*954e0*/  STL.64 [R1+0x1008], R172 ;  /* 0x001008ac01007387 */ /* 0x000fe20000100a00 */
[----:B------:R-:W-:Y:S01]  /*954f0*/  MOV R79, R196 ;  /* 0x000000c4004f7202 */ /* 0x000fe20000000f00 */
[----:B------:R-:W-:Y:S02]  /*95500*/  IMAD.MOV.U32 R76, RZ, RZ, R197 ;  /* 0x000000ffff4c7224 */ /* 0x000fe400078e00c5 */
[----:B------:R-:W-:Y:S01]  /*95510*/  STL.64 [R1+0x1000], R174 ;  /* 0x001000ae01007387 */ /* 0x000fe20000100a00 */
[----:B------:R-:W-:Y:S01]  /*95520*/  IADD3 R241, P4, R28, UR7, RZ ;  /* 0x000000071cf17c10 */ /* 0x000fe2000ff9e0ff */
[----:B------:R-:W-:Y:S01]  /*95530*/  IMAD.MOV.U32 R74, RZ, RZ, R199 ;  /* 0x000000ffff4a7224 */ /* 0x000fe200078e00c7 */
[----:B------:R-:W-:Y:S01]  /*95540*/  MOV R77, R198 ;  /* 0x000000c6004d7202 */ /* 0x000fe20000000f00 */
[----:B------:R-:W-:Y:S01]  /*95550*/  STL.64 [R1+0xff8], R184 ;  /* 0x000ff8b801007387 */ /* 0x000fe20000100a00 */
[----:B------:R-:W-:Y:S01]  /*95560*/  MOV R75, R200 ;  /* 0x000000c8004b7202 */ /* 0x000fe20000000f00 */
[----:B------:R-:W-:-:S02]  /*95570*/  IMAD.MOV.U32 R72, RZ, RZ, R201 ;  /* 0x000000ffff487224 */ /* 0x000fc400078e00c9 */
[----:B------:R3:W-:Y:S01]  /*95580*/  STL.64 [R1+0xc90], R86 ;  /* 0x000c905601007387 */ /* 0x0007e20000100a00 */
        /* <DEDUP_REMOVED lines=58> */
[----:B------:R4:W-:Y:S01]  /*95930*/  LDGSTS.E [R188+0x2ad00], [R82.64], P3 ;  /* 0x2ad0000052bc7fae */ /* 0x0009e20009921848 */
[----:B--2---:R-:W-:-:S03]  /*95940*/  IADD3 R245, P4, R24, UR7, RZ ;  /* 0x0000000718f57c10 */ /* 0x004fc6000ff9e0ff */
[----:B---3--:R-:W2:Y:S01]  /*95950*/  S2R R87, SR_TID.X ;  /* 0x0000000000577919 */ /* 0x008ea20000002100 */
[----:B------:R-:W-:Y:S01]  /*95960*/  IADD3.X R246, R25, UR6, RZ, P4, !PT ;  /* 0x0000000619f67c10 */ /* 0x000fe2000a7fe4ff */
[----:B------:R-:W-:Y:S02]  /*95970*/  IMAD.MOV.U32 R24, RZ, RZ, R245 ;  /* 0x000000ffff187224 */ /* 0x000fe400078e00f5 */
[----:B------:R4:W-:Y:S01]  /*95980*/  LDGSTS.E [R188+0x2ad80], [R80.64], P0 ;  /* 0x2ad8000050bc7fae */ /* 0x0009e20008121848 */
[----:B------:R-:W-:-:S03]  /*95990*/  MOV R25, R246 ;  /* 0x000000f600197202 */ /* 0x000fc60000000f00 */
[----:B------:R4:W-:Y:S04]  /*959a0*/  LDGSTS.E [R188+0x2bc00], [R78.64], P1 ;  /* 0x2bc000004ebc7fae */ /* 0x0009e80008921848 */
[----:B------:R-:W-:Y:S04]  /*959b0*/  STL.64 [R1+0xa18], R24 ;  /* 0x000a181801007387 */ /* 0x000fe80000100a00 */
[----:B-1----:R-:W3:Y:S04]  /*959c0*/  LDL.LU R4, [R1+0x1d50] ;  /* 0x001d500001047983 */ /* 0x002ee80000300800 */
[----:B------:R-:W4:Y:S04]  /*959d0*/  LDL.LU R17, [R1+0x1d58] ;  /* 0x001d580001117983 */ /* 0x000f280000300800 */
[----:B------:R-:W4:Y:S04]  /*959e0*/  LDL.LU R5, [R1+0x1d4c] ;  /* 0x001d4c0001057983 */ /* 0x000f280000300800 */
[----:B------:R-:W4:Y:S04]  /*959f0*/  LDL.LU R18, [R1+0x1d54] ;  /* 0x001d540001127983 */ /* 0x000f280000300800 */
[----:B------:R-:W4:Y:S04]  /*95a00*/  LDL.LU R10, [R1+0x1d60] ;  /* 0x001d6000010a7983 */ /* 0x000f280000300800 */
[----:B------:R-:W4:Y:S04]  /*95a10*/  LDL.LU R11, [R1+0x1d68] ;  /* 0x001d6800010b7983 */ /* 0x000f280000300800 */
[----:B------:R-:W4:Y:S04]  /*95a20*/  LDL.LU R12, [R1+0x1d5c] ;  /* 0x001d5c00010c7983 */ /* 0x000f280000300800 */
[----:B------:R-:W4:Y:S01]  /*95a30*/  LDL.LU R13, [R1+0x1d64] ;  /* 0x001d6400010d7983 */ /* 0x000f220000300800 */
[----:B--2---:R-:W-:-:S03]  /*95a40*/  LOP3.LUT R87, R87, 0x1f, RZ, 0xc0, !PT ;  /* 0x0000001f57577812 */ /* 0x004fc600078ec0ff */
[----:B------:R-:W3:Y:S04]  /*95a50*/  LDL.LU R6, [R1+0x1e50] ;  /* 0x001e500001067983 */ /* 0x000ee80000300800 */
[----:B------:R-:W3:Y:S04]  /*95a60*/  LDL.LU R7, [R1+0x1e58] ;  /* 0x001e580001077983 */ /* 0x000ee80000300800 */
[----:B------:R-:W3:Y:S01]  /*95a70*/  LDL.LU R8, [R1+0x1e4c] ;  /* 0x001e4c0001087983 */ /* 0x000ee20000300800 */
[----:B------:R-:W-:-:S03]  /*95a80*/  IMAD.SHL.U32 R87, R87, 0x4, RZ ;  /* 0x0000000457577824 */ /* 0x000fc600078e00ff */
[----:B------:R-:W3:Y:S01]  /*95a90*/  LDL.LU R9, [R1+0x1e54] ;  /* 0x001e540001097983 */ /* 0x000ee20000300800 */
[----:B------:R-:W-:-:S03]  /*95aa0*/  MOV R2, UR5 ;  /* 0x0000000500027c02 */ /* 0x000fc60008000f00 */
[----:B------:R1:W-:Y:S01]  /*95ab0*/  LDGSTS.E [R188+0x2bc80], [R76.64], P2 ;  /* 0x2bc800004cbc7fae */ /* 0x0003e20009121848 */
[----:B------:R-:W-:-:S03]  /*95ac0*/  LOP3.LUT R3, R87, 0x70, RZ, 0x3c, !PT ;  /* 0x0000007057037812 */ /* 0x000fc600078e3cff */
        /* <DEDUP_REMOVED lines=19> */
[----:B---3--:R-:W-:-:S02]  /*95c00*/  IADD3 R4, P4, R4, UR7, RZ ;  /* 0x0000000704047c10 */ /* 0x008fc4000ff9e0ff */
[----:B----4-:R-:W-:-:S03]  /*95c10*/  IADD3 R17, P5, R17, UR7, RZ ;  /* 0x0000000711117c10 */ /* 0x010fc6000ffbe0ff */
[----:B------:R3:W-:Y:S01]  /*95c20*/  STL [R1+0x1d50], R4 ;  /* 0x001d500401007387 */ /* 0x0007e20000100800 */
[----:B------:R-:W-:-:S03]  /*95c30*/  IADD3.X R5, R5, UR6, RZ, P4, !PT ;  /* 0x0000000605057c10 */ /* 0x000fc6000a7fe4ff */
[----:B------:R-:W-:Y:S04]  /*95c40*/  STL [R1+0x1d58], R17 ;  /* 0x001d581101007387 */ /* 0x000fe80000100800 */
[----:B------:R4:W-:Y:S04]  /*95c50*/  STL [R1+0x1d4c], R5 ;  /* 0x001d4c0501007387 */ /* 0x0009e80000100800 */
[----:B------:R-:W2:Y:S04]  /*95c60*/  LDL.LU R14, [R1+0x1e60] ;  /* 0x001e6000010e7983 */ /* 0x000ea80000300800 */
[----:B------:R-:W2:Y:S04]  /*95c70*/  LDL.LU R3, [R1+0x1e68] ;  /* 0x001e680001037983 */ /* 0x000ea80000300800 */
[----:B------:R-:W2:Y:S01]  /*95c80*/  LDL.LU R16, [R1+0x1e5c] ;  /* 0x001e5c0001107983 */ /* 0x000ea20000300800 */
[----:B------:R-:W-:-:S03]  /*95c90*/  IADD3.X R18, R18, UR6, RZ, P5, !PT ;  /* 0x0000000612127c10 */ /* 0x000fc6000affe4ff */
[----:B------:R-:W2:Y:S01]  /*95ca0*/  LDL.LU R15, [R1+0x1e64] ;  /* 0x001e6400010f7983 */ /* 0x000ea20000300800 */
[----:B------:R-:W-:-:S03]  /*95cb0*/  IADD3 R10, P4, R10, UR7, RZ ;  /* 0x000000070a0a7c10 */ /* 0x000fc6000ff9e0ff */
[----:B------:R3:W-:Y:S01]  /*95cc0*/  LDGSTS.E [R2+0x20e00], [R4.64], P1 ;  /* 0x20e0000004027fae */ /* 0x0007e20008921848 */
[----:B------:R-:W-:Y:S02]  /*95cd0*/  IADD3.X R12, R12, UR6, RZ, P4, !PT ;  /* 0x000000060c0c7c10 */ /* 0x000fe4000a7fe4ff */
[----:B------:R-:W-:Y:S01]  /*95ce0*/  IADD3 R11, P5, R11, UR7, RZ ;  /* 0x000000070b0b7c10 */ /* 0x000fe2000ffbe0ff */
[----:B------:R-:W-:Y:S01]  /*95cf0*/  STL [R1+0x1d54], R18 ;  /* 0x001d541201007387 */ /* 0x000fe20000100800 */
[----:B---3--:R-:W-:Y:S01]  /*95d00*/  MOV R4, R17 ;  /* 0x0000001100047202 */ /* 0x008fe20000000f00 */
[----:B----4-:R-:W-:Y:S01]  /*95d10*/  IMAD.MOV.U32 R5, RZ, RZ, R18 ;  /* 0x000000ffff057224 */ /* 0x010fe200078e0012 */
[----:B------:R-:W-:Y:S01]  /*95d20*/  IADD3.X R13, R13, UR6, RZ, P5, !PT ;  /* 0x000000060d0d7c10 */ /* 0x000fe2000affe4ff */
[----:B------:R-:W-:Y:S04]  /*95d30*/  STL [R1+0x1d60], R10 ;  /* 0x001d600a01007387 */ /* 0x000fe80000100800 */
[----:B------:R3:W-:Y:S04]  /*95d40*/  LDGSTS.E [R2+0x20e80], [R4.64], P2 ;  /* 0x20e8000004027fae */ /* 0x0007e80009121848 */
[----:B------:R4:W-:Y:S04]  /*95d50*/  STL [R1+0x1d5c], R12 ;  /* 0x001d5c0c01007387 */ /* 0x0009e80000100800 */
[----:B------:R-:W-:Y:S01]  /*95d60*/  STL [R1+0x1d68], R11 ;  /* 0x001d680b01007387 */ /* 0x000fe20000100800 */
[----:B---3--:R-:W-:Y:S01]  /*95d70*/  MOV R4, R10 ;  /* 0x0000000a00047202 */ /* 0x008fe20000000f00 */
[----:B------:R-:W-:-:S02]  /*95d80*/  IMAD.MOV.U32 R5, RZ, RZ, R12 ;  /* 0x000000ffff057224 */ /* 0x000fc400078e000c */
[----:B----4-:R-:W3:Y:S04]  /*95d90*/  LDL.LU R12, [R1+0x1f50] ;  /* 0x001f5000010c7983 */ /* 0x010ee80000300800 */
[----:B------:R4:W-:Y:S04]  /*95da0*/  STL [R1+0x1d64], R13 ;  /* 0x001d640d01007387 */ /* 0x0009e80000100800 */
[----:B------:R1:W-:Y:S04]  /*95db0*/  LDGSTS.E [R2+0x20f00], [R4.64], P3 ;  /* 0x20f0000004027fae */ /* 0x0003e80009921848 */
[----:B------:R-:W3:Y:S01]  /*95dc0*/  LDL.LU R10, [R1+0x1f58] ;  /* 0x001f5800010a7983 */ /* 0x000ee20000300800 */
[----:B-1----:R-:W-:-:S03]  /*95dd0*/  IMAD.MOV.U32 R5, RZ, RZ, R13 ;  /* 0x000000ffff057224 */ /* 0x002fc600078e000d */
[----:B----4-:R-:W4:Y:S01]  /*95de0*/  LDL.LU R13, [R1+0x1f4c] ;  /* 0x001f4c00010d7983 */ /* 0x010f220000300800 */
[----:B------:R-:W-:-:S03]  /*95df0*/  MOV R4, R11 ;  /* 0x0000000b00047202 */ /* 0x000fc60000000f00 */
        /* <DEDUP_REMOVED lines=11> */
[----:B------:R-:W4:Y:S04]  /*95eb0*/  LDL.LU R6, [R1+0x1f60] ;  /* 0x001f600001067983 */ /* 0x000f280000300800 */
[----:B------:R1:W-:Y:S04]  /*95ec0*/  STL [R1+0x1e54], R9 ;  /* 0x001e540901007387 */ /* 0x0003e80000100800 */
[----:B------:R1:W-:Y:S04]  /*95ed0*/  LDGSTS.E [R2+0x21e00], [R4.64], P1 ;  /* 0x21e0000004027fae */ /* 0x0003e80008921848 */
[----:B------:R-:W4:Y:S01]  /*95ee0*/  LDL.LU R8, [R1+0x1f68] ;  /* 0x001f680001087983 */ /* 0x000f220000300800 */
[----:B-1----:R-:W-:-:S03]  /*95ef0*/  MOV R4, R7 ;  /* 0x0000000700047202 */ /* 0x002fc60000000f00 */
[----:B------:R-:W4:Y:S01]  /*95f00*/  LDL.LU R7, [R1+0x1f5c] ;  /* 0x001f5c0001077983 */ /* 0x000f220000300800 */
[----:B------:R-:W-:-:S03]  /*95f10*/  IMAD.MOV.U32 R5, RZ, RZ, R9 ;  /* 0x000000ffff057224 */ /* 0x000fc600078e0009 */
[----:B------:R-:W4:Y:S04]  /*95f20*/  LDL.LU R9, [R1+0x1f64] ;  /* 0x001f640001097983 */ /* 0x000f280000300800 */
[----:B------:R1:W-:Y:S01]  /*95f30*/  LDGSTS.E [R2+0x21e80], [R4.64], P2 ;  /* 0x21e8000004027fae */ /* 0x0003e20009121848 */
[----:B--2---:R-:W-:Y:S02]  /*95f40*/  IADD3 R14, P4, R14, UR7, RZ ;  /* 0x000000070e0e7c10 */ /* 0x004fe4000ff9e0ff */
[----:B------:R-:W-:Y:S02]  /*95f50*/  IADD3 R3, P5, R3, UR7, RZ ;  /* 0x0000000703037c10 */ /* 0x000fe4000ffbe0ff */
[----:B------:R-:W-:Y:S01]  /*95f60*/  IADD3.X R16, R16, UR6, RZ, P4, !PT ;  /* 0x0000000610107c10 */ /* 0x000fe2000a7fe4ff */
[----:B------:R-:W-:Y:S01]  /*95f70*/  STL [R1+0x1e60], R14 ;  /* 0x001e600e01007387 */ /* 0x000fe20000100800 */
[----:B------:R-:W-:-:S03]  /*95f80*/  IADD3.X R15, R15, UR6, RZ, P5, !PT ;  /* 0x000000060f0f7c10 */ /* 0x000fc6000affe4ff */
[----:B------:R2:W-:Y:S01]  /*95f90*/  STL [R1+0x1e5c], R16 ;  /* 0x001e5c1001007387 */ /* 0x0005e20000100800 */
[----:B-1----:R-:W-:-:S03]  /*95fa0*/  IMAD.MOV.U32 R5, RZ, RZ, R16 ;  /* 0x000000ffff057224 */ /* 0x002fc600078e0010 */
[----:B------:R-:W-:Y:S01]  /*95fb0*/  STL [R1+0x1e68], R3 ;  /* 0x001e680301007387 */ /* 0x000fe20000100800 */
[----:B------:R-:W-:-:S03]  /*95fc0*/  MOV R4, R14 ;  /* 0x0000000e00047202 */ /* 0x000fc60000000f00 */
[----:B--2---:R-:W2:Y:S04]  /*95fd0*/  LDL.LU R16, [R1+0x2050] ;  /* 0x0020500001107983 */ /* 0x004ea80000300800 */
[----:B------:R1:W-:Y:S04]  /*95fe0*/  STL [R1+0x1e64], R15 ;  /* 0x001e640f01007387 */ /* 0x0003e80000100800 */
[----:B------:R-:W2:Y:S04]  /*95ff0*/  LDL.LU R14, [R1+0x2058] ;  /* 0x00205800010e7983 */ /* 0x000ea80000300800 */
[----:B------:R-:W2:Y:S04]  /*96000*/  LDL.LU R17, [R1+0x204c] ;  /* 0x00204c0001117983 */ /* 0x000ea80000300800 */
[----:B------:R1:W-:Y:S02]  /*96010*/  LDGSTS.E [R2+0x21f00], [R4.64], P3 ;  /* 0x21f0000004027fae */ /* 0x0003e40009921848 */
[----:B-1----:R-:W-:-:S02]  /*96020*/  IMAD.MOV.U32 R5, RZ, RZ, R15 ;  /* 0x000000ffff057224 */ /* 0x002fc400078e000f */
[----:B------:R-:W2:Y:S01]  /*96030*/  LDL.LU R15, [R1+0x2054] ;  /* 0x00205400010f7983 */ /* 0x000ea20000300800 */
[----:B---3--:R-:W-:Y:S02]  /*96040*/  IADD3 R12, P4, R12, UR7, RZ ;  /* 0x000000070c0c7c10 */ /* 0x008fe4000ff9e0ff */
[----:B------:R-:W-:Y:S01]  /*96050*/  MOV R4, R3 ;  /* 0x0000000300047202 */ /* 0x000fe20000000f00 */
[----:B------:R-:W3:Y:S04]  /*96060*/  LDL.LU R20, [R1+0x2060] ;  /* 0x0020600001147983 */ /* 0x000ee80000300800 */
[----:B------:R-:W3:Y:S01]  /*96070*/  LDL.LU R3, [R1+0x2068] ;  /* 0x0020680001037983 */ /* 0x000ee20000300800 */
[----:B------:R-:W-:-:S03]  /*96080*/  IADD3 R10, P5, R10, UR7, RZ ;  /* 0x000000070a0a7c10 */ /* 0x000fc6000ffbe0ff */
[----:B------:R-:W-:Y:S04]  /*96090*/  STL [R1+0x1f50], R12 ;  /* 0x001f500c01007387 */ /* 0x000fe80000100800 */
[----:B------:R1:W-:Y:S01]  /*960a0*/  LDGSTS.E [R2+0x21f80], [R4.64], P0 ;  /* 0x21f8000004027fae */ /* 0x0003e20008121848 */
[----:B----4-:R-:W-:-:S05]  /*960b0*/  IADD3.X R13, R13, UR6, RZ, P4, !PT ;  /* 0x000000060d0d7c10 */ /* 0x010fca000a7fe4ff */
[----:B------:R-:W-:Y:S01]  /*960c0*/  STL [R1+0x1f4c], R13 ;  /* 0x001f4c0d01007387 */ /* 0x000fe20000100800 */
[----:B------:R-:W-:-:S03]  /*960d0*/  IADD3.X R11, R11, UR6, RZ, P5, !PT ;  /* 0x000000060b0b7c10 */ /* 0x000fc6000affe4ff */
[----:B------:R-:W-:Y:S04]  /*960e0*/  STL [R1+0x1f58], R10 ;  /* 0x001f580a01007387 */ /* 0x000fe80000100800 */
[----:B------:R-:W4:Y:S04]  /*960f0*/  LDL.LU R21, [R1+0x205c] ;  /* 0x00205c0001157983 */ /* 0x000f280000300800 */
[----:B------:R-:W-:Y:S04]  /*96100*/  STL [R1+0x1f54], R11 ;  /* 0x001f540b01007387 */ /* 0x000fe80000100800 */
[----:B------:R-:W4:Y:S04]  /*96110*/  LDL.LU R22, [R1+0x2064] ;  /* 0x0020640001167983 */ /* 0x000f280000300800 */
[----:B------:R-:W4:Y:S01]  /*96120*/  LDL.LU.64 R24, [R1+0x14f0] ;  /* 0x0014f00001187983 */ /* 0x000f220000300a00 */
        /* <DEDUP_REMOVED lines=15> */
[----:B------:R-:W4:Y:S04]  /*96220*/  LDL.LU.64 R6, [R1+0x14e8] ;  /* 0x0014e80001067983 */ /* 0x000f280000300a00 */
[----:B------:R1:W-:Y:S04]  /*96230*/  LDGSTS.E [R2+0x22f00], [R4.64], P3 ;  /* 0x22f0000004027fae */ /* 0x0003e80009921848 */
[----:B------:R1:W-:Y:S02]  /*96240*/  STL [R1+0x1f64], R9 ;  /* 0x001f640901007387 */ /* 0x0003e40000100800 */
[----:B-1----:R-:W-:Y:S01]  /*96250*/  MOV R4, R8 ;  /* 0x0000000800047202 */ /* 0x002fe20000000f00 */
[----:B------:R-:W-:-:S02]  /*96260*/  IMAD.MOV.U32 R5, RZ, RZ, R9 ;  /* 0x000000ffff057224 */ /* 0x000fc400078e0009 */
[----:B------:R-:W4:Y:S04]  /*96270*/  LDL.LU.64 R8, [R1+0x14e0] ;  /* 0x0014e00001087983 */ /* 0x000f280000300a00 */
[----:B------:R-:W4:Y:S04]  /*96280*/  LDL.LU.64 R10, [R1+0x14d8] ;  /* 0x0014d800010a7983 */ /* 0x000f280000300a00 */
[----:B------:R1:W-:Y:S04]  /*96290*/  LDGSTS.E [R2+0x22f80], [R4.64], P0 ;  /* 0x22f8000004027fae */ /* 0x0003e80008121848 */
[----:B------:R-:W4:Y:S01]  /*962a0*/  LDL.LU.64 R12, [R1+0x13f0] ;  /* 0x0013f000010c7983 */ /* 0x000f220000300a00 */
[----:B--2---:R-:W-:-:S04]  /*962b0*/  IADD3 R16, P4, R16, UR7, RZ ;  /* 0x0000000710107c10 */ /* 0x004fc8000ff9e0ff */
[----:B-1----:R-:W-:Y:S02]  /*962c0*/  MOV R4, R16 ;  /* 0x0000001000047202 */ /* 0x002fe40000000f00 */
[----:B------:R-:W-:Y:S02]  /*962d0*/  IADD3 R14, P5, R14, UR7, RZ ;  /* 0x000000070e0e7c10 */ /* 0x000fe4000ffbe0ff */
        /* <DEDUP_REMOVED lines=15> */
[----:B------:R-:W3:Y:S01]  /*963d0*/  LDL.LU.64 R18, [R1+0x13d8] ;  /* 0x0013d80001127983 */ /* 0x000ee20000300a00 */
[----:B-1----:R-:W-:-:S02]  /*963e0*/  MOV R4, R20 ;  /* 0x0000001400047202 */ /* 0x002fc40000000f00 */
[----:B----4-:R-:W-:Y:S01]  /*963f0*/  IADD3.X R21, R21, UR6, RZ, P4, !PT ;  /* 0x0000000615157c10 */ /* 0x010fe2000a7fe4ff */
[----:B------:R-:W-:Y:S04]  /*96400*/  STL [R1+0x2060], R20 ;  /* 0x0020601401007387 */ /* 0x000fe80000100800 */
[----:B------:R-:W-:Y:S01]  /*96410*/  IMAD.MOV.U32 R5, RZ, RZ, R21 ;  /* 0x000000ffff057224 */ /* 0x000fe200078e0015 */
[----:B------:R1:W-:Y:S01]  /*96420*/  STL [R1+0x205c], R21 ;  /* 0x00205c1501007387 */ /* 0x0003e20000100800 */
[----:B------:R-:W-:-:S03]  /*96430*/  IADD3.X R22, R22, UR6, RZ, P5, !PT ;  /* 0x0000000616167c10 */ /* 0x000fc6000affe4ff */
[----:B------:R4:W-:Y:S04]  /*96440*/  STL [R1+0x2068], R3 ;  /* 0x0020680301007387 */ /* 0x0009e80000100800 */
[----:B------:R4:W-:Y:S04]  /*96450*/  LDGSTS.E [R2+0x23f00], [R4.64], P3 ;  /* 0x23f0000004027fae */ /* 0x0009e80009921848 */
[----:B-1----:R-:W3:Y:S04]  /*96460*/  LDL.LU.64 R20, [R1+0x12f0] ;  /* 0x0012f00001147983 */ /* 0x002ee80000300a00 */
[----:B------:R1:W-:Y:S01]  /*96470*/  STL [R1+0x2064], R22 ;  /* 0x0020641601007387 */ /* 0x0003e20000100800 */
[----:B----4-:R-:W-:Y:S01]  /*96480*/  MOV R4, R3 ;  /* 0x0000000300047202 */ /* 0x010fe20000000f00 */
        /* <DEDUP_REMOVED lines=29> */
[----:B------:R-:W-:-:S04]  /*96660*/  IADD3 R17, P4, R18, UR7, RZ ;  /* 0x0000000712117c10 */ /* 0x000fc8000ff9e0ff */
[----:B------:R-:W-:Y:S02]  /*96670*/  IADD3.X R18, R19, UR6, RZ, P4, !PT ;  /* 0x0000000613127c10 */ /* 0x000fe4000a7fe4ff */
[----:B------:R-:W-:-:S04]  /*96680*/  IADD3 R19, P4, R20, UR7, RZ ;  /* 0x0000000714137c10 */ /* 0x000fc8000ff9e0ff */
[----:B------:R-:W-:Y:S02]  /*96690*/  IADD3.X R20, R21, UR6, RZ, P4, !PT ;  /* 0x0000000615147c10 */ /* 0x000fe4000a7fe4ff */
[----:B----4-:R-:W-:-:S04]  /*966a0*/  IADD3 R21, P4, R22, UR7, RZ ;  /* 0x0000000716157c10 */ /* 0x010fc8000ff9e0ff */
        /* <DEDUP_REMOVED lines=146> */
[----:B------:R-:W-:Y:S01]  /*96fd0*/  MOV R52, R45 ;  /* 0x0000002d00347202 */ /* 0x000fe20000000f00 */
[----:B------:R-:W-:-:S02]  /*96fe0*/  IMAD.MOV.U32 R53, RZ, RZ, R46 ;  /* 0x000000ffff357224 */ /* 0x000fc400078e002e */
[----:B------:R1:W-:Y:S01]  /*96ff0*/  STL.64 [R1+0x12d8], R64 ;  /* 0x0012d84001007387 */ /* 0x0003e20000100a00 */
[----:B------:R-:W-:Y:S01]  /*97000*/  MOV R50, R47 ;  /* 0x0000002f00327202 */ /* 0x000fe20000000f00 */
[----:B------:R-:W-:Y:S02]  /*97010*/  IMAD.MOV.U32 R51, RZ, RZ, R148 ;  /* 0x000000ffff337224 */ /* 0x000fe400078e0094 */
[----:B------:R1:W-:Y:S01]  /*97020*/  STL.64 [R1+0x11f0], R62 ;  /* 0x0011f03e01007387 */ /* 0x0003e20000100a00 */
[----:B------:R-:W-:Y:S01]  /*97030*/  MOV R48, R149 ;  /* 0x0000009500307202 */ /* 0x000fe20000000f00 */
[----:B------:R-:W-:Y:S02]  /*97040*/  IMAD.MOV.U32 R49, RZ, RZ, R150 ;  /* 0x000000ffff317224 */ /* 0x000fe400078e0096 */
        /* <DEDUP_REMOVED lines=10> */
[----:B------:R-:W-:-:S03]  /*970f0*/  MOV R184, R189 ;  /* 0x000000bd00b87202 */ /* 0x000fc60000000f00 */
[----:B------:R1:W-:Y:S01]  /*97100*/  STL.64 [R1+0x10e8], R52 ;  /* 0x0010e83401007387 */ /* 0x0003e20000100a00 */
[----:B------:R-:W-:-:S03]  /*97110*/  MOV R174, R191 ;  /* 0x000000bf00ae7202 */ /* 0x000fc60000000f00 */
[----:B------:R1:W-:Y:S01]  /*97120*/  STL.64 [R1+0x10e0], R50 ;  /* 0x0010e03201007387 */ /* 0x0003e20000100a00 */
[----:B------:R-:W-:-:S03]  /*97130*/  IMAD.MOV.U32 R175, RZ, RZ, R192 ;  /* 0x000000ffffaf7224 */ /* 0x000fc600078e00c0 */
        /* <DEDUP_REMOVED lines=68> */
[----:B------:R-:W-:Y:S02]  /*97580*/  MOV R24, R185 ;  /* 0x000000b900187202 */ /* 0x000fe40000000f00 */
[----:B------:R-:W-:Y:S01]  /*97590*/  IADD3.X R246, R25, UR6, RZ, P4, !PT ;  /* 0x0000000619f67c10 */ /* 0x000fe2000a7fe4ff */
[----:B------:R-:W-:Y:S01]  /*975a0*/  IMAD.MOV.U32 R25, RZ, RZ, R186 ;  /* 0x000000ffff197224 */ /* 0x000fe200078e00ba */
[----:B------:R-:W-:Y:S01]  /*975b0*/  MOV R186, R187 ;  /* 0x000000bb00ba7202 */ /* 0x000fe20000000f00 */
[----:B------:R-:W-:Y:S02]  /*975c0*/  IMAD.MOV.U32 R187, RZ, RZ, R188 ;  /* 0x000000ffffbb7224 */ /* 0x000fe400078e00bc */
[----:B------:R-:W-:Y:S01]  /*975d0*/  IMAD.MOV.U32 R185, RZ, RZ, R190 ;  /* 0x000000ffffb97224 */ /* 0x000fe200078e00be */
[----:B------:R2:W-:Y:S04]  /*975e0*/  STL.64 [R1+0xfd8], R24 ;  /* 0x000fd81801007387 */ /* 0x0005e80000100a00 */
        /* <DEDUP_REMOVED lines=17> */
[----:B------:R1:W-:Y:S01]  /*97700*/  STL.64 [R1+0xa08], R16 ;  /* 0x000a081001007387 */ /* 0x0003e20000100a00 */
[----:B------:R-:W-:-:S03]  /*97710*/  MOV R4, R245 ;  /* 0x000000f500047202 */ /* 0x000fc60000000f00 */
[----:B------:R1:W-:Y:S01]  /*97720*/  STL.64 [R1+0xa00], R14 ;  /* 0x000a000e01007387 */ /* 0x0003e20000100a00 */
[----:B------:R-:W-:-:S03]  /*97730*/  IMAD.MOV.U32 R5, RZ, RZ, R246 ;  /* 0x000000ffff057224 */ /* 0x000fc600078e00f6 */
[----:B------:R2:W-:Y:S04]  /*97740*/  STL.64 [R1+0x9f8], R12 ;  /* 0x0009f80c01007387 */ /* 0x0005e80000100a00 */
[----:B------:R2:W-:Y:S04]  /*97750*/  STL.64 [R1+0x9f0], R10 ;  /* 0x0009f00a01007387 */ /* 0x0005e80000100a00 */
[----:B-1----:R1:W5:Y:S04]  /*97760*/  LDL.LU.64 R86, [R1+0x38a8] ;  /* 0x0038a80001567983 */ /* 0x0023680000300a00 */
[----:B------:R1:W-:Y:S04]  /*97770*/  STL.64 [R1+0x9e8], R8 ;  /* 0x0009e80801007387 */ /* 0x0003e80000100a00 */
[----:B---3--:R1:W5:Y:S04]  /*97780*/  LDL.LU.64 R84, [R1+0x38a0] ;  /* 0x0038a00001547983 */ /* 0x0083680000300a00 */
[----:B------:R1:W-:Y:S04]  /*97790*/  STL.64 [R1+0x9e0], R6 ;  /* 0x0009e00601007387 */ /* 0x0003e80000100a00 */
[----:B----4-:R1:W5:Y:S04]  /*977a0*/  LDL.LU.64 R82, [R1+0x3898] ;  /* 0x0038980001527983 */ /* 0x0103680000300a00 */
[----:B------:R1:W-:Y:S04]  /*977b0*/  STL.64 [R1+0x9d8], R4 ;  /* 0x0009d80401007387 */ /* 0x0003e80000100a00 */
[----:B------:R1:W5:Y:S04]  /*977c0*/  LDL.LU.64 R80, [R1+0x3890] ;  /* 0x0038900001507983 */ /* 0x0003680000300a00 */
        /* <DEDUP_REMOVED lines=15> */
[----:B------:R-:W3:Y:S04]  /*978c0*/  LDL.LU R252, [R1+0x15c8] ;  /* 0x0015c80001fc7983 */ /* 0x000ee80000300800 */
[----:B------:R2:W-:Y:S04]  /*978d0*/  LDGSTS.E [R2+0x29f80], [R24.64], P0 ;  /* 0x29f8000018027fae */ /* 0x0005e80008121848 */
[----:B------:R1:W-:Y:S01]  /*978e0*/  LDGSTS.E [R2+0x2ae00], [R186.64], P1 ;  /* 0x2ae00000ba027fae */ /* 0x0003e20008921848 */
[----:B------:R-:W-:-:S03]  /*978f0*/  MOV R247, c[0x0][0x180] ;  /* 0x0000600000f77a02 */ /* 0x000fc60000000f00 */
[----:B------:R1:W-:Y:S04]  /*97900*/  LDGSTS.E [R2+0x2ae80], [R184.64], P2 ;  /* 0x2ae80000b8027fae */ /* 0x0003e80009121848 */
[----:B------:R1:W-:Y:S04]  /*97910*/  LDGSTS.E [R2+0x2af00], [R174.64], P3 ;  /* 0x2af00000ae027fae */ /* 0x0003e80009921848 */
[----:B------:R1:W-:Y:S04]  /*97920*/  LDGSTS.E [R2+0x2af80], [R172.64], P0 ;  /* 0x2af80000ac027fae */ /* 0x0003e80008121848 */
[----:B------:R1:W-:Y:S01]  /*97930*/  LDGSTS.E [R2+0x2be00], [R150.64], P1 ;  /* 0x2be0000096027fae */ /* 0x0003e20008921848 */
[----:B------:R-:W-:-:S03]  /*97940*/  IADD3 R247, R247, 0x7f, RZ ;  /* 0x0000007ff7f77810 */ /* 0x000fc60007ffe0ff */
[----:B------:R1:W-:Y:S04]  /*97950*/  LDGSTS.E [R2+0x2be80], [R148.64], P2 ;  /* 0x2be8000094027fae */ /* 0x0003e80009121848 */
[----:B------:R1:W-:Y:S04]  /*97960*/  LDGSTS.E [R2+0x2bf00], [R46.64], P3 ;  /* 0x2bf000002e027fae */ /* 0x0003e80009921848 */
[----:B------:R1:W-:Y:S04]  /*97970*/  LDGSTS.E [R2+0x2bf80], [R44.64], P0 ;  /* 0x2bf800002c027fae */ /* 0x0003e80008121848 */
[----:B------:R1:W-:Y:S01]  /*97980*/  LDGSTS.E [R2+0x2ce00], [R42.64], P1 ;  /* 0x2ce000002a027fae */ /* 0x0003e20008921848 */
[----:B------:R-:W-:-:S03]  /*97990*/  SHF.R.S32.HI R3, RZ, 0x1f, R247 ;  /* 0x0000001fff037819 */ /* 0x000fc600000114f7 */
[----:B------:R1:W-:Y:S04]  /*979a0*/  LDGSTS.E [R2+0x2ce80], [R40.64], P2 ;  /* 0x2ce8000028027fae */ /* 0x0003e80009121848 */
[----:B------:R1:W-:Y:S04]  /*979b0*/  LDGSTS.E [R2+0x2cf00], [R38.64], P3 ;  /* 0x2cf0000026027fae */ /* 0x0003e80009921848 */
[----:B------:R1:W-:Y:S04]  /*979c0*/  LDGSTS.E [R2+0x2cf80], [R36.64], P0 ;  /* 0x2cf8000024027fae */ /* 0x0003e80008121848 */
[----:B------:R1:W-:Y:S01]  /*979d0*/  LDGSTS.E [R2+0x2de00], [R34.64], P1 ;  /* 0x2de0000022027fae */ /* 0x0003e20008921848 */
[----:B------:R-:W-:-:S03]  /*979e0*/  LEA.HI R3, R3, R247, RZ, 0x7 ;  /* 0x000000f703037211 */ /* 0x000fc600078f38ff */
[----:B------:R1:W-:Y:S04]  /*979f0*/  LDGSTS.E [R2+0x2de80], [R32.64], P2 ;  /* 0x2de8000020027fae */ /* 0x0003e80009121848 */
[----:B------:R1:W5:Y:S04]  /*97a00*/  LDL.LU.64 R48, [R1+0x3810] ;  /* 0x0038100001307983 */ /* 0x0003680000300a00 */
[----:B------:R1:W-:Y:S04]  /*97a10*/  LDGSTS.E [R2+0x2df00], [R22.64], P3 ;  /* 0x2df0000016027fae */ /* 0x0003e80009921848 */
[----:B------:R1:W5:Y:S04]  /*97a20*/  LDL.LU.64 R30, [R1+0x3808] ;  /* 0x00380800011e7983 */ /* 0x0003680000300a00 */
[----:B------:R1:W-:Y:S04]  /*97a30*/  LDGSTS.E [R2+0x2df80], [R20.64], P0 ;  /* 0x2df8000014027fae */ /* 0x0003e80008121848 */
[----:B------:R1:W5:Y:S04]  /*97a40*/  LDL.LU.64 R28, [R1+0x3800] ;  /* 0x00380000011c7983 */ /* 0x0003680000300a00 */
[----:B------:R1:W-:Y:S01]  /*97a50*/  LDGSTS.E [R2+0x2ee00], [R18.64], P1 ;  /* 0x2ee0000012027fae */ /* 0x0003e20008921848 */
[----:B------:R-:W-:-:S03]  /*97a60*/  SHF.R.S32.HI R3, RZ, 0x7, R3 ;  /* 0x00000007ff037819 */ /* 0x000fc60000011403 */
[----:B------:R1:W5:Y:S04]  /*97a70*/  LDL.LU.64 R26, [R1+0x37f8] ;  /* 0x0037f800011a7983 */ /* 0x0003680000300a00 */
[----:B------:R1:W-:Y:S04]  /*97a80*/  LDGSTS.E [R2+0x2ee80], [R16.64], P2 ;  /* 0x2ee8000010027fae */ /* 0x0003e80009121848 */
[----:B--2---:R1:W5:Y:S04]  /*97a90*/  LDL.LU.64 R24, [R1+0x37f0] ;  /* 0x0037f00001187983 */ /* 0x0043680000300a00 */
[----:B------:R1:W-:Y:S04]  /*97aa0*/  LDGSTS.E [R2+0x2ef00], [R14.64], P3 ;  /* 0x2ef000000e027fae */ /* 0x0003e80009921848 */
[----:B------:R1:W-:Y:S04]  /*97ab0*/  LDGSTS.E [R2+0x2ef80], [R12.64], P0 ;  /* 0x2ef800000c027fae */ /* 0x0003e80008121848 */
[----:B------:R1:W-:Y:S04]  /*97ac0*/  LDGSTS.E [R2+0x2fe00], [R10.64], P1 ;  /* 0x2fe000000a027fae */ /* 0x0003e80008921848 */
[----:B------:R1:W-:Y:S04]  /*97ad0*/  LDGSTS.E [R2+0x2fe80], [R8.64], P2 ;  /* 0x2fe8000008027fae */ /* 0x0003e80009121848 */
[----:B------:R1:W-:Y:S04]  /*97ae0*/  LDGSTS.E [R2+0x2ff00], [R6.64], P3 ;  /* 0x2ff0000006027fae */ /* 0x0003e80009921848 */
[----:B------:R1:W-:Y:S04]  /*97af0*/  LDGSTS.E [R2+0x2ff80], [R4.64], P0 ;  /* 0x2ff8000004027fae */ /* 0x0003e80008121848 */
[----:B------:R-:W0:Y:S01]  /*97b00*/  LDGDEPBAR ;  /* 0x00000000000079af */ /* 0x000e220000000000 */
[----:B---3--:R-:W-:-:S05]  /*97b10*/  IADD3 R252, R252, 0x1, RZ ;  /* 0x00000001fcfc7810 */ /* 0x008fca0007ffe0ff */
[----:B------:R1:W-:Y:S01]  /*97b20*/  STL [R1+0x15c8], R252 ;  /* 0x0015c8fc01007387 */ /* 0x0003e20000100800 */
[----:B------:R-:W-:-:S13]  /*97b30*/  ISETP.NE.U32.AND P0, PT, R252, R3, PT ;  /* 0x00000003fc00720c */ /* 0x000fda0003f05070 */
[----:B-1----:R-:W-:Y:S01]  /*97b40*/  @!P0 CALL.REL.NOINC `(.L_x_0) ;  /* 0x0000001000008944 */ /* 0x002fe20003c00000 */
[----:B------:R-:W-:Y:S05]  /*97b50*/  BRA `(.L_x_1) ;  /* 0xfffa4f2000007947 */ /* 0x000fea000383ffff */
.L_x_0:
[----:B-----5:R-:W2:Y:S01]  /*97b60*/  LDL.LU R4, [R1+0x480] ;  /* 0x0004800001047983 */ /* 0x020ea20000300800 */
[----:B------:R-:W-:-:S04]  /*97b70*/  DEPBAR.LE SB0, 0x0 ;  /* 0x000080000000791a */ /* 0x000fc80000000000 */
[----:B------:R-:W2:Y:S04]  /*97b80*/  LDL.LU R5, [R1+0x484] ;  /* 0x0004840001057983 */ /* 0x000ea80000300800 */
[----:B------:R-:W2:Y:S04]  /*97b90*/  LDL.LU R6, [R1+0x530] ;  /* 0x0005300001067983 */ /* 0x000ea80000300800 */
[----:B------:R-:W2:Y:S04]  /*97ba0*/  LDL.LU R7, [R1+0x534] ;  /* 0x0005340001077983 */ /* 0x000ea80000300800 */
[----:B------:R-:W1:Y:S04]  /*97bb0*/  S2R R12, SR_TID.X ;  /* 0x00000000000c7919 */ /* 0x000e680000002100 */
[----:B------:R-:W3:Y:S04]  /*97bc0*/  LDL.LU R8, [R1+0x488] ;  /* 0x0004880001087983 */ /* 0x000ee80000300800 */
[----:B------:R-:W3:Y:S04]  /*97bd0*/  LDL.LU R9, [R1+0x48c] ;  /* 0x00048c0001097983 */ /* 0x000ee80000300800 */
[----:B------:R-:W3:Y:S04]  /*97be0*/  LDL.LU R10, [R1+0x538] ;  /* 0x00053800010a7983 */ /* 0x000ee80000300800 */
[----:B------:R-:W3:Y:S01]  /*97bf0*/  LDL.LU R11, [R1+0x53c] ;  /* 0x00053c00010b7983 */ /* 0x000ee20000300800 */
[C---:B-1----:R-:W-:Y:S01]  /*97c00*/  IMAD.SHL.U32 R0, R12.reuse, 0x40, RZ ;  /* 0x000000400c007824 */ /* 0x042fe200078e00ff */
[----:B------:R-:W-:-:S04]  /*97c10*/  SHF.L.U32 R2, R12, 0x5, RZ ;  /* 0x000000050c027819 */ /* 0x000fc800000006ff */
[----:B------:R-:W-:-:S04]  /*97c20*/  LOP3.LUT R0, R0, 0x600, RZ, 0xc0, !PT ;  /* 0x0000060000007812 */ /* 0x000fc800078ec0ff */
[----:B------:R-:W-:Y:S01]  /*97c30*/  LOP3.LUT R0, R0, 0x60, R2, 0xf8, !PT ;  /* 0x0000006000007812 */ /* 0x000fe200078ef802 */
[----:B------:R-:W-:-:S05]  /*97c40*/  IMAD.SHL.U32 R2, R12, 0x4, RZ ;  /* 0x000000040c027824 */ /* 0x000fca00078e00ff */
[----:B------:R-:W-:Y:S01]  /*97c50*/  LOP3.LUT R0, R0, 0x70, R2, 0x78, !PT ;  /* 0x0000007000007812 */ /* 0x000fe200078e7802 */
[----:B------:R-:W-:Y:S06]  /*97c60*/  BAR.SYNC.DEFER_BLOCKING 0x0 ;  /* 0x0000000000007b1d */ /* 0x000fec0000010000 */
[----:B--2---:R1:W-:Y:S04]  /*97c70*/  STS.128 [R0], R4 ;  /* 0x0000000400007388 */ /* 0x0043e80000000c00 */
[----:B-1----:R-:W2:Y:S04]  /*97c80*/  LDL.LU R4, [R1+0x100] ;  /* 0x0001000001047983 */ /* 0x002ea80000300800 */
[----:B------:R-:W2:Y:S04]  /*97c90*/  LDL.LU R5, [R1+0x104] ;  /* 0x0001040001057983 */ /* 0x000ea80000300800 */
[----:B------:R-:W2:Y:S04]  /*97ca0*/  LDL.LU R6, [R1+0x210] ;  /* 0x0002100001067983 */ /* 0x000ea80000300800 */
[----:B------:R-:W2:Y:S01]  /*97cb0*/  LDL.LU R7, [R1+0x214] ;  /* 0x0002140001077983 */ /* 0x000ea20000300800 */
[----:B------:R-:W-:-:S02]  /*97cc0*/  SHF.L.U32 R2, R12, 0x8, RZ ;  /* 0x000000080c027819 */ /* 0x000fc400000006ff */
[----:B------:R-:W-:Y:S01]  /*97cd0*/  LOP3.LUT R3, R12, 0x1f, RZ, 0xc0, !PT ;  /* 0x0000001f0c037812 */ /* 0x000fe200078ec0ff */
[----:B--2---:R1:W-:Y:S04]  /*97ce0*/  STS.128 [R0+0x100], R4 ;  /* 0x0001000400007388 */ /* 0x0043e80000000c00 */
[----:B-1----:R-:W2:Y:S04]  /*97cf0*/  LDL.LU R4, [R1+0x108] ;  /* 0x0001080001047983 */ /* 0x002ea80000300800 */
[----:B------:R-:W2:Y:S04]  /*97d00*/  LDL.LU R5, [R1+0x10c] ;  /* 0x00010c0001057983 */ /* 0x000ea80000300800 */
[----:B------:R-:W2:Y:S04]  /*97d10*/  LDL.LU R6, [R1+0x218] ;  /* 0x0002180001067983 */ /* 0x000ea80000300800 */
[----:B------:R-:W2:Y:S01]  /*97d20*/  LDL.LU R7, [R1+0x21c] ;  /* 0x00021c0001077983 */ /* 0x000ea20000300800 */
[----:B------:R-:W-:-:S05]  /*97d30*/  LOP3.LUT R2, R2, 0x600, RZ, 0xc0, !PT ;  /* 0x0000060002027812 */ /* 0x000fca00078ec0ff */
[----:B------:R-:W-:Y:S01]  /*97d40*/  IMAD R2, R3, 0x10, R2 ;  /* 0x0000001003027824 */ /* 0x000fe200078e0202 */
[----:B---3--:R1:W-:Y:S04]  /*97d50*/  STS.128 [R0+0x80], R8 ;  /* 0x0000800800007388 */ /* 0x0083e80000000c00 */
[C---:B------:R-:W-:Y:S02]  /*97d60*/  LOP3.LUT R220, R2.reuse, 0x20, RZ, 0x3c, !PT ;  /* 0x0000002002dc7812 */ /* 0x040fe400078e3cff */
[C---:B------:R-:W-:Y:S02]  /*97d70*/  LOP3.LUT R3, R2.reuse, 0x40, RZ, 0x3c, !PT ;  /* 0x0000004002037812 */ /* 0x040fe400078e3cff */
[----:B------:R-:W-:Y:S02]  /*97d80*/  LOP3.LUT R252, R2, 0x60, RZ, 0x3c, !PT ;  /* 0x0000006002fc7812 */ /* 0x000fe400078e3cff */
[----:B-1----:R-:W-:Y:S01]  /*97d90*/  MOV R10, R68 ;  /* 0x00000044000a7202 */ /* 0x002fe20000000f00 */
[----:B------:R-:W-:Y:S01]  /*97da0*/  IMAD.MOV.U32 R11, RZ, RZ, R69 ;  /* 0x000000ffff0b7224 */ /* 0x000fe200078e0045 */
[----:B------:R-:W-:Y:S01]  /*97db0*/  MOV R8, R248 ;  /* 0x000000f800087202 */ /* 0x000fe20000000f00 */
[----:B------:R-:W-:Y:S01]  /*97dc0*/  IMAD.MOV.U32 R9, RZ, RZ, R249 ;  /* 0x000000ffff097224 */ /* 0x000fe200078e00f9 */
[----:B------:R-:W-:Y:S01]  /*97dd0*/  MOV R68, R250 ;  /* 0x000000fa00447202 */ /* 0x000fe20000000f00 */
[----:B------:R-:W-:Y:S01]  /*97de0*/  IMAD.MOV.U32 R69, RZ, RZ, R251 ;  /* 0x000000ffff457224 */ /* 0x000fe200078e00fb */
[----:B--2---:R-:W-:Y:S01]  /*97df0*/  STS.128 [R0+0x180], R4 ;  /* 0x0001800400007388 */ /* 0x004fe20000000c00 */
[----:B------:R-:W-:-:S06]  /*97e00*/  NOP ;  /* 0x0000000000007918 */ /* 0x000fcc0000000000 */
[----:B------:R-:W1:Y:S04]  /*97e10*/  LDS.128 R4, [R2] ;  /* 0x0000000002047984 */ /* 0x000e680000000c00 */
[----:B------:R-:W2:Y:S04]  /*97e20*/  LDS.128 R16, [R220] ;  /* 0x00000000dc107984 */ /* 0x000ea80000000c00 */
[----:B------:R-:W3:Y:S04]  /*97e30*/  LDS.128 R12, [R3] ;  /* 0x00000000030c7984 */ /* 0x000ee80000000c00 */
[----:B-1----:R-:W-:Y:S04]  /*97e40*/  STL.64 [R1+0x70], R4 ;  /* 0x0000700401007387 */ /* 0x002fe80000100a00 */
[----:B------:R-:W-:Y:S04]  /*97e50*/  STL.64 [R1+0x78], R6 ;  /* 0x0000780601007387 */ /* 0x000fe80000100a00 */
[----:B------:R-:W1:Y:S01]  /*97e60*/  LDS.128 R4, [R252] ;  /* 0x00000000fc047984 */ /* 0x000e620000000c00 */
[----:B------:R-:W-:-:S06]  /*97e70*/  NOP ;  /* 0x0000000000007918 */ /* 0x000fcc0000000000 */
[----:B--2---:R-:W-:Y:S04]  /*97e80*/  STL.64 [R1+0xe0], R16 ;  /* 0x0000e01001007387 */ /* 0x004fe80000100a00 */
[----:B------:R-:W-:Y:S04]  /*97e90*/  STL.64 [R1+0xe8], R18 ;  /* 0x0000e81201007387 */ /* 0x000fe80000100a00 */
[----:B---3--:R-:W-:Y:S04]  /*97ea0*/  STL.64 [R1+0x110], R12 ;  /* 0x0001100c01007387 */ /* 0x008fe80000100a00 */
[----:B------:R-:W-:Y:S04]  /*97eb0*/  STL.64 [R1+0x118], R14 ;  /* 0x0001180e01007387 */ /* 0x000fe80000100a00 */
[----:B------:R-:W-:Y:S04]  /*97ec0*/  STS.128 [R0], R8 ;  /* 0x0000000800007388 */ /* 0x000fe80000000c00 */
[----:B------:R-:W-:Y:S04]  /*97ed0*/  STS.128 [R0+0x80], R68 ;  /* 0x0000804400007388 */ /* 0x000fe80000000c00 */
[----:B-1----:R1:W-:Y:S04]  /*97ee0*/  STL.64 [R1+0x130], R4 ;  /* 0x0001300401007387 */ /* 0x0023e80000100a00 */
[----:B------:R2:W-:Y:S01]  /*97ef0*/  STL.64 [R1+0x138], R6 ;  /* 0x0001380601007387 */ /* 0x0005e20000100a00 */
[----:B-1----:R-:W-:Y:S01]  /*97f00*/  MOV R4, R80 ;  /* 0x0000005000047202 */ /* 0x002fe20000000f00 */
[----:B------:R-:W-:Y:S01]  /*97f10*/  IMAD.MOV.U32 R5, RZ, RZ, R81 ;  /* 0x000000ffff057224 */ /* 0x000fe200078e0051 */
[----:B--2---:R-:W-:Y:S01]  /*97f20*/  MOV R6, R72 ;  /* 0x0000004800067202 */ /* 0x004fe20000000f00 */
[----:B------:R-:W-:Y:S01]  /*97f30*/  IMAD.MOV.U32 R7, RZ, RZ, R73 ;  /* 0x000000ffff077224 */ /* 0x000fe200078e0049 */
[----:B------:R-:W-:Y:S01]  /*97f40*/  MOV R72, R82 ;  /* 0x0000005200487202 */ /* 0x000fe20000000f00 */
[----:B------:R-:W-:-:S03]  /*97f50*/  IMAD.MOV.U32 R73, RZ, RZ, R83 ;  /* 0x000000ffff497224 */ /* 0x000fc600078e0053 */
[----:B------:R1:W-:Y:S04]  /*97f60*/  STS.128 [R0+0x100], R4 ;  /* 0x0001000400007388 */ /* 0x0003e80000000c00 */
[----:B------:R-:W-:Y:S01]  /*97f70*/  STS.128 [R0+0x180], R72 ;  /* 0x0001804800007388 */ /* 0x000fe20000000c00 */
[----:B------:R-:W-:-:S06]  /*97f80*/  NOP ;  /* 0x0000000000007918 */ /* 0x000fcc0000000000 */
[----:B------:R-:W2:Y:S04]  /*97f90*/  LDS.128 R8, [R2] ;  /* 0x0000000002087984 */ /* 0x000ea80000000c00 */
[----:B------:R-:W3:Y:S04]  /*97fa0*/  LDS.128 R16, [R220] ;  /* 0x00000000dc107984 */ /* 0x000ee80000000c00 */
[----:B------:R-:W4:Y:S01]  /*97fb0*/  LDS.128 R12, [R3] ;  /* 0x00000000030c7984 */ /* 0x000f220000000c00 */
[----:B-1----:R-:W-:Y:S01]  /*97fc0*/  MOV R4, R128 ;  /* 0x0000008000047202 */ /* 0x002fe20000000f00 */
[----:B------:R-:W-:-:S02]  /*97fd0*/  IMAD.MOV.U32 R5, RZ, RZ, R129 ;  /* 0x000000ffff057224 */ /* 0x000fc400078e0081 */
[----:B--2---:R-:W-:Y:S04]  /*97fe0*/  STL.64 [R1+0x30], R8 ;  /* 0x0000300801007387 */ /* 0x004fe80000100a00 */
[----:B------:R-:W-:Y:S04]  /*97ff0*/  STL.64 [R1+0x38], R10 ;  /* 0x0000380a01007387 */ /* 0x000fe80000100a00 */
[----:B------:R-:W1:Y:S01]  /*98000*/  LDS.128 R8, [R252] ;  /* 0x00000000fc087984 */ /* 0x000e620000000c00 */
[----:B------:R-:W-:Y:S01]  /*98010*/  MOV R6, R28 ;  /* 0x0000001c00067202 */ /* 0x000fe20000000f00 */
[----:B------:R-:W-:Y:S01]  /*98020*/  IMAD.MOV.U32 R7, RZ, RZ, R29 ;  /* 0x000000ffff077224 */ /* 0x000fe200078e001d */
[----:B------:R-:W-:-:S06]  /*98030*/  NOP ;  /* 0x0000000000007918 */ /* 0x000fcc0000000000 */
[----:B------:R2:W-:Y:S01]  /*98040*/  STS.128 [R0], R4 ;  /* 0x0000000400007388 */ /* 0x0005e20000000c00 */
[----:B------:R-:W-:Y:S01]  /*98050*/  MOV R28, R130 ;  /* 0x00000082001c7202 */ /* 0x000fe20000000f00 */
[----:B------:R-:W-:Y:S02]  /*98060*/  IMAD.MOV.U32 R29, RZ, RZ, R131 ;  /* 0x000000ffff1d7224 */ /* 0x000fe400078e0083 */
[----:B---3--:R-:W-:Y:S04]  /*98070*/  STL.64 [R1+0xa0], R16 ;  /* 0x0000a01001007387 */ /* 0x008fe80000100a00 */
[----:B------:R-:W-:Y:S04]  /*98080*/  STL.64 [R1+0xa8], R18 ;  /* 0x0000a81201007387 */ /* 0x000fe80000100a00 */
[----:B----4-:R-:W-:Y:S01]  /*98090*/  STL.64 [R1+0xf0], R12 ;  /* 0x0000f00c01007387 */ /* 0x010fe20000100a00 */
[----:B--2---:R-:W-:Y:S01]  /*980a0*/  MOV R6, R180 ;  /* 0x000000b400067202 */ /* 0x004fe20000000f00 */
[----:B------:R-:W-:Y:S01]  /*980b0*/  IMAD.MOV.U32 R7, RZ, RZ, R181 ;  /* 0x000000ffff077224 */ /* 0x000fe200078e00b5 */
[----:B------:R-:W-:Y:S01]  /*980c0*/  MOV R4, R208 ;  /* 0x000000d000047202 */ /* 0x000fe20000000f00 */
[----:B------:R-:W-:Y:S01]  /*980d0*/  IMAD.MOV.U32 R5, RZ, RZ, R209 ;  /* 0x000000ffff057224 */ /* 0x000fe200078e00d1 */
[----:B------:R-:W-:Y:S01]  /*980e0*/  MOV R180, R210 ;  /* 0x000000d200b47202 */ /* 0x000fe20000000f00 */
[----:B------:R-:W-:Y:S01]  /*980f0*/  IMAD.MOV.U32 R181, RZ, RZ, R211 ;  /* 0x000000ffffb57224 */ /* 0x000fe200078e00d3 */
[----:B------:R-:W-:Y:S04]  /*98100*/  STL.64 [R1+0xf8], R14 ;  /* 0x0000f80e01007387 */ /* 0x000fe80000100a00 */
[----:B------:R-:W-:Y:S04]  /*98110*/  STS.128 [R0+0x80], R28 ;  /* 0x0000801c00007388 */ /* 0x000fe80000000c00 */
[----:B------:R-:W-:Y:S04]  /*98120*/  STS.128 [R0+0x100], R4 ;  /* 0x0001000400007388 */ /* 0x000fe80000000c00 */
[----:B-1----:R-:W-:Y:S04]  /*98130*/  STL.64 [R1+0x120], R8 ;  /* 0x0001200801007387 */ /* 0x002fe80000100a00 */
[----:B------:R-:W-:Y:S01]  /*98140*/  STS.128 [R0+0x180], R180 ;  /* 0x000180b400007388 */ /* 0x000fe20000000c00 */
[----:B------:R-:W-:-:S06]  /*98150*/  NOP ;  /* 0x0000000000007918 */ /* 0x000fcc0000000000 */
[----:B------:R-:W-:Y:S04]  /*98160*/  STL.64 [R1+0x128], R10 ;  /* 0x0001280a01007387 */ /* 0x000fe80000100a00 */
[----:B------:R-:W1:Y:S04]  /*98170*/  LDS.128 R8, [R2] ;  /* 0x0000000002087984 */ /* 0x000e680000000c00 */
[----:B------:R-:W2:Y:S04]  /*98180*/  LDS.128 R16, [R220] ;  /* 0x00000000dc107984 */ /* 0x000ea80000000c00 */
[----:B------:R-:W3:Y:S04]  /*98190*/  LDS.128 R12, [R3] ;  /* 0x00000000030c7984 */ /* 0x000ee80000000c00 */
[----:B-1----:R-:W-:Y:S04]  /*981a0*/  STL.64 [R1+0x10], R8 ;  /* 0x0000100801007387 */ /* 0x002fe80000100a00 */
[----:B------:R-:W-:Y:S04]  /*981b0*/  STL.64 [R1+0x18], R10 ;  /* 0x0000180a01007387 */ /* 0x000fe80000100a00 */
[----:B------:R-:W1:Y:S01]  /*981c0*/  LDS.128 R8, [R252] ;  /* 0x00000000fc087984 */ /* 0x000e620000000c00 */
[----:B------:R-:W-:Y:S01]  /*981d0*/  MOV R4, R176 ;  /* 0x000000b000047202 */ /* 0x000fe20000000f00 */
[----:B------:R-:W-:Y:S01]  /*981e0*/  IMAD.MOV.U32 R5, RZ, RZ, R177 ;  /* 0x000000ffff057224 */ /* 0x000fe200078e00b1 */
[----:B------:R-:W-:Y:S01]  /*981f0*/  MOV R6, R24 ;  /* 0x0000001800067202 */ /* 0x000fe20000000f00 */
[----:B------:R-:W-:Y:S01]  /*98200*/  IMAD.MOV.U32 R7, RZ, RZ, R25 ;  /* 0x000000ffff077224 */ /* 0x000fe200078e0019 */
[----:B------:R-:W-:-:S06]  /*98210*/  NOP ;  /* 0x0000000000007918 */ /* 0x000fcc0000000000 */
[----:B------:R4:W-:Y:S04]  /*98220*/  STS.128 [R0], R4 ;  /* 0x0000000400007388 */ /* 0x0009e80000000c00 */
[----:B--2---:R-:W-:Y:S04]  /*98230*/  STL.64 [R1+0x50], R16 ;  /* 0x0000501001007387 */ /* 0x004fe80000100a00 */
[----:B------:R-:W-:Y:S04]  /*98240*/  STL.64 [R1+0x58], R18 ;  /* 0x0000581201007387 */ /* 0x000fe80000100a00 */
[----:B---3--:R-:W-:Y:S01]  /*98250*/  STL.64 [R1+0xc0], R12 ;  /* 0x0000c00c01007387 */ /* 0x008fe20000100a00 */
[----:B----4-:R-:W-:Y:S01]  /*98260*/  MOV R4, R212 ;  /* 0x000000d400047202 */ /* 0x010fe20000000f00 */
[----:B------:R-:W-:Y:S01]  /*98270*/  IMAD.MOV.U32 R5, RZ, RZ, R213 ;  /* 0x000000ffff057224 */ /* 0x000fe200078e00d5 */
[----:B------:R-:W-:Y:S01]  /*98280*/  MOV R6, R216 ;  /* 0x000000d800067202 */ /* 0x000fe20000000f00 */
[----:B------:R-:W-:Y:S01]  /*98290*/  IMAD.MOV.U32 R7, RZ, RZ, R217 ;  /* 0x000000ffff077224 */ /* 0x000fe200078e00d9 */
[----:B------:R-:W-:Y:S04]  /*982a0*/  STL.64 [R1+0xc8], R14 ;  /* 0x0000c80e01007387 */ /* 0x000fe80000100a00 */
[----:B------:R2:W-:Y:S04]  /*982b0*/  STS.128 [R0+0x100], R4 ;  /* 0x0001000400007388 */ /* 0x0005e80000000c00 */
[----:B-1----:R-:W-:Y:S04]  /*982c0*/  STL.64 [R1+0x100], R8 ;  /* 0x0001000801007387 */ /* 0x002fe80000100a00 */
[----:B------:R-:W-:Y:S04]  /*982d0*/  STL.64 [R1+0x108], R10 ;  /* 0x0001080a01007387 */ /* 0x000fe80000100a00 */
[----:B--2---:R-:W2:Y:S04]  /*982e0*/  LDL.LU R4, [R1+0x5b0] ;  /* 0x0005b00001047983 */ /* 0x004ea80000300800 */
[----:B------:R-:W2:Y:S04]  /*982f0*/  LDL.LU R5, [R1+0x5b4] ;  /* 0x0005b40001057983 */ /* 0x000ea80000300800 */
[----:B------:R-:W2:Y:S04]  /*98300*/  LDL.LU R6, [R1+0x650] ;  /* 0x0006500001067983 */ /* 0x000ea80000300800 */
[----:B------:R-:W2:Y:S01]  /*98310*/  LDL.LU R7, [R1+0x654] ;  /* 0x0006540001077983 */ /* 0x000ea20000300800 */
[----:B------:R-:W-:Y:S01]  /*98320*/  MOV R24, R178 ;  /* 0x000000b200187202 */ /* 0x000fe20000000f00 */
[----:B------:R-:W-:Y:S01]  /*98330*/  IMAD.MOV.U32 R25, RZ, RZ, R179 ;  /* 0x000000ffff197224 */ /* 0x000fe200078e00b3 */
[----:B------:R-:W-:Y:S01]  /*98340*/  MOV R216, R214 ;  /* 0x000000d600d87202 */ /* 0x000fe20000000f00 */
[----:B------:R-:W-:-:S03]  /*98350*/  IMAD.MOV.U32 R217, RZ, RZ, R215 ;  /* 0x000000ffffd97224 */ /* 0x000fc600078e00d7 */
[----:B------:R-:W-:Y:S04]  /*98360*/  STS.128 [R0+0x80], R24 ;  /* 0x0000801800007388 */ /* 0x000fe80000000c00 */
[----:B------:R-:W-:Y:S01]  /*98370*/  STS.128 [R0+0x180], R216 ;  /* 0x000180d800007388 */ /* 0x000fe20000000c00 */
[----:B------:R-:W-:-:S06]  /*98380*/  NOP ;  /* 0x0000000000007918 */ /* 0x000fcc0000000000 */
[----:B------:R-:W1:Y:S04]  /*98390*/  LDS.128 R244, [R2] ;  /* 0x0000000002f47984 */ /* 0x000e680000000c00 */
[----:B------:R-:W3:Y:S04]  /*983a0*/  LDS.128 R16, [R220] ;  /* 0x00000000dc107984 */ /* 0x000ee80000000c00 */
[----:B------:R-:W4:Y:S04]  /*983b0*/  LDS.128 R12, [R3] ;  /* 0x00000000030c7984 */ /* 0x000f280000000c00 */
[----:B------:R-:W4:Y:S01]  /*983c0*/  LDS.128 R8, [R252] ;  /* 0x00000000fc087984 */ /* 0x000f220000000c00 */
[----:B------:R-:W-:-:S06]  /*983d0*/  NOP ;  /* 0x0000000000007918 */ /* 0x000fcc0000000000 */
[----:B-1----:R-:W-:Y:S04]  /*983e0*/  STL [R1+0x3820], R246 ;  /* 0x003820f601007387 */ /* 0x002fe80000100800 */
[----:B------:R-:W-:Y:S04]  /*983f0*/  STL [R1+0x381c], R247 ;  /* 0x00381cf701007387 */ /* 0x000fe80000100800 */
[----:B---3--:R-:W-:Y:S04]  /*98400*/  STL.64 [R1], R16 ;  /* 0x0000001001007387 */ /* 0x008fe80000100a00 */
[----:B------:R-:W-:Y:S04]  /*98410*/  STL.64 [R1+0x8], R18 ;  /* 0x0000081201007387 */ /* 0x000fe80000100a00 */
[----:B----4-:R-:W-:Y:S04]  /*98420*/  STL.64 [R1+0x60], R12 ;  /* 0x0000600c01007387 */ /* 0x010fe80000100a00 */
[----:B------:R-:W-:Y:S04]  /*98430*/  STL.64 [R1+0x68], R14 ;  /* 0x0000680e01007387 */ /* 0x000fe80000100a00 */
[----:B------:R-:W-:Y:S04]  /*98440*/  STL.64 [R1+0xd8], R10 ;  /* 0x0000d80a01007387 */ /* 0x000fe80000100a00 */
[----:B--2---:R1:W-:Y:S04]  /*98450*/  STS.128 [R0], R4 ;  /* 0x0000000400007388 */ /* 0x0043e80000000c00 */
[----:B-1----:R-:W2:Y:S04]  /*98460*/  LDL.LU R4, [R1+0x5b8] ;  /* 0x0005b80001047983 */ /* 0x002ea80000300800 */
[----:B------:R-:W2:Y:S04]  /*98470*/  LDL.LU R5, [R1+0x5bc] ;  /* 0x0005bc0001057983 */ /* 0x000ea80000300800 */
[----:B------:R-:W2:Y:S04]  /*98480*/  LDL.LU R6, [R1+0x658] ;  /* 0x0006580001067983 */ /* 0x000ea80000300800 */
[----:B------:R-:W2:Y:S01]  /*98490*/  LDL.LU R7, [R1+0x65c] ;  /* 0x00065c0001077983 */ /* 0x000ea20000300800 */
[----:B------:R-:W-:Y:S01]  /*984a0*/  MOV R246, R8 ;  /* 0x0000000800f67202 */ /* 0x000fe20000000f00 */
[----:B------:R-:W-:-:S02]  /*984b0*/  IMAD.MOV.U32 R247, RZ, RZ, R9 ;  /* 0x000000fffff77224 */ /* 0x000fc400078e0009 */
[----:B------:R-:W3:Y:S04]  /*984c0*/  LDL.LU R8, [R1+0x470] ;  /* 0x0004700001087983 */ /* 0x000ee80000300800 */
[----:B------:R-:W3:Y:S04]  /*984d0*/  LDL.LU R9, [R1+0x474] ;  /* 0x0004740001097983 */ /* 0x000ee80000300800 */
[----:B------:R-:W3:Y:S04]  /*984e0*/  LDL.LU R10, [R1+0x560] ;  /* 0x00056000010a7983 */ /* 0x000ee80000300800 */
[----:B------:R-:W3:Y:S04]  /*984f0*/  LDL.LU R11, [R1+0x564] ;  /* 0x00056400010b7983 */ /* 0x000ee80000300800 */
[----:B--2---:R1:W-:Y:S04]  /*98500*/  STS.128 [R0+0x80], R4 ;  /* 0x0000800400007388 */ /* 0x0043e80000000c00 */
[----:B-1----:R-:W2:Y:S04]  /*98510*/  LDL.LU R4, [R1+0x478] ;  /* 0x0004780001047983 */ /* 0x002ea80000300800 */
[----:B------:R-:W2:Y:S04]  /*98520*/  LDL.LU R5, [R1+0x47c] ;  /* 0x00047c0001057983 */ /* 0x000ea80000300800 */
[----:B------:R-:W2:Y:S04]  /*98530*/  LDL.LU R6, [R1+0x568] ;  /* 0x0005680001067983 */ /* 0x000ea80000300800 */
[----:B------:R-:W2:Y:S04]  /*98540*/  LDL.LU R7, [R1+0x56c] ;  /* 0x00056c0001077983 */ /* 0x000ea80000300800 */
[----:B---3--:R-:W-:Y:S04]  /*98550*/  STS.128 [R0+0x100], R8 ;  /* 0x0001000800007388 */ /* 0x008fe80000000c00 */
[----:B--2---:R1:W-:Y:S01]  /*98560*/  STS.128 [R0+0x180], R4 ;  /* 0x0001800400007388 */ /* 0x0043e20000000c00 */
[----:B------:R-:W-:-:S06]  /*98570*/  NOP ;  /* 0x0000000000007918 */ /* 0x000fcc0000000000 */
[----:B------:R-:W2:Y:S04]  /*98580*/  LDS.128 R8, [R2] ;  /* 0x0000000002087984 */ /* 0x000ea80000000c00 */
[----:B------:R-:W3:Y:S04]  /*98590*/  LDS.128 R16, [R220] ;  /* 0x00000000dc107984 */ /* 0x000ee80000000c00 */
[----:B------:R-:W3:Y:S04]  /*985a0*/  LDS.128 R12, [R3] ;  /* 0x00000000030c7984 */ /* 0x000ee80000000c00 */
[----:B-1----:R-:W4:Y:S04]  /*985b0*/  LDL.LU R4, [R1+0xb0] ;  /* 0x0000b00001047983 */ /* 0x002f280000300800 */
[----:B------:R-:W4:Y:S04]  /*985c0*/  LDL.LU R5, [R1+0xb4] ;  /* 0x0000b40001057983 */ /* 0x000f280000300800 */
[----:B------:R-:W4:Y:S04]  /*985d0*/  LDL.LU R6, [R1+0x330] ;  /* 0x0003300001067983 */ /* 0x000f280000300800 */
[----:B------:R-:W4:Y:S04]  /*985e0*/  LDL.LU R7, [R1+0x334] ;  /* 0x0003340001077983 */ /* 0x000f280000300800 */
[----:B--2---:R-:W-:Y:S04]  /*985f0*/  STL.64 [R1+0x150], R8 ;  /* 0x0001500801007387 */ /* 0x004fe80000100a00 */
[----:B------:R-:W-:Y:S04]  /*98600*/  STL.64 [R1+0x158], R10 ;  /* 0x0001580a01007387 */ /* 0x000fe80000100a00 */
[----:B------:R-:W1:Y:S01]  /*98610*/  LDS.128 R8, [R252] ;  /* 0x00000000fc087984 */ /* 0x000e620000000c00 */
[----:B------:R-:W-:-:S06]  /*98620*/  NOP ;  /* 0x0000000000007918 */ /* 0x000fcc0000000000 */
[----:B---3--:R-:W-:Y:S04]  /*98630*/  STL.64 [R1+0x190], R16 ;  /* 0x0001901001007387 */ /* 0x008fe80000100a00 */
[----:B------:R-:W-:Y:S04]  /*98640*/  STL.64 [R1+0x198], R18 ;  /* 0x0001981201007387 */ /* 0x000fe80000100a00 */
[----:B------:R-:W-:Y:S04]  /*98650*/  STL.64 [R1+0x1d0], R12 ;  /* 0x0001d00c01007387 */ /* 0x000fe80000100a00 */
[----:B------:R-:W-:Y:S04]  /*98660*/  STL.64 [R1+0x1d8], R14 ;  /* 0x0001d80e01007387 */ /* 0x000fe80000100a00 */
[----:B-1----:R-:W-:Y:S04]  /*98670*/  STL.64 [R1+0x200], R8 ;  /* 0x0002000801007387 */ /* 0x002fe80000100a00 */
[----:B------:R-:W-:Y:S04]  /*98680*/  STL.64 [R1+0x208], R10 ;  /* 0x0002080a01007387 */ /* 0x000fe80000100a00 */
[----:B----4-:R1:W-:Y:S04]  /*98690*/  STS.128 [R0], R4 ;  /* 0x0000000400007388 */ /* 0x0103e80000000c00 */
[----:B-1----:R-:W2:Y:S04]  /*986a0*/  LDL.LU R4, [R1+0xb8] ;  /* 0x0000b80001047983 */ /* 0x002ea80000300800 */
[----:B------:R-:W2:Y:S04]  /*986b0*/  LDL.LU R5, [R1+0xbc] ;  /* 0x0000bc0001057983 */ /* 0x000ea80000300800 */
[----:B------:R-:W2:Y:S04]  /*986c0*/  LDL.LU R6, [R1+0x338] ;  /* 0x0003380001067983 */ /* 0x000ea80000300800 */
[----:B------:R-:W2:Y:S04]  /*986d0*/  LDL.LU R7, [R1+0x33c] ;  /* 0x00033c0001077983 */ /* 0x000ea80000300800 */
[----:B------:R-:W3:Y:S04]  /*986e0*/  LDL.LU R10, [R1+0x80] ;  /* 0x00008000010a7983 */ /* 0x000ee80000300800 */
[----:B------:R-:W3:Y:S04]  /*986f0*/  LDL.LU R11, [R1+0x84] ;  /* 0x00008400010b7983 */ /* 0x000ee80000300800 */
[----:B--2---:R1:W-:Y:S04]  /*98700*/  STS.128 [R0+0x80], R4 ;  /* 0x0000800400007388 */ /* 0x0043e80000000c00 */
[----:B-1----:R-:W2:Y:S04]  /*98710*/  LDL.LU R6, [R1+0x88] ;  /* 0x0000880001067983 */ /* 0x002ea80000300800 */
[----:B------:R-:W2:Y:S01]  /*98720*/  LDL.LU R7, [R1+0x8c] ;  /* 0x00008c0001077983 */ /* 0x000ea20000300800 */
[----:B------:R-:W-:Y:S01]  /*98730*/  MOV R8, R56 ;  /* 0x0000003800087202 */ /* 0x000fe20000000f00 */
[----:B------:R-:W-:Y:S01]  /*98740*/  IMAD.MOV.U32 R9, RZ, RZ, R57 ;  /* 0x000000ffff097224 */ /* 0x000fe200078e0039 */
[----:B------:R-:W-:Y:S01]  /*98750*/  MOV R4, R58 ;  /* 0x0000003a00047202 */ /* 0x000fe20000000f00 */
[----:B------:R-:W-:-:S03]  /*98760*/  IMAD.MOV.U32 R5, RZ, RZ, R59 ;  /* 0x000000ffff057224 */ /* 0x000fc600078e003b */
[----:B---3--:R-:W-:Y:S04]  /*98770*/  STS.128 [R0+0x100], R8 ;  /* 0x0001000800007388 */ /* 0x008fe80000000c00 */
[----:B--2---:R1:W-:Y:S01]  /*98780*/  STS.128 [R0+0x180], R4 ;  /* 0x0001800400007388 */ /* 0x0043e20000000c00 */
        /* <DEDUP_REMOVED lines=68> */
[----:B-1----:R-:W-:Y:S04]  /*98bd0*/  STL [R1+0x380c], R240 ;  /* 0x00380cf001007387 */ /* 0x002fe80000100800 */
[----:B---3--:R-:W-:Y:S04]  /*98be0*/  STL.64 [R1+0x40], R8 ;  /* 0x0000400801007387 */ /* 0x008fe80000100a00 */
[----:B------:R-:W-:Y:S04]  /*98bf0*/  STL.64 [R1+0x48], R10 ;  /* 0x0000480a01007387 */ /* 0x000fe80000100a00 */
[----:B------:R-:W1:Y:S01]  /*98c00*/  LDS.128 R8, [R252] ;  /* 0x00000000fc087984 */ /* 0x000e620000000c00 */
[----:B------:R-:W-:-:S06]  /*98c10*/  NOP ;  /* 0x0000000000007918 */ /* 0x000fcc0000000000 */
[----:B------:R-:W-:Y:S04]  /*98c20*/  STL [R1+0x3808], R241 ;  /* 0x003808f101007387 */ /* 0x000fe80000100800 */
[----:B------:R-:W-:Y:S04]  /*98c30*/  STL [R1+0x3804], R242 ;  /* 0x003804f201007387 */ /* 0x000fe80000100800 */
[----:B------:R-:W-:Y:S04]  /*98c40*/  STL [R1+0x3800], R243 ;  /* 0x003800f301007387 */ /* 0x000fe80000100800 */
[----:B----4-:R-:W-:Y:S04]  /*98c50*/  STL [R1+0x3818], R233 ;  /* 0x003818e901007387 */ /* 0x010fe80000100800 */
[----:B------:R-:W-:Y:S04]  /*98c60*/  STL [R1+0x3814], R234 ;  /* 0x003814ea01007387 */ /* 0x000fe80000100800 */
[----:B------:R-:W-:Y:S04]  /*98c70*/  STL [R1+0x3810], R235 ;  /* 0x003810eb01007387 */ /* 0x000fe80000100800 */
[----:B-1----:R-:W-:Y:S04]  /*98c80*/  STL [R1+0x180], R8 ;  /* 0x0001800801007387 */ /* 0x002fe80000100800 */
[----:B------:R-:W-:Y:S04]  /*98c90*/  STL.64 [R1+0x188], R10 ;  /* 0x0001880a01007387 */ /* 0x000fe80000100a00 */
[----:B--2---:R1:W-:Y:S04]  /*98ca0*/  STS.128 [R0], R4 ;  /* 0x0000000400007388 */ /* 0x0043e80000000c00 */
[----:B-1----:R-:W2:Y:S04]  /*98cb0*/  LDL.LU R4, [R1+0x6e8] ;  /* 0x0006e80001047983 */ /* 0x002ea80000300800 */
[----:B------:R-:W2:Y:S04]  /*98cc0*/  LDL.LU R5, [R1+0x6ec] ;  /* 0x0006ec0001057983 */ /* 0x000ea80000300800 */
[----:B------:R-:W2:Y:S04]  /*98cd0*/  LDL.LU R6, [R1+0x728] ;  /* 0x0007280001067983 */ /* 0x000ea80000300800 */
[----:B------:R-:W2:Y:S01]  /*98ce0*/  LDL.LU R7, [R1+0x72c] ;  /* 0x00072c0001077983 */ /* 0x000ea20000300800 */
[----:B------:R-:W-:-:S03]  /*98cf0*/  MOV R243, R9 ;  /* 0x0000000900f37202 */ /* 0x000fc60000000f00 */
        /* <DEDUP_REMOVED lines=48> */
[----:B------:R-:W4:Y:S01]  /*99000*/  LDS.128 R12, [R3] ;  /* 0x00000000030c7984 */ /* 0x000f220000000c00 */
[----:B-1----:R-:W-:Y:S01]  /*99010*/  IMAD.MOV.U32 R4, RZ, RZ, R100 ;  /* 0x000000ffff047224 */ /* 0x002fe200078e0064 */
[----:B------:R-:W-:-:S02]  /*99020*/  MOV R5, R101 ;  /* 0x0000006500057202 */ /* 0x000fc40000000f00 */
[----:B--2---:R-:W-:Y:S04]  /*99030*/  STL.64 [R1+0x230], R8 ;  /* 0x0002300801007387 */ /* 0x004fe80000100a00 */
[----:B------:R-:W-:Y:S04]  /*99040*/  STL.64 [R1+0x238], R10 ;  /* 0x0002380a01007387 */ /* 0x000fe80000100a00 */
[----:B------:R-:W1:Y:S01]  /*99050*/  LDS.128 R8, [R252] ;  /* 0x00000000fc087984 */ /* 0x000e620000000c00 */
[----:B------:R-:W-:Y:S01]  /*99060*/  IMAD.MOV.U32 R6, RZ, RZ, R96 ;  /* 0x000000ffff067224 */ /* 0x000fe200078e0060 */
[----:B------:R-:W-:Y:S01]  /*99070*/  MOV R7, R97 ;  /* 0x0000006100077202 */ /* 0x000fe20000000f00 */
[----:B------:R-:W-:-:S06]  /*99080*/  NOP ;  /* 0x0000000000007918 */ /* 0x000fcc0000000000 */
[----:B------:R2:W-:Y:S01]  /*99090*/  STS.128 [R0], R4 ;  /* 0x0000000400007388 */ /* 0x0005e20000000c00 */
[----:B------:R-:W-:Y:S01]  /*990a0*/  IMAD.MOV.U32 R96, RZ, RZ, R102 ;  /* 0x000000ffff607224 */ /* 0x000fe200078e0066 */
[----:B------:R-:W-:Y:S02]  /*990b0*/  MOV R97, R103 ;  /* 0x0000006700617202 */ /* 0x000fe40000000f00 */
[----:B---3--:R-:W-:Y:S04]  /*990c0*/  STL.64 [R1+0x260], R16 ;  /* 0x0002601001007387 */ /* 0x008fe80000100a00 */
[----:B------:R-:W-:Y:S04]  /*990d0*/  STL.64 [R1+0x268], R18 ;  /* 0x0002681201007387 */ /* 0x000fe80000100a00 */
[----:B----4-:R-:W-:Y:S01]  /*990e0*/  STL.64 [R1+0x2b0], R12 ;  /* 0x0002b00c01007387 */ /* 0x010fe20000100a00 */
[----:B--2---:R-:W-:Y:S01]  /*990f0*/  IMAD.MOV.U32 R6, RZ, RZ, R144 ;  /* 0x000000ffff067224 */ /* 0x004fe200078e0090 */
[----:B------:R-:W-:Y:S01]  /*99100*/  MOV R7, R145 ;  /* 0x0000009100077202 */ /* 0x000fe20000000f00 */
[----:B------:R-:W-:Y:S01]  /*99110*/  IMAD.MOV.U32 R4, RZ, RZ, R140 ;  /* 0x000000ffff047224 */ /* 0x000fe200078e008c */
[----:B------:R-:W-:Y:S01]  /*99120*/  MOV R5, R141 ;  /* 0x0000008d00057202 */ /* 0x000fe20000000f00 */
[----:B------:R-:W-:Y:S01]  /*99130*/  IMAD.MOV.U32 R144, RZ, RZ, R142 ;  /* 0x000000ffff907224 */ /* 0x000fe200078e008e */
[----:B------:R-:W-:Y:S01]  /*99140*/  MOV R145, R143 ;  /* 0x0000008f00917202 */ /* 0x000fe20000000f00 */
        /* <DEDUP_REMOVED lines=13> */
[----:B------:R-:W-:Y:S01]  /*99220*/  IMAD.MOV.U32 R4, RZ, RZ, R160 ;  /* 0x000000ffff047224 */ /* 0x000fe200078e00a0 */
[----:B------:R-:W-:Y:S01]  /*99230*/  MOV R5, R161 ;  /* 0x000000a100057202 */ /* 0x000fe20000000f00 */
[----:B------:R-:W-:Y:S01]  /*99240*/  IMAD.MOV.U32 R6, RZ, RZ, R164 ;  /* 0x000000ffff067224 */ /* 0x000fe200078e00a4 */
[----:B------:R-:W-:Y:S01]  /*99250*/  MOV R7, R165 ;  /* 0x000000a500077202 */ /* 0x000fe20000000f00 */
[----:B------:R-:W-:-:S06]  /*99260*/  NOP ;  /* 0x0000000000007918 */ /* 0x000fcc0000000000 */
[----:B------:R4:W-:Y:S04]  /*99270*/  STS.128 [R0], R4 ;  /* 0x0000000400007388 */ /* 0x0009e80000000c00 */
[----:B--2---:R-:W-:Y:S04]  /*99280*/  STL.64 [R1+0x240], R16 ;  /* 0x0002401001007387 */ /* 0x004fe80000100a00 */
[----:B------:R-:W-:Y:S04]  /*99290*/  STL.64 [R1+0x248], R18 ;  /* 0x0002481201007387 */ /* 0x000fe80000100a00 */
[----:B---3--:R-:W-:Y:S01]  /*992a0*/  STL.64 [R1+0x270], R12 ;  /* 0x0002700c01007387 */ /* 0x008fe20000100a00 */
[----:B----4-:R-:W-:Y:S01]  /*992b0*/  IMAD.MOV.U32 R4, RZ, RZ, R52 ;  /* 0x000000ffff047224 */ /* 0x010fe200078e0034 */
[----:B------:R-:W-:Y:S01]  /*992c0*/  MOV R5, R53 ;  /* 0x0000003500057202 */ /* 0x000fe20000000f00 */
[----:B------:R-:W-:Y:S01]  /*992d0*/  IMAD.MOV.U32 R6, RZ, RZ, R48 ;  /* 0x000000ffff067224 */ /* 0x000fe200078e0030 */
[----:B------:R-:W-:Y:S01]  /*992e0*/  MOV R7, R49 ;  /* 0x0000003100077202 */ /* 0x000fe20000000f00 */
        /* <DEDUP_REMOVED lines=8> */
[----:B------:R-:W-:Y:S01]  /*99370*/  IMAD.MOV.U32 R164, RZ, RZ, R162 ;  /* 0x000000ffffa47224 */ /* 0x000fe200078e00a2 */
[----:B------:R-:W-:Y:S01]  /*99380*/  MOV R165, R163 ;  /* 0x000000a300a57202 */ /* 0x000fe20000000f00 */
[----:B------:R-:W-:Y:S01]  /*99390*/  IMAD.MOV.U32 R48, RZ, RZ, R54 ;  /* 0x000000ffff307224 */ /* 0x000fe200078e0036 */
[----:B------:R-:W-:-:S03]  /*993a0*/  MOV R49, R55 ;  /* 0x0000003700317202 */ /* 0x000fc60000000f00 */
[----:B------:R-:W-:Y:S04]  /*993b0*/  STS.128 [R0+0x80], R164 ;  /* 0x000080a400007388 */ /* 0x000fe80000000c00 */
[----:B------:R-:W-:Y:S01]  /*993c0*/  STS.128 [R0+0x180], R48 ;  /* 0x0001803000007388 */ /* 0x000fe20000000c00 */
[----:B------:R-:W-:-:S06]  /*993d0*/  NOP ;  /* 0x0000000000007918 */ /* 0x000fcc0000000000 */
[----:B------:R-:W1:Y:S04]  /*993e0*/  LDS.128 R8, [R2] ;  /* 0x0000000002087984 */ /* 0x000e680000000c00 */
[----:B------:R-:W3:Y:S04]  /*993f0*/  LDS.128 R16, [R220] ;  /* 0x00000000dc107984 */ /* 0x000ee80000000c00 */
[----:B------:R-:W4:Y:S04]  /*99400*/  LDS.128 R12, [R3] ;  /* 0x00000000030c7984 */ /* 0x000f280000000c00 */
[----:B-1----:R-:W-:Y:S04]  /*99410*/  STL.64 [R1+0x1f0], R8 ;  /* 0x0001f00801007387 */ /* 0x002fe80000100a00 */
[----:B------:R-:W-:Y:S04]  /*99420*/  STL.64 [R1+0x1f8], R10 ;  /* 0x0001f80a01007387 */ /* 0x000fe80000100a00 */
[----:B------:R-:W1:Y:S01]  /*99430*/  LDS.128 R8, [R252] ;  /* 0x00000000fc087984 */ /* 0x000e620000000c00 */
[----:B------:R-:W-:-:S06]  /*99440*/  NOP ;  /* 0x0000000000007918 */ /* 0x000fcc0000000000 */
[----:B---3--:R-:W-:Y:S04]  /*99450*/  STL.64 [R1+0x210], R16 ;  /* 0x0002101001007387 */ /* 0x008fe80000100a00 */
[----:B------:R-:W-:Y:S04]  /*99460*/  STL.64 [R1+0x218], R18 ;  /* 0x0002181201007387 */ /* 0x000fe80000100a00 */
[----:B----4-:R-:W-:Y:S04]  /*99470*/  STL.64 [R1+0x90], R12 ;  /* 0x0000900c01007387 */ /* 0x010fe80000100a00 */
[----:B------:R-:W-:Y:S04]  /*99480*/  STL.64 [R1+0x98], R14 ;  /* 0x0000980e01007387 */ /* 0x000fe80000100a00 */
[----:B-1----:R-:W-:Y:S04]  /*99490*/  STL.64 [R1+0x290], R8 ;  /* 0x0002900801007387 */ /* 0x002fe80000100a00 */
[----:B------:R-:W-:Y:S04]  /*994a0*/  STL.64 [R1+0x298], R10 ;  /* 0x0002980a01007387 */ /* 0x000fe80000100a00 */
[----:B--2---:R1:W-:Y:S04]  /*994b0*/  STS.128 [R0], R4 ;  /* 0x0000000400007388 */ /* 0x0043e80000000c00 */
        /* <DEDUP_REMOVED lines=77> */
[----:B------:R-:W-:Y:S01]  /*99990*/  IMAD.MOV.U32 R8, RZ, RZ, R84 ;  /* 0x000000ffff087224 */ /* 0x000fe200078e0054 */
[----:B------:R-:W-:Y:S01]  /*999a0*/  MOV R9, R85 ;  /* 0x0000005500097202 */ /* 0x000fe20000000f00 */
[----:B------:R-:W-:Y:S01]  /*999b0*/  IMAD.MOV.U32 R4, RZ, RZ, R86 ;  /* 0x000000ffff047224 */ /* 0x000fe200078e0056 */
[----:B------:R-:W-:-:S03]  /*999c0*/  MOV R5, R87 ;  /* 0x0000005700057202 */ /* 0x000fc60000000f00 */
[----:B---3--:R-:W-:Y:S04]  /*999d0*/  STS.128 [R0+0x100], R8 ;  /* 0x0001000800007388 */ /* 0x008fe80000000c00 */
        /* <DEDUP_REMOVED lines=100> */
[----:B--2---:R-:W-:Y:S04]  /*9a020*/  STS.128 [R0+0x80], R4 ;  /* 0x0000800400007388 */ /* 0x004fe80000000c00 */
[----:B---3--:R-:W-:Y:S04]  /*9a030*/  STS.128 [R0+0x100], R8 ;  /* 0x0001000800007388 */ /* 0x008fe80000000c00 */
[----:B----4-:R-:W-:Y:S01]  /*9a040*/  STS.128 [R0+0x180], R20 ;  /* 0x0001801400007388 */ /* 0x010fe20000000c00 */
[----:B------:R-:W-:-:S06]  /*9a050*/  NOP ;  /* 0x0000000000007918 */ /* 0x000fcc0000000000 */
[----:B------:R-:W-:Y:S04]  /*9a060*/  LDS.128 R228, [R2] ;  /* 0x0000000002e47984 */ /* 0x000fe80000000c00 */
[----:B------:R-:W-:Y:S04]  /*9a070*/  LDS.128 R12, [R220] ;  /* 0x00000000dc0c7984 */ /* 0x000fe80000000c00 */
[----:B------:R-:W-:Y:S04]  /*9a080*/  LDS.128 R8, [R3] ;  /* 0x0000000003087984 */ /* 0x000fe80000000c00 */
[----:B------:R-:W-:Y:S01]  /*9a090*/  LDS.128 R4, [R252] ;  /* 0x00000000fc047984 */ /* 0x000fe20000000c00 */
[----:B------:R-:W-:-:S06]  /*9a0a0*/  NOP ;  /* 0x0000000000007918 */ /* 0x000fcc0000000000 */
[----:B------:R1:W-:Y:S04]  /*9a0b0*/  STS.128 [R0], R16 ;  /* 0x0000001000007388 */ /* 0x0003e80000000c00 */
        /* <DEDUP_REMOVED lines=19> */
[----:B------:R-:W-:Y:S01]  /*9a1f0*/  MOV R35, R105 ;  /* 0x0000006900237202 */ /* 0x000fe20000000f00 */
[----:B------:R-:W-:Y:S01]  /*9a200*/  IMAD.MOV.U32 R104, RZ, RZ, R90 ;  /* 0x000000ffff687224 */ /* 0x000fe200078e005a */
[----:B------:R-:W-:Y:S01]  /*9a210*/  MOV R105, R91 ;  /* 0x0000005b00697202 */ /* 0x000fe20000000f00 */
        /* <DEDUP_REMOVED lines=10> */
[----:B------:R-:W-:Y:S01]  /*9a2c0*/  STS.128 [R0+0x80], R104 ;  /* 0x0000806800007388 */ /* 0x000fe20000000c00 */
[----:B-1----:R-:W-:Y:S01]  /*9a2d0*/  IMAD.MOV.U32 R34, RZ, RZ, R108 ;  /* 0x000000ffff227224 */ /* 0x002fe200078e006c */
[----:B------:R-:W-:Y:S01]  /*9a2e0*/  MOV R35, R109 ;  /* 0x0000006d00237202 */ /* 0x000fe20000000f00 */
[----:B------:R-:W-:Y:S01]  /*9a2f0*/  IMAD.MOV.U32 R32, RZ, RZ, R120 ;  /* 0x000000ffff207224 */ /* 0x000fe200078e0078 */
[----:B------:R-:W-:Y:S01]  /*9a300*/  MOV R33, R121 ;  /* 0x0000007900217202 */ /* 0x000fe20000000f00 */
[----:B------:R-:W-:Y:S01]  /*9a310*/  IMAD.MOV.U32 R108, RZ, RZ, R122 ;  /* 0x000000ffff6c7224 */ /* 0x000fe200078e007a */
[----:B------:R-:W-:-:S03]  /*9a320*/  MOV R109, R123 ;  /* 0x0000007b006d7202 */ /* 0x000fc60000000f00 */
[----:B------:R-:W-:Y:S04]  /*9a330*/  STS.128 [R0+0x100], R32 ;  /* 0x0001002000007388 */ /* 0x000fe80000000c00 */
[----:B------:R-:W-:Y:S01]  /*9a340*/  STS.128 [R0+0x180], R108 ;  /* 0x0001806c00007388 */ /* 0x000fe20000000c00 */
        /* <DEDUP_REMOVED lines=235> */
[----:B------:R-:W1:Y:S04]  /*9b200*/  LDS.128 R184, [R252] ;  /* 0x00000000fcb87984 */ /* 0x000e680000000c00 */
[----:B------:R-:W-:Y:S04]  /*9b210*/  LDS.128 R188, [R2] ;  /* 0x0000000002bc7984 */ /* 0x000fe80000000c00 */
[----:B------:R-:W-:Y:S04]  /*9b220*/  LDS.128 R180, [R220] ;  /* 0x00000000dcb47984 */ /* 0x000fe80000000c00 */
[----:B------:R-:W-:Y:S01]  /*9b230*/  LDS.128 R176, [R3] ;  /* 0x0000000003b07984 */ /* 0x000fe20000000c00 */
[----:B------:R-:W-:-:S06]  /*9b240*/  NOP ;  /* 0x0000000000007918 */ /* 0x000fcc0000000000 */
[----:B------:R2:W-:Y:S04]  /*9b250*/  STS.128 [R0], R192 ;  /* 0x000000c000007388 */ /* 0x0005e80000000c00 */
[----:B-1----:R-:W-:Y:S04]  /*9b260*/  STL [R1+0x37f0], R187 ;  /* 0x0037f0bb01007387 */ /* 0x002fe80000100800 */
[----:B--2---:R-:W2:Y:S04]  /*9b270*/  LDL.LU R192, [R1+0x848] ;  /* 0x0008480001c07983 */ /* 0x004ea80000300800 */
        /* <DEDUP_REMOVED lines=26> */
[----:B------:R-:W-:Y:S04]  /*9b420*/  STL [R1+0x37f4], R207 ;  /* 0x0037f4cf01007387 */ /* 0x000fe80000100800 */
        /* <DEDUP_REMOVED lines=12> */
[----:B--2---:R1:W-:Y:S04]  /*9b4f0*/  STS.128 [R0+0x80], R208 ;  /* 0x000080d000007388 */ /* 0x0043e80000000c00 */
[----:B-1----:R-:W2:Y:S04]  /*9b500*/  LDL.LU R208, [R1+0x370] ;  /* 0x0003700001d07983 */ /* 0x002ea80000300800 */
[----:B------:R-:W2:Y:S04]  /*9b510*/  LDL.LU R209, [R1+0x374] ;  /* 0x0003740001d17983 */ /* 0x000ea80000300800 */
[----:B------:R-:W2:Y:S04]  /*9b520*/  LDL.LU R210, [R1+0x550] ;  /* 0x0005500001d27983 */ /* 0x000ea80000300800 */
[----:B------:R-:W2:Y:S04]  /*9b530*/  LDL.LU R211, [R1+0x554] ;  /* 0x0005540001d37983 */ /* 0x000ea80000300800 */
[----:B---3--:R-:W-:Y:S04]  /*9b540*/  STS.128 [R0+0x100], R212 ;  /* 0x000100d400007388 */ /* 0x008fe80000000c00 */
[----:B----4-:R-:W-:Y:S01]  /*9b550*/  STS.128 [R0+0x180], R236 ;  /* 0x000180ec00007388 */ /* 0x010fe20000000c00 */
[----:B------:R-:W-:-:S06]  /*9b560*/  NOP ;  /* 0x0000000000007918 */ /* 0x000fcc0000000000 */
[----:B------:R-:W1:Y:S04]  /*9b570*/  LDS.128 R224, [R252] ;  /* 0x00000000fce07984 */ /* 0x000e680000000c00 */
[----:B------:R-:W-:Y:S04]  /*9b580*/  LDS.128 R216, [R220] ;  /* 0x00000000dcd87984 */ /* 0x000fe80000000c00 */
[----:B------:R-:W3:Y:S04]  /*9b590*/  LDS.128 R212, [R2] ;  /* 0x0000000002d47984 */ /* 0x000ee80000000c00 */
[----:B------:R-:W-:Y:S01]  /*9b5a0*/  LDS.128 R220, [R3] ;  /* 0x0000000003dc7984 */ /* 0x000fe20000000c00 */
[----:B------:R-:W-:-:S06]  /*9b5b0*/  NOP ;  /* 0x0000000000007918 */ /* 0x000fcc0000000000 */
[----:B-1----:R-:W-:Y:S04]  /*9b5c0*/  STL [R1+0x37fc], R227 ;  /* 0x0037fce301007387 */ /* 0x002fe80000100800 */
[----:B--2---:R1:W-:Y:S04]  /*9b5d0*/  STS.128 [R0], R208 ;  /* 0x000000d000007388 */ /* 0x0043e80000000c00 */
[----:B-1----:R-:W2:Y:S04]  /*9b5e0*/  LDL.LU R208, [R1+0x378] ;  /* 0x0003780001d07983 */ /* 0x002ea80000300800 */
[----:B------:R-:W2:Y:S04]  /*9b5f0*/  LDL.LU R209, [R1+0x37c] ;  /* 0x00037c0001d17983 */ /* 0x000ea80000300800 */
[----:B------:R-:W4:Y:S04]  /*9b600*/  LDL.LU R233, [R1+0x70] ;  /* 0x0000700001e97983 */ /* 0x000f280000300800 */
        /* <DEDUP_REMOVED lines=19> */
[----:B--2---:R-:W-:-:S03]  /*9b740*/  ISETP.GE.AND P0, PT, R227, c[0x0][0x178], PT ;  /* 0x00005e00e3007a0c */ /* 0x004fc60003f06270 */
[----:B---3--:R-:W-:Y:S01]  /*9b750*/  STS.128 [R0+0x80], R208 ;  /* 0x000080d000007388 */ /* 0x008fe20000000c00 */
[C---:B----4-:R-:W-:Y:S01]  /*9b760*/  ISETP.LT.AND P0, PT, R235.reuse, c[0x0][0x17c], !P0 ;  /* 0x00005f00eb007a0c */ /* 0x050fe20004701270 */
[----:B------:R-:W-:Y:S02]  /*9b770*/  IMAD R3, R235, c[0x0][0x198], RZ ;  /* 0x00006600eb037a24 */ /* 0x000fe400078e02ff */
[----:B------:R-:W-:Y:S04]  /*9b780*/  STS.128 [R0+0x100], R236 ;  /* 0x000100ec00007388 */ /* 0x000fe80000000c00 */
[----:B------:R1:W-:Y:S02]  /*9b790*/  STS.128 [R0+0x180], R248 ;  /* 0x000180f800007388 */ /* 0x0003e40000000c00 */
[----:B-1----:R-:W-:-:S05]  /*9b7a0*/  IMAD R0, R227, c[0x0][0x194], RZ ;  /* 0x00006500e3007a24 */ /* 0x002fca00078e02ff */
[----:B------:R-:W-:-:S04]  /*9b7b0*/  LEA R238, P1, R0, c[0x0][0x170], 0x2 ;  /* 0x00005c0000ee7a11 */ /* 0x000fc800078210ff */
[----:B------:R-:W-:Y:S01]  /*9b7c0*/  LEA.HI.X.SX32 R239, R0, c[0x0][0x174], 0x2, P1 ;  /* 0x00005d0000ef7a11 */ /* 0x000fe200008f16ff */
[----:B------:R-:W-:-:S04]  /*9b7d0*/  IMAD R0, R206, c[0x0][0x194], RZ ;  /* 0x00006500ce007a24 */ /* 0x000fc800078e02ff */
[----:B------:R-:W-:Y:S01]  /*9b7e0*/  IMAD.WIDE R208, R3, 0x4, R238 ;  /* 0x0000000403d07825 */ /* 0x000fe200078e02ee */
[----:B------:R-:W-:-:S06]  /*9b7f0*/  NOP ;  /* 0x0000000000007918 */ /* 0x000fcc0000000000 */
[----:B------:R1:W-:Y:S01]  /*9b800*/  @P0 STG.E [R208.64], R233 ;  /* 0x000000e9d0000986 */ /* 0x0003e2000c101908 */
[----:B------:R-:W-:Y:S02]  /*9b810*/  ISETP.GE.AND P0, PT, R206, c[0x0][0x178], PT ;  /* 0x00005e00ce007a0c */ /* 0x000fe40003f06270 */
[C---:B------:R-:W-:Y:S02]  /*9b820*/  LEA R236, P1, R0.reuse, c[0x0][0x170], 0x2 ;  /* 0x00005c0000ec7a11 */ /* 0x040fe400078210ff */
[----:B------:R-:W-:Y:S02]  /*9b830*/  ISETP.LT.AND P0, PT, R235, c[0x0][0x17c], !P0 ;  /* 0x00005f00eb007a0c */ /* 0x000fe40004701270 */
[----:B------:R-:W-:-:S05]  /*9b840*/  LEA.HI.X.SX32 R237, R0, c[0x0][0x174], 0x2, P1 ;  /* 0x00005d0000ed7a11 */ /* 0x000fca00008f16ff */
[----:B-1----:R-:W-:Y:S01]  /*9b850*/  IMAD.WIDE R208, R3, 0x4, R236 ;  /* 0x0000000403d07825 */ /* 0x002fe200078e02ec */
[----:B------:R-:W2:Y:S05]  /*9b860*/  LDL.LU R233, [R1+0x74] ;  /* 0x0000740001e97983 */ /* 0x000eaa0000300800 */
[----:B------:R1:W-:Y:S04]  /*9b870*/  @P0 STG.E [R208.64], R234 ;  /* 0x000000ead0000986 */ /* 0x0003e8000c101908 */
[----:B-1----:R-:W3:Y:S01]  /*9b880*/  LDL.LU R234, [R1+0x2a14] ;  /* 0x002a140001ea7983 */ /* 0x002ee20000300800 */
[C---:B------:R-:W-:Y:S01]  /*9b890*/  IMAD R0, R207.reuse, c[0x0][0x194], RZ ;  /* 0x00006500cf007a24 */ /* 0x040fe200078e02ff */
[----:B------:R-:W-:-:S02]  /*9b8a0*/  ISETP.GE.AND P0, PT, R207, c[0x0][0x178], PT ;  /* 0x00005e00cf007a0c */ /* 0x000fc40003f06270 */
[----:B------:R-:W4:Y:S02]  /*9b8b0*/  LDL.LU R250, [R1+0xe0] ;  /* 0x0000e00001fa7983 */ /* 0x000f240000300800 */
[C---:B------:R-:W-:Y:S02]  /*9b8c0*/  LEA R210, P1, R0.reuse, c[0x0][0x170], 0x2 ;  /* 0x00005c0000d27a11 */ /* 0x040fe400078210ff */
[----:B------:R-:W-:Y:S01]  /*9b8d0*/  ISETP.LT.AND P0, PT, R235, c[0x0][0x17c], !P0 ;  /* 0x00005f00eb007a0c */ /* 0x000fe20004701270 */
[----:B------:R-:W2:Y:S01]  /*9b8e0*/  LDL.LU R251, [R1+0xa0] ;  /* 0x0000a00001fb7983 */ /* 0x000ea20000300800 */
[----:B------:R-:W-:Y:S01]  /*9b8f0*/  LEA.HI.X.SX32 R211, R0, c[0x0][0x174], 0x2, P1 ;  /* 0x00005d0000d37a11 */ /* 0x000fe200008f16ff */
[----:B------:R-:W-:-:S04]  /*9b900*/  IMAD R0, R187, c[0x0][0x194], RZ ;  /* 0x00006500bb007a24 */ /* 0x000fc800078e02ff */
[----:B------:R-:W-:-:S06]  /*9b910*/  IMAD.WIDE R208, R3, 0x4, R210 ;  /* 0x0000000403d07825 */ /* 0x000fcc00078e02d2 */
[----:B------:R1:W-:Y:S01]  /*9b920*/  @P0 STG.E [R208.64], R240 ;  /* 0x000000f0d0000986 */ /* 0x0003e2000c101908 */
[----:B------:R-:W-:-:S04]  /*9b930*/  ISETP.GE.AND P0, PT, R187, c[0x0][0x178], PT ;  /* 0x00005e00bb007a0c */ /* 0x000fc80003f06270 */
[----:B------:R-:W-:Y:S02]  /*9b940*/  ISETP.LT.AND P0, PT, R235, c[0x0][0x17c], !P0 ;  /* 0x00005f00eb007a0c */ /* 0x000fe40004701270 */
[C---:B-1----:R-:W-:Y:S01]  /*9b950*/  LEA R208, P1, R0.reuse, c[0x0][0x170], 0x2 ;  /* 0x00005c0000d07a11 */ /* 0x042fe200078210ff */
[----:B------:R-:W4:Y:S03]  /*9b960*/  LDL.LU R240, [R1+0x35f8] ;  /* 0x0035f80001f07983 */ /* 0x000f260000300800 */
[----:B------:R-:W-:Y:S01]  /*9b970*/  LEA.HI.X.SX32 R209, R0, c[0x0][0x174], 0x2, P1 ;  /* 0x00005d0000d17a11 */ /* 0x000fe200008f16ff */
[----:B------:R-:W4:Y:S04]  /*9b980*/  LDL.LU R235, [R1+0x50] ;  /* 0x0000500001eb7983 */ /* 0x000f280000300800 */
[----:B------:R-:W-:-:S05]  /*9b990*/  IMAD.WIDE R248, R3, 0x4, R208 ;  /* 0x0000000403f87825 */ /* 0x000fca00078e02d0 */
[----:B------:R1:W-:Y:S01]  /*9b9a0*/  @P0 STG.E [R248.64], R244 ;  /* 0x000000f4f8000986 */ /* 0x0003e2000c101908 */
[----:B------:R-:W-:-:S05]  /*9b9b0*/  IADD3 R0, R3, c[0x0][0x198], RZ ;  /* 0x0000660003007a10 */ /* 0x000fca0007ffe0ff */
[----:B-1----:R-:W-:Y:S01]  /*9b9c0*/  IMAD.WIDE R248, R0, 0x4, R238 ;  /* 0x0000000400f87825 */ /* 0x002fe200078e02ee */
[----:B---3--:R-:W-:Y:S02]  /*9b9d0*/  ISETP.GE.AND P0, PT, R234, c[0x0][0x17c], PT ;  /* 0x00005f00ea007a0c */ /* 0x008fe40003f06270 */
[----:B------:R-:W3:Y:S02]  /*9b9e0*/  LDL.LU R234, [R1] ;  /* 0x0000000001ea7983 */ /* 0x000ee40000300800 */
[----:B------:R-:W-:Y:S02]  /*9b9f0*/  ISETP.LT.AND P1, PT, R227, c[0x0][0x178], !P0 ;  /* 0x00005e00e3007a0c */ /* 0x000fe40004721270 */
[----:B------:R-:W-:-:S11]  /*9ba00*/  ISETP.LT.AND P2, PT, R206, c[0x0][0x178], !P0 ;  /* 0x00005e00ce007a0c */ /* 0x000fd60004741270 */
[----:B--2---:R1:W-:Y:S02]  /*9ba10*/  @P1 STG.E [R248.64], R233 ;  /* 0x000000e9f8001986 */ /* 0x0043e4000c101908 */
[----:B-1----:R-:W-:Y:S02]  /*9ba20*/  IMAD.WIDE R248, R0, 0x4, R236 ;  /* 0x0000000400f87825 */ /* 0x002fe400078e02ec */
[----:B------:R-:W2:Y:S04]  /*9ba30*/  LDL.LU R233, [R1+0xe4] ;  /* 0x0000e40001e97983 */ /* 0x000ea80000300800 */
[----:B------:R1:W-:Y:S04]  /*9ba40*/  @P2 STG.E [R248.64], R242 ;  /* 0x000000f2f8002986 */ /* 0x0003e8000c101908 */
[----:B-1----:R-:W2:Y:S04]  /*9ba50*/  LDL.LU R242, [R1+0xa4] ;  /* 0x0000a40001f27983 */ /* 0x002ea80000300800 */
[----:B------:R-:W2:Y:S01]  /*9ba60*/  LDL.LU R3, [R1+0x35fc] ;  /* 0x0035fc0001037983 */ /* 0x000ea20000300800 */
[----:B------:R-:W-:-:S02]  /*9ba70*/  ISETP.LT.AND P1, PT, R207, c[0x0][0x178], !P0 ;  /* 0x00005e00cf007a0c */ /* 0x000fc40004721270 */
[----:B------:R-:W-:Y:S01]  /*9ba80*/  ISETP.LT.AND P0, PT, R187, c[0x0][0x178], !P0 ;  /* 0x00005e00bb007a0c */ /* 0x000fe20004701270 */
[----:B------:R-:W-:-:S10]  /*9ba90*/  IMAD.WIDE R248, R0, 0x4, R210 ;  /* 0x0000000400f87825 */ /* 0x000fd400078e02d2 */
[----:B------:R1:W-:Y:S02]  /*9baa0*/  @P1 STG.E [R248.64], R241 ;  /* 0x000000f1f8001986 */ /* 0x0003e4000c101908 */
[----:B-1----:R-:W-:Y:S02]  /*9bab0*/  IMAD.WIDE R248, R0, 0x4, R208 ;  /* 0x0000000400f87825 */ /* 0x002fe400078e02d0 */
[----:B------:R-:W2:Y:S04]  /*9bac0*/  LDL.LU R241, [R1+0x54] ;  /* 0x0000540001f17983 */ /* 0x000ea80000300800 */
[----:B------:R1:W-:Y:S01]  /*9bad0*/  @P0 STG.E [R248.64], R245 ;  /* 0x000000f5f8000986 */ /* 0x0003e2000c101908 */
[----:B----4-:R-:W-:Y:S02]  /*9bae0*/  ISETP.GE.AND P0, PT, R240, c[0x0][0x17c], PT ;  /* 0x00005f00f0007a0c */ /* 0x010fe40003f06270 */
[----:B------:R-:W-:Y:S01]  /*9baf0*/  IADD3 R0, R0, c[0x0][0x198], RZ ;  /* 0x0000660000007a10 */ /* 0x000fe20007ffe0ff */
[----:B------:R-:W4:Y:S01]  /*9bb00*/  LDL.LU R240, [R1+0x4] ;  /* 0x0000040001f07983 */ /* 0x000f220000300800 */
[----:B------:R-:W-:-:S02]  /*9bb10*/  ISETP.LT.AND P1, PT, R227, c[0x0][0x178], !P0 ;  /* 0x00005e00e3007a0c */ /* 0x000fc40004721270 */
[----:B------:R-:W-:Y:S01]  /*9bb20*/  ISETP.LT.AND P2, PT, R206, c[0x0][0x178], !P0 ;  /* 0x00005e00ce007a0c */ /* 0x000fe20004741270 */
[----:B-1----:R-:W-:Y:S01]  /*9bb30*/  IMAD.WIDE R244, R0, 0x4, R238 ;  /* 0x0000000400f47825 */ /* 0x002fe200078e02ee */
[----:B------:R-:W4:Y:S04]  /*9bb40*/  LDL.LU R248, [R1+0x110] ;  /* 0x0001100001f87983 */ /* 0x000f280000300800 */
[----:B------:R-:W4:Y:S05]  /*9bb50*/  LDL.LU R249, [R1+0xf0] ;  /* 0x0000f00001f97983 */ /* 0x000f2a0000300800 */
[----:B------:R1:W-:Y:S01]  /*9bb60*/  @P1 STG.E [R244.64], R250 ;  /* 0x000000faf4001986 */ /* 0x0003e2000c101908 */
[----:B------:R-:W-:-:S02]  /*9bb70*/  ISETP.LT.AND P1, PT, R207, c[0x0][0x178], !P0 ;  /* 0x00005e00cf007a0c */ /* 0x000fc40004721270 */
[----:B------:R-:W-:Y:S01]  /*9bb80*/  ISETP.LT.AND P0, PT, R187, c[0x0][0x178], !P0 ;  /* 0x00005e00bb007a0c */ /* 0x000fe20004701270 */
[----:B-1----:R-:W-:-:S05]  /*9bb90*/  IMAD.WIDE R244, R0, 0x4, R236 ;  /* 0x0000000400f47825 */ /* 0x002fca00078e02ec */
[----:B------:R1:W-:Y:S02]  /*9bba0*/  @P2 STG.E [R244.64], R251 ;  /* 0x000000fbf4002986 */ /* 0x0003e4000c101908 */
[----:B-1----:R-:W-:-:S05]  /*9bbb0*/  IMAD.WIDE R244, R0, 0x4, R210 ;  /* 0x0000000400f47825 */ /* 0x002fca00078e02d2 */
[----:B------:R1:W-:Y:S02]  /*9bbc0*/  @P1 STG.E [R244.64], R235 ;  /* 0x000000ebf4001986 */ /* 0x0003e4000c101908 */
[----:B-1----:R-:W-:-:S05]  /*9bbd0*/  IMAD.WIDE R244, R0, 0x4, R208 ;  /* 0x0000000400f47825 */ /* 0x002fca00078e02d0 */
[----:B---3--:R1:W-:Y:S01]  /*9bbe0*/  @P0 STG.E [R244.64], R234 ;  /* 0x000000eaf4000986 */ /* 0x0083e2000c101908 */
[----:B--2---:R-:W-:-:S03]  /*9bbf0*/  ISETP.GE.AND P0, PT, R3, c[0x0][0x17c], PT ;  /* 0x00005f0003007a0c */ /* 0x004fc60003f06270 */
[----:B------:R-:W2:Y:S01]  /*9bc00*/  LDL.LU R3, [R1+0x3600] ;  /* 0x0036000001037983 */ /* 0x000ea20000300800 */
[----:B------:R-:W-:Y:S02]  /*9bc10*/  ISETP.LT.AND P1, PT, R227, c[0x0][0x178], !P0 ;  /* 0x00005e00e3007a0c */ /* 0x000fe40004721270 */
[----:B------:R-:W-:Y:S01]  /*9bc20*/  IADD3 R0, R0, c[0x0][0x198], RZ ;  /* 0x0000660000007a10 */ /* 0x000fe20007ffe0ff */
[----:B------:R-:W3:Y:S01]  /*9bc30*/  LDL.LU R235, [R1+0xc0] ;  /* 0x0000c00001eb7983 */ /* 0x000ee20000300800 */
[----:B------:R-:W-:-:S03]  /*9bc40*/  ISETP.LT.AND P2, PT, R206, c[0x0][0x178], !P0 ;  /* 0x00005e00ce007a0c */ /* 0x000fc60004741270 */
[C---:B-1----:R-:W-:Y:S01]  /*9bc50*/  IMAD.WIDE R244, R0.reuse, 0x4, R238 ;  /* 0x0000000400f47825 */ /* 0x042fe200078e02ee */
[----:B------:R-:W3:Y:S05]  /*9bc60*/  LDL.LU R234, [R1+0x60] ;  /* 0x0000600001ea7983 */ /* 0x000eea0000300800 */
[----:B------:R1:W-:Y:S01]  /*9bc70*/  @P1 STG.E [R244.64], R233 ;  /* 0x000000e9f4001986 */ /* 0x0003e2000c101908 */
[----:B------:R-:W-:Y:S02]  /*9bc80*/  ISETP.LT.AND P1, PT, R207, c[0x0][0x178], !P0 ;  /* 0x00005e00cf007a0c */ /* 0x000fe40004721270 */
[----:B------:R-:W-:Y:S01]  /*9bc90*/  ISETP.LT.AND P0, PT, R187, c[0x0][0x178], !P0 ;  /* 0x00005e00bb007a0c */ /* 0x000fe20004701270 */
[C---:B-1----:R-:W-:Y:S01]  /*9bca0*/  IMAD.WIDE R244, R0.reuse, 0x4, R236 ;  /* 0x0000000400f47825 */ /* 0x042fe200078e02ec */
[----:B------:R-:W3:Y:S04]  /*9bcb0*/  LDL.LU R233, [R1+0x114] ;  /* 0x0001140001e97983 */ /* 0x000ee80000300800 */
[----:B------:R1:W-:Y:S02]  /*9bcc0*/  @P2 STG.E [R244.64], R242 ;  /* 0x000000f2f4002986 */ /* 0x0003e4000c101908 */
[----:B-1----:R-:W-:-:S02]  /*9bcd0*/  IMAD.WIDE R244, R0, 0x4, R210 ;  /* 0x0000000400f47825 */ /* 0x002fc400078e02d2 */
[----:B------:R-:W3:Y:S04]  /*9bce0*/  LDL.LU R242, [R1+0xf4] ;  /* 0x0000f40001f27983 */ /* 0x000ee80000300800 */
[----:B------:R1:W-:Y:S02]  /*9bcf0*/  @P1 STG.E [R244.64], R241 ;  /* 0x000000f1f4001986 */ /* 0x0003e4000c101908 */
[----:B-1----:R-:W-:-:S05]  /*9bd00*/  IMAD.WIDE R244, R0, 0x4, R208 ;  /* 0x0000000400f47825 */ /* 0x002fca00078e02d0 */
[----:B----4-:R1:W-:Y:S01]  /*9bd10*/  @P0 STG.E [R244.64], R240 ;  /* 0x000000f0f4000986 */ /* 0x0103e2000c101908 */
[----:B--2---:R-:W-:-:S03]  /*9bd20*/  ISETP.GE.AND P0, PT, R3, c[0x0][0x17c], PT ;  /* 0x00005f0003007a0c */ /* 0x004fc60003f06270 */
[----:B------:R-:W2:Y:S04]  /*9bd30*/  LDL.LU R3, [R1+0x3604] ;  /* 0x0036040001037983 */ /* 0x000ea80000300800 */
[----:B------:R-:W4:Y:S04]  /*9bd40*/  LDL.LU R241, [R1+0xc4] ;  /* 0x0000c40001f17983 */ /* 0x000f280000300800 */
[----:B-1----:R-:W4:Y:S01]  /*9bd50*/  LDL.LU R240, [R1+0x64] ;  /* 0x0000640001f07983 */ /* 0x002f220000300800 */
[----:B------:R-:W-:Y:S02]  /*9bd60*/  ISETP.LT.AND P1, PT, R227, c[0x0][0x178], !P0 ;  /* 0x00005e00e3007a0c */ /* 0x000fe40004721270 */
[----:B------:R-:W-:Y:S01]  /*9bd70*/  IADD3 R0, R0, c[0x0][0x198], RZ ;  /* 0x0000660000007a10 */ /* 0x000fe20007ffe0ff */
[----:B------:R-:W4:Y:S01]  /*9bd80*/  LDL.LU R250, [R1+0x130] ;  /* 0x0001300001fa7983 */ /* 0x000f220000300800 */
[----:B------:R-:W-:-:S03]  /*9bd90*/  ISETP.LT.AND P2, PT, R206, c[0x0][0x178], !P0 ;  /* 0x00005e00ce007a0c */ /* 0x000fc60004741270 */
[C---:B------:R-:W-:Y:S01]  /*9bda0*/  IMAD.WIDE R244, R0.reuse, 0x4, R238 ;  /* 0x0000000400f47825 */ /* 0x040fe200078e02ee */
[----:B------:R-:W4:Y:S05]  /*9bdb0*/  LDL.LU R251, [R1+0x120] ;  /* 0x0001200001fb7983 */ /* 0x000f2a0000300800 */
[----:B------:R1:W-:Y:S01]  /*9bdc0*/  @P1 STG.E [R244.64], R248 ;  /* 0x000000f8f4001986 */ /* 0x0003e2000c101908 */
[----:B------:R-:W-:Y:S02]  /*9bdd0*/  ISETP.LT.AND P1, PT, R207, c[0x0][0x178], !P0 ;  /* 0x00005e00cf007a0c */ /* 0x000fe40004721270 */
[----:B------:R-:W-:Y:S01]  /*9bde0*/  ISETP.LT.AND P0, PT, R187, c[0x0][0x178], !P0 ;  /* 0x00005e00bb007a0c */ /* 0x000fe20004701270 */
[----:B-1----:R-:W-:-:S05]  /*9bdf0*/  IMAD.WIDE R244, R0, 0x4, R236 ;  /* 0x0000000400f47825 */ /* 0x002fca00078e02ec */
[----:B------:R1:W-:Y:S02]  /*9be00*/  @P2 STG.E [R244.64], R249 ;  /* 0x000000f9f4002986 */ /* 0x0003e4000c101908 */
[----:B-1----:R-:W-:-:S05]  /*9be10*/  IMAD.WIDE R244, R0, 0x4, R210 ;  /* 0x0000000400f47825 */ /* 0x002fca00078e02d2 */
[----:B---3--:R1:W-:Y:S02]  /*9be20*/  @P1 STG.E [R244.64], R235 ;  /* 0x000000ebf4001986 */ /* 0x0083e4000c101908 */
[----:B-1----:R-:W-:-:S05]  /*9be30*/  IMAD.WIDE R244, R0, 0x4, R208 ;  /* 0x0000000400f47825 */ /* 0x002fca00078e02d0 */
[----:B------:R1:W-:Y:S01]  /*9be40*/  @P0 STG.E [R244.64], R234 ;  /* 0x000000eaf4000986 */ /* 0x0003e2000c101908 */
[----:B------:R-:W-:-:S05]  /*9be50*/  IADD3 R0, R0, c[0x0][0x198], RZ ;  /* 0x0000660000007a10 */ /* 0x000fca0007ffe0ff */
[----:B-1----:R-:W-:Y:S01]  /*9be60*/  IMAD.WIDE R244, R0, 0x4, R238 ;  /* 0x0000000400f47825 */ /* 0x002fe200078e02ee */
[----:B--2---:R-:W-:Y:S02]  /*9be70*/  ISETP.GE.AND P0, PT, R3, c[0x0][0x17c], PT ;  /* 0x00005f0003007a0c */ /* 0x004fe40003f06270 */
[----:B------:R-:W2:Y:S02]  /*9be80*/  LDL.LU R3, [R1+0x3608] ;  /* 0x0036080001037983 */ /* 0x000ea40000300800 */
[----:B------:R-:W-:Y:S02]  /*9be90*/  ISETP.LT.AND P1, PT, R227, c[0x0][0x178], !P0 ;  /* 0x00005e00e3007a0c */ /* 0x000fe40004721270 */
[----:B------:R-:W-:Y:S01]  /*9bea0*/  ISETP.LT.AND P2, PT, R206, c[0x0][0x178], !P0 ;  /* 0x00005e00ce007a0c */ /* 0x000fe20004741270 */
[----:B------:R-:W3:Y:S04]  /*9beb0*/  LDL.LU R234, [R1+0x100] ;  /* 0x0001000001ea7983 */ /* 0x000ee80000300800 */
[----:B------:R-:W3:Y:S06]  /*9bec0*/  LDL.LU R235, [R1+0x360c] ;  /* 0x00360c0001eb7983 */ /* 0x000eec0000300800 */
[----:B------:R1:W-:Y:S01]  /*9bed0*/  @P1 STG.E [R244.64], R233 ;  /* 0x000000e9f4001986 */ /* 0x0003e2000c101908 */
[----:B------:R-:W-:-:S02]  /*9bee0*/  ISETP.LT.AND P1, PT, R207, c[0x0][0x178], !P0 ;  /* 0x00005e00cf007a0c */ /* 0x000fc40004721270 */
[----:B------:R-:W-:Y:S01]  /*9bef0*/  ISETP.LT.AND P0, PT, R187, c[0x0][0x178], !P0 ;  /* 0x00005e00bb007a0c */ /* 0x000fe20004701270 */
[C---:B-1----:R-:W-:Y:S01]  /*9bf00*/  IMAD.WIDE R244, R0.reuse, 0x4, R236 ;  /* 0x0000000400f47825 */ /* 0x042fe200078e02ec */
[----:B------:R-:W3:Y:S04]  /*9bf10*/  LDL.LU R233, [R1+0x3610] ;  /* 0x0036100001e97983 */ /* 0x000ee80000300800 */
[----:B------:R1:W-:Y:S02]  /*9bf20*/  @P2 STG.E [R244.64], R242 ;  /* 0x000000f2f4002986 */ /* 0x0003e4000c101908 */
[C---:B-1----:R-:W-:Y:S02]  /*9bf30*/  IMAD.WIDE R244, R0.reuse, 0x4, R210 ;  /* 0x0000000400f47825 */ /* 0x042fe400078e02d2 */
[----:B------:R-:W3:Y:S04]  /*9bf40*/  LDL.LU R242, [R1+0x134] ;  /* 0x0001340001f27983 */ /* 0x000ee80000300800 */
[----:B----4-:R1:W-:Y:S02]  /*9bf50*/  @P1 STG.E [R244.64], R241 ;  /* 0x000000f1f4001986 */ /* 0x0103e4000c101908 */
[----:B-1----:R-:W-:-:S05]  /*9bf60*/  IMAD.WIDE R244, R0, 0x4, R208 ;  /* 0x0000000400f47825 */ /* 0x002fca00078e02d0 */
[----:B------:R1:W-:Y:S04]  /*9bf70*/  @P0 STG.E [R244.64], R240 ;  /* 0x000000f0f4000986 */ /* 0x0003e8000c101908 */
[----:B-1----:R-:W4:Y:S04]  /*9bf80*/  LDL.LU R240, [R1+0x124] ;  /* 0x0001240001f07983 */ /* 0x002f280000300800 */
[----:B------:R-:W4:Y:S01]  /*9bf90*/  LDL.LU R241, [R1+0x104] ;  /* 0x0001040001f17983 */ /* 0x000f220000300800 */
[----:B--2---:R-:W-:-:S04]  /*9bfa0*/  ISETP.GE.AND P0, PT, R3, c[0x0][0x17c], PT ;  /* 0x00005f0003007a0c */ /* 0x004fc80003f06270 */
[----:B------:R-:W-:Y:S02]  /*9bfb0*/  ISETP.LT.AND P1, PT, R227, c[0x0][0x178], !P0 ;  /* 0x00005e00e3007a0c */ /* 0x000fe40004721270 */
[----:B------:R-:W-:Y:S02]  /*9bfc0*/  IADD3 R3, R0, c[0x0][0x198], RZ ;  /* 0x0000660000037a10 */ /* 0x000fe40007ffe0ff */
[----:B------:R-:W-:-:S03]  /*9bfd0*/  ISETP.LT.AND P2, PT, R206, c[0x0][0x178], !P0 ;  /* 0x00005e00ce007a0c */ /* 0x000fc60004741270 */
[----:B------:R-:W-:Y:S01]  /*9bfe0*/  IMAD.WIDE R244, R3, 0x4, R238 ;  /* 0x0000000403f47825 */ /* 0x000fe200078e02ee */
[----:B------:R-:W-:-:S05]  /*9bff0*/  ISETP.LT.AND P3, PT, R207, c[0x0][0x178], !P0 ;  /* 0x00005e00cf007a0c */ /* 0x000fca0004761270 */
[----:B------:R1:W-:Y:S01]  /*9c000*/  @P1 STG.E [R244.64], R250 ;  /* 0x000000faf4001986 */ /* 0x0003e2000c101908 */
[----:B------:R-:W-:Y:S01]  /*9c010*/  ISETP.LT.AND P1, PT, R187, c[0x0][0x178], !P0 ;  /* 0x00005e00bb007a0c */ /* 0x000fe20004721270 */
[----:B-1----:R-:W-:Y:S02]  /*9c020*/  IMAD.WIDE R244, R3, 0x4, R236 ;  /* 0x0000000403f47825 */ /* 0x002fe400078e02ec */
[----:B------:R-:W2:Y:S04]  /*9c030*/  LDL.LU R250, [R1+0x3614] ;  /* 0x0036140001fa7983 */ /* 0x000ea80000300800 */
[----:B------:R1:W-:Y:S01]  /*9c040*/  @P2 STG.E [R244.64], R251 ;  /* 0x000000fbf4002986 */ /* 0x0003e2000c101908 */
[----:B---3--:R-:W-:-:S03]  /*9c050*/  ISETP.GE.AND P2, PT, R235, c[0x0][0x17c], PT ;  /* 0x00005f00eb007a0c */ /* 0x008fc60003f46270 */
[----:B------:R-:W3:Y:S01]  /*9c060*/  LDL.LU R0, [R1+0x78] ;  /* 0x0000780001007983 */ /* 0x000ee20000300800 */
[----:B------:R-:W-:Y:S02]  /*9c070*/  ISETP.LT.AND P4, PT, R227, c[0x0][0x178], !P2 ;  /* 0x00005e00e3007a0c */ /* 0x000fe40005781270 */
[----:B------:R-:W-:Y:S01]  /*9c080*/  ISETP.LT.AND P5, PT, R206, c[0x0][0x178], !P2 ;  /* 0x00005e00ce007a0c */ /* 0x000fe200057a1270 */
[----:B------:R-:W3:Y:S01]  /*9c090*/  LDL.LU R235, [R1+0x38] ;  /* 0x0000380001eb7983 */ /* 0x000ee20000300800 */
[----:B-1----:R-:W-:-:S05]  /*9c0a0*/  IMAD.WIDE R244, R3, 0x4, R210 ;  /* 0x0000000403f47825 */ /* 0x002fca00078e02d2 */
[----:B------:R1:W-:Y:S01]  /*9c0b0*/  @P3 STG.E [R244.64], R234 ;  /* 0x000000eaf4003986 */ /* 0x0003e2000c101908 */
[----:B------:R-:W-:Y:S02]  /*9c0c0*/  ISETP.LT.AND P3, PT, R207, c[0x0][0x178], !P2 ;  /* 0x00005e00cf007a0c */ /* 0x000fe40005761270 */
[----:B------:R-:W-:Y:S01]  /*9c0d0*/  ISETP.LT.AND P2, PT, R187, c[0x0][0x178], !P2 ;  /* 0x00005e00bb007a0c */ /* 0x000fe20005741270 */
[C---:B-1----:R-:W-:Y:S01]  /*9c0e0*/  IMAD.WIDE R244, R3.reuse, 0x4, R208 ;  /* 0x0000000403f47825 */ /* 0x042fe200078e02d0 */
[----:B------:R-:W-:Y:S01]  /*9c0f0*/  IADD3 R3, R3, c[0x0][0x198], RZ ;  /* 0x0000660003037a10 */ /* 0x000fe20007ffe0ff */
[----:B------:R-:W3:Y:S04]  /*9c100*/  LDL.LU R234, [R1+0x18] ;  /* 0x0000180001ea7983 */ /* 0x000ee80000300800 */
[----:B------:R1:W-:Y:S01]  /*9c110*/  @P1 STG.E [R244.64], R246 ;  /* 0x000000f6f4001986 */ /* 0x0003e2000c101908 */
[----:B------:R-:W-:Y:S01]  /*9c120*/  IMAD.WIDE R248, R3, 0x4, R236 ;  /* 0x0000000403f87825 */ /* 0x000fe200078e02ec */
[----:B------:R-:W-:-:S03]  /*9c130*/  ISETP.GE.AND P0, PT, R233, c[0x0][0x17c], PT ;  /* 0x00005f00e9007a0c */ /* 0x000fc60003f06270 */
[C---:B-1----:R-:W-:Y:S01]  /*9c140*/  IMAD.WIDE R244, R3.reuse, 0x4, R238 ;  /* 0x0000000403f47825 */ /* 0x042fe200078e02ee */
[----:B------:R-:W3:Y:S04]  /*9c150*/  LDL.LU R246, [R1+0x3820] ;  /* 0x0038200001f67983 */ /* 0x000ee80000300800 */
[----:B------:R1:W-:Y:S04]  /*9c160*/  @P4 STG.E [R244.64], R242 ;  /* 0x000000f2f4004986 */ /* 0x0003e8000c101908 */
[----:B----4-:R4:W-:Y:S04]  /*9c170*/  @P5 STG.E [R248.64], R240 ;  /* 0x000000f0f8005986 */ /* 0x0109e8000c101908 */
[----:B------:R-:W3:Y:S01]  /*9c180*/  LDL.LU R233, [R1+0x3618] ;  /* 0x0036180001e97983 */ /* 0x000ee20000300800 */
[----:B-1----:R-:W-:-:S03]  /*9c190*/  IMAD.WIDE R244, R3, 0x4, R210 ;  /* 0x0000000403f47825 */ /* 0x002fc600078e02d2 */
[----:B------:R-:W3:Y:S01]  /*9c1a0*/  LDL.LU R242, [R1+0x7c] ;  /* 0x00007c0001f27983 */ /* 0x000ee20000300800 */
[----:B----4-:R-:W-:-:S03]  /*9c1b0*/  IMAD.WIDE R248, R3, 0x4, R208 ;  /* 0x0000000403f87825 */ /* 0x010fc600078e02d0 */
[----:B------:R-:W-:Y:S04]  /*9c1c0*/  @P3 STG.E [R244.64], R241 ;  /* 0x000000f1f4003986 */ /* 0x000fe8000c101908 */
[----:B------:R-:W4:Y:S04]  /*9c1d0*/  LDL.LU R240, [R1+0x3c] ;  /* 0x00003c0001f07983 */ /* 0x000f280000300800 */
[----:B------:R1:W-:Y:S04]  /*9c1e0*/  @P2 STG.E [R248.64], R247 ;  /* 0x000000f7f8002986 */ /* 0x0003e8000c101908 */
[----:B-1----:R-:W4:Y:S04]  /*9c1f0*/  LDL.LU R247, [R1+0x381c] ;  /* 0x00381c0001f77983 */ /* 0x002f280000300800 */
[----:B------:R-:W4:Y:S01]  /*9c200*/  LDL.LU R241, [R1+0x1c] ;  /* 0x00001c0001f17983 */ /* 0x000f220000300800 */
[----:B------:R-:W-:-:S02]  /*9c210*/  ISETP.LT.AND P4, PT, R227, c[0x0][0x178], !P0 ;  /* 0x00005e00e3007a0c */ /* 0x000fc40004781270 */
[----:B------:R-:W-:Y:S02]  /*9c220*/  ISETP.LT.AND P5, PT, R206, c[0x0][0x178], !P0 ;  /* 0x00005e00ce007a0c */ /* 0x000fe400047a1270 */
[----:B------:R-:W-:Y:S02]  /*9c230*/  IADD3 R3, R3, c[0x0][0x198], RZ ;  /* 0x0000660003037a10 */ /* 0x000fe40007ffe0ff */
[----:B------:R-:W-:Y:S02]  /*9c240*/  ISETP.LT.AND P6, PT, R207, c[0x0][0x178], !P0 ;  /* 0x00005e00cf007a0c */ /* 0x000fe400047c1270 */
[----:B------:R-:W-:Y:S01]  /*9c250*/  ISETP.LT.AND P0, PT, R187, c[0x0][0x178], !P0 ;  /* 0x00005e00bb007a0c */ /* 0x000fe20004701270 */
[----:B------:R-:W-:-:S04]  /*9c260*/  IMAD.WIDE R244, R3, 0x4, R236 ;  /* 0x0000000403f47825 */ /* 0x000fc800078e02ec */
[----:B------:R-:W-:Y:S01]  /*9c270*/  IMAD.WIDE R248, R3, 0x4, R210 ;  /* 0x0000000403f87825 */ /* 0x000fe200078e02d2 */
[----:B--2---:R-:W-:-:S03]  /*9c280*/  ISETP.GE.AND P1, PT, R250, c[0x0][0x17c], PT ;  /* 0x00005f00fa007a0c */ /* 0x004fc60003f26270 */
[----:B------:R-:W-:Y:S01]  /*9c290*/  IMAD.WIDE R250, R3, 0x4, R238 ;  /* 0x0000000403fa7825 */ /* 0x000fe200078e02ee */
[----:B------:R-:W-:-:S04]  /*9c2a0*/  ISETP.LT.AND P2, PT, R227, c[0x0][0x178], !P1 ;  /* 0x00005e00e3007a0c */ /* 0x000fc80004f41270 */
[----:B---3--:R1:W-:Y:S01]  /*9c2b0*/  @P4 STG.E [R250.64], R0 ;  /* 0x00000000fa004986 */ /* 0x0083e2000c101908 */
[----:B------:R-:W-:-:S03]  /*9c2c0*/  ISETP.LT.AND P4, PT, R206, c[0x0][0x178], !P1 ;  /* 0x00005e00ce007a0c */ /* 0x000fc60004f81270 */
[----:B------:R2:W-:Y:S01]  /*9c2d0*/  @P5 STG.E [R244.64], R235 ;  /* 0x000000ebf4005986 */ /* 0x0005e2000c101908 */
[----:B------:R-:W-:Y:S02]  /*9c2e0*/  ISETP.LT.AND P5, PT, R207, c[0x0][0x178], !P1 ;  /* 0x00005e00cf007a0c */ /* 0x000fe40004fa1270 */
[----:B------:R-:W-:Y:S02]  /*9c2f0*/  ISETP.LT.AND P1, PT, R187, c[0x0][0x178], !P1 ;  /* 0x00005e00bb007a0c */ /* 0x000fe40004f21270 */
[C---:B-1----:R-:W-:Y:S01]  /*9c300*/  IADD3 R0, R3.reuse, c[0x0][0x198], RZ ;  /* 0x0000660003007a10 */ /* 0x042fe20007ffe0ff */
[----:B--2---:R-:W-:-:S04]  /*9c310*/  IMAD.WIDE R244, R3, 0x4, R208 ;  /* 0x0000000403f47825 */ /* 0x004fc800078e02d0 */
[C---:B------:R-:W-:Y:S01]  /*9c320*/  IMAD.WIDE R250, R0.reuse, 0x4, R236 ;  /* 0x0000000400fa7825 */ /* 0x040fe200078e02ec */
[----:B------:R1:W-:Y:S03]  /*9c330*/  @P6 STG.E [R248.64], R234 ;  /* 0x000000eaf8006986 */ /* 0x0003e6000c101908 */
[C---:B-1----:R-:W-:Y:S01]  /*9c340*/  IMAD.WIDE R248, R0.reuse, 0x4, R238 ;  /* 0x0000000400f87825 */ /* 0x042fe200078e02ee */
[----:B------:R1:W-:Y:S01]  /*9c350*/  @P0 STG.E [R244.64], R246 ;  /* 0x000000f6f4000986 */ /* 0x0003e2000c101908 */
[----:B------:R-:W-:Y:S02]  /*9c360*/  ISETP.GE.AND P3, PT, R233, c[0x0][0x17c], PT ;  /* 0x00005f00e9007a0c */ /* 0x000fe40003f66270 */
[C---:B-1----:R-:W-:Y:S01]  /*9c370*/  IMAD.WIDE R244, R0.reuse, 0x4, R210 ;  /* 0x0000000400f47825 */ /* 0x042fe200078e02d2 */
[----:B------:R-:W2:Y:S04]  /*9c380*/  LDL.LU R233, [R1+0xe8] ;  /* 0x0000e80001e97983 */ /* 0x000ea80000300800 */
[----:B------:R1:W-:Y:S04]  /*9c390*/  @P2 STG.E [R248.64], R242 ;  /* 0x000000f2f8002986 */ /* 0x0003e8000c101908 */
[----:B------:R-:W3:Y:S04]  /*9c3a0*/  LDL.LU R246, [R1+0x361c] ;  /* 0x00361c0001f67983 */ /* 0x000ee80000300800 */
[----:B------:R-:W3:Y:S01]  /*9c3b0*/  LDL.LU R234, [R1+0x3620] ;  /* 0x0036200001ea7983 */ /* 0x000ee20000300800 */
[----:B-1----:R-:W-:-:S03]  /*9c3c0*/  IMAD.WIDE R248, R0, 0x4, R208 ;  /* 0x0000000400f87825 */ /* 0x002fc600078e02d0 */
[----:B------:R-:W3:Y:S04]  /*9c3d0*/  LDL.LU R235, [R1+0x8] ;  /* 0x0000080001eb7983 */ /* 0x000ee80000300800 */
[----:B----4-:R1:W-:Y:S04]  /*9c3e0*/  @P4 STG.E [R250.64], R240 ;  /* 0x000000f0fa004986 */ /* 0x0103e8000c101908 */
[----:B------:R-:W4:Y:S04]  /*9c3f0*/  LDL.LU R242, [R1+0xec] ;  /* 0x0000ec0001f27983 */ /* 0x000f280000300800 */
[----:B------:R1:W-:Y:S04]  /*9c400*/  @P5 STG.E [R244.64], R241 ;  /* 0x000000f1f4005986 */ /* 0x0003e8000c101908 */
[----:B-1----:R-:W4:Y:S04]  /*9c410*/  LDL.LU R240, [R1+0xac] ;  /* 0x0000ac0001f07983 */ /* 0x002f280000300800 */
[----:B------:R1:W-:Y:S04]  /*9c420*/  @P1 STG.E [R248.64], R247 ;  /* 0x000000f7f8001986 */ /* 0x0003e8000c101908 */
[----:B------:R-:W4:Y:S04]  /*9c430*/  LDL.LU R241, [R1+0xc] ;  /* 0x00000c0001f17983 */ /* 0x000f280000300800 */
[----:B-1----:R-:W4:Y:S01]  /*9c440*/  LDL.LU R248, [R1+0xa8] ;  /* 0x0000a80001f87983 */ /* 0x002f220000300800 */
[----:B------:R-:W-:-:S02]  /*9c450*/  ISETP.LT.AND P6, PT, R227, c[0x0][0x178], !P3 ;  /* 0x00005e00e3007a0c */ /* 0x000fc40005fc1270 */
[----:B------:R-:W-:Y:S01]  /*9c460*/  IADD3 R3, R0, c[0x0][0x198], RZ ;  /* 0x0000660000037a10 */ /* 0x000fe20007ffe0ff */
[----:B------:R-:W4:Y:S01]  /*9c470*/  LDL.LU R249, [R1+0x58] ;  /* 0x0000580001f97983 */ /* 0x000f220000300800 */
[----:B------:R-:W-:-:S03]  /*9c480*/  ISETP.LT.AND P0, PT, R206, c[0x0][0x178], !P3 ;  /* 0x00005e00ce007a0c */ /* 0x000fc60005f01270 */
[----:B------:R-:W-:-:S04]  /*9c490*/  IMAD.WIDE R250, R3, 0x4, R238 ;  /* 0x0000000403fa7825 */ /* 0x000fc800078e02ee */
[C---:B------:R-:W-:Y:S01]  /*9c4a0*/  IMAD.WIDE R244, R3.reuse, 0x4, R236 ;  /* 0x0000000403f47825 */ /* 0x040fe200078e02ec */
[C---:B------:R-:W-:Y:S01]  /*9c4b0*/  IADD3 R0, R3.reuse, c[0x0][0x198], RZ ;  /* 0x0000660003007a10 */ /* 0x040fe20007ffe0ff */
[----:B--2---:R1:W-:Y:S04]  /*9c4c0*/  @P6 STG.E [R250.64], R233 ;  /* 0x000000e9fa006986 */ /* 0x0043e8000c101908 */
[----:B-1----:R-:W2:Y:S01]  /*9c4d0*/  LDL.LU R233, [R1+0x3624] ;  /* 0x0036240001e97983 */ /* 0x002ea20000300800 */
[----:B---3--:R-:W-:Y:S02]  /*9c4e0*/  ISETP.GE.AND P1, PT, R234, c[0x0][0x17c], PT ;  /* 0x00005f00ea007a0c */ /* 0x008fe40003f26270 */
[----:B------:R-:W-:Y:S01]  /*9c4f0*/  ISETP.GE.AND P2, PT, R246, c[0x0][0x17c], PT ;  /* 0x00005f00f6007a0c */ /* 0x000fe20003f46270 */
[----:B------:R-:W3:Y:S01]  /*9c500*/  LDL.LU R251, [R1+0x5c] ;  /* 0x00005c0001fb7983 */ /* 0x000ee20000300800 */
[----:B------:R-:W-:-:S03]  /*9c510*/  IMAD.WIDE R246, R3, 0x4, R210 ;  /* 0x0000000403f67825 */ /* 0x000fc600078e02d2 */
[----:B------:R-:W3:Y:S04]  /*9c520*/  LDL.LU R234, [R1+0x3628] ;  /* 0x0036280001ea7983 */ /* 0x000ee80000300800 */
[----:B------:R-:W3:Y:S04]  /*9c530*/  LDL.LU R250, [R1+0xc8] ;  /* 0x0000c80001fa7983 */ /* 0x000ee80000300800 */
[----:B----4-:R1:W-:Y:S02]  /*9c540*/  @P0 STG.E [R244.64], R248 ;  /* 0x000000f8f4000986 */ /* 0x0103e4000c101908 */
[----:B-1----:R-:W-:-:S02]  /*9c550*/  IMAD.WIDE R244, R3, 0x4, R208 ;  /* 0x0000000403f47825 */ /* 0x002fc400078e02d0 */
[----:B------:R-:W4:Y:S01]  /*9c560*/  LDL.LU R3, [R1+0x118] ;  /* 0x0001180001037983 */ /* 0x000f220000300800 */
[----:B------:R-:W-:Y:S02]  /*9c570*/  ISETP.LT.AND P4, PT, R207, c[0x0][0x178], !P3 ;  /* 0x00005e00cf007a0c */ /* 0x000fe40005f81270 */
[----:B------:R-:W-:Y:S02]  /*9c580*/  ISETP.LT.AND P3, PT, R187, c[0x0][0x178], !P3 ;  /* 0x00005e00bb007a0c */ /* 0x000fe40005f61270 */
[----:B------:R-:W-:Y:S02]  /*9c590*/  ISETP.LT.AND P5, PT, R227, c[0x0][0x178], !P2 ;  /* 0x00005e00e3007a0c */ /* 0x000fe400057a1270 */
[----:B------:R-:W-:-:S07]  /*9c5a0*/  ISETP.LT.AND P6, PT, R206, c[0x0][0x178], !P2 ;  /* 0x00005e00ce007a0c */ /* 0x000fce00057c1270 */
[----:B------:R1:W-:Y:S01]  /*9c5b0*/  @P4 STG.E [R246.64], R249 ;  /* 0x000000f9f6004986 */ /* 0x0003e2000c101908 */
[----:B------:R-:W-:Y:S02]  /*9c5c0*/  ISETP.LT.AND P4, PT, R207, c[0x0][0x178], !P2 ;  /* 0x00005e00cf007a0c */ /* 0x000fe40005781270 */
[----:B------:R-:W-:Y:S01]  /*9c5d0*/  ISETP.LT.AND P2, PT, R187, c[0x0][0x178], !P2 ;  /* 0x00005e00bb007a0c */ /* 0x000fe20005741270 */
[----:B------:R1:W-:Y:S01]  /*9c5e0*/  @P3 STG.E [R244.64], R235 ;  /* 0x000000ebf4003986 */ /* 0x0003e2000c101908 */
[----:B------:R-:W-:Y:S01]  /*9c5f0*/  ISETP.LT.AND P3, PT, R227, c[0x0][0x178], !P1 ;  /* 0x00005e00e3007a0c */ /* 0x000fe20004f61270 */
[----:B-1----:R-:W-:-:S04]  /*9c600*/  IMAD.WIDE R246, R0, 0x4, R238 ;  /* 0x0000000400f67825 */ /* 0x002fc800078e02ee */
[C---:B------:R-:W-:Y:S01]  /*9c610*/  IMAD.WIDE R248, R0.reuse, 0x4, R236 ;  /* 0x0000000400f87825 */ /* 0x040fe200078e02ec */
[----:B------:R1:W-:Y:S03]  /*9c620*/  @P5 STG.E [R246.64], R242 ;  /* 0x000000f2f6005986 */ /* 0x0003e6000c101908 */
[C---:B------:R-:W-:Y:S01]  /*9c630*/  IMAD.WIDE R244, R0.reuse, 0x4, R208 ;  /* 0x0000000400f47825 */ /* 0x040fe200078e02d0 */
[----:B------:R1:W-:Y:S03]  /*9c640*/  @P6 STG.E [R248.64], R240 ;  /* 0x000000f0f8006986 */ /* 0x0003e6000c101908 */
[C---:B-1----:R-:W-:Y:S01]  /*9c650*/  IMAD.WIDE R246, R0.reuse, 0x4, R210 ;  /* 0x0000000400f67825 */ /* 0x042fe200078e02d2 */
[----:B------:R-:W-:-:S05]  /*9c660*/  IADD3 R0, R0, c[0x0][0x198], RZ ;  /* 0x0000660000007a10 */ /* 0x000fca0007ffe0ff */
[----:B------:R-:W-:Y:S01]  /*9c670*/  IMAD.WIDE R248, R0, 0x4, R238 ;  /* 0x0000000400f87825 */ /* 0x000fe200078e02ee */
[----:B--2---:R-:W-:Y:S02]  /*9c680*/  ISETP.GE.AND P0, PT, R233, c[0x0][0x17c], PT ;  /* 0x00005f00e9007a0c */ /* 0x004fe40003f06270 */
[----:B------:R-:W2:Y:S04]  /*9c690*/  LDL.LU R233, [R1+0x3818] ;  /* 0x0038180001e97983 */ /* 0x000ea80000300800 */
[----:B------:R-:W2:Y:S04]  /*9c6a0*/  LDL.LU R235, [R1+0x68] ;  /* 0x0000680001eb7983 */ /* 0x000ea80000300800 */
[----:B------:R-:W2:Y:S04]  /*9c6b0*/  LDL.LU R242, [R1+0x11c] ;  /* 0x00011c0001f27983 */ /* 0x000ea80000300800 */
[----:B------:R-:W2:Y:S04]  /*9c6c0*/  LDL.LU R240, [R1+0xfc] ;  /* 0x0000fc0001f07983 */ /* 0x000ea80000300800 */
[----:B---3--:R1:W-:Y:S01]  /*9c6d0*/  @P4 STG.E [R246.64], R251 ;  /* 0x000000fbf6004986 */ /* 0x0083e2000c101908 */
[----:B------:R-:W-:-:S03]  /*9c6e0*/  ISETP.GE.AND P4, PT, R234, c[0x0][0x17c], PT ;  /* 0x00005f00ea007a0c */ /* 0x000fc60003f86270 */
[----:B------:R3:W-:Y:S04]  /*9c6f0*/  @P2 STG.E [R244.64], R241 ;  /* 0x000000f1f4002986 */ /* 0x0007e8000c101908 */
[----:B-1----:R-:W2:Y:S04]  /*9c700*/  LDL.LU R251, [R1+0xcc] ;  /* 0x0000cc0001fb7983 */ /* 0x002ea80000300800 */
[----:B---3--:R-:W3:Y:S04]  /*9c710*/  LDL.LU R241, [R1+0x6c] ;  /* 0x00006c0001f17983 */ /* 0x008ee80000300800 */
[----:B------:R-:W2:Y:S04]  /*9c720*/  LDL.LU R234, [R1+0x138] ;  /* 0x0001380001ea7983 */ /* 0x000ea80000300800 */
[----:B----4-:R1:W-:Y:S04]  /*9c730*/  @P3 STG.E [R248.64], R3 ;  /* 0x00000003f8003986 */ /* 0x0103e8000c101908 */
[----:B-1----:R-:W4:Y:S01]  /*9c740*/  LDL.LU R249, [R1+0xf8] ;  /* 0x0000f80001f97983 */ /* 0x002f220000300800 */
[----:B------:R-:W-:-:S02]  /*9c750*/  ISETP.LT.AND P5, PT, R206, c[0x0][0x178], !P1 ;  /* 0x00005e00ce007a0c */ /* 0x000fc40004fa1270 */
[----:B------:R-:W-:Y:S01]  /*9c760*/  ISETP.LT.AND P6, PT, R207, c[0x0][0x178], !P1 ;  /* 0x00005e00cf007a0c */ /* 0x000fe20004fc1270 */
[C---:B------:R-:W-:Y:S01]  /*9c770*/  IMAD.WIDE R244, R0.reuse, 0x4, R236 ;  /* 0x0000000400f47825 */ /* 0x040fe200078e02ec */
[----:B------:R-:W-:Y:S02]  /*9c780*/  ISETP.LT.AND P1, PT, R187, c[0x0][0x178], !P1 ;  /* 0x00005e00bb007a0c */ /* 0x000fe40004f21270 */
[----:B------:R-:W-:Y:S01]  /*9c790*/  ISETP.LT.AND P2, PT, R227, c[0x0][0x178], !P0 ;  /* 0x00005e00e3007a0c */ /* 0x000fe20004741270 */
[----:B------:R-:W-:Y:S01]  /*9c7a0*/  IMAD.WIDE R246, R0, 0x4, R210 ;  /* 0x0000000400f67825 */ /* 0x000fe200078e02d2 */
[----:B------:R-:W-:Y:S02]  /*9c7b0*/  ISETP.LT.AND P3, PT, R206, c[0x0][0x178], !P0 ;  /* 0x00005e00ce007a0c */ /* 0x000fe40004761270 */
[----:B------:R-:W-:-:S03]  /*9c7c0*/  IADD3 R3, R0, c[0x0][0x198], RZ ;  /* 0x0000660000037a10 */ /* 0x000fc60007ffe0ff */
[----:B----4-:R1:W-:Y:S04]  /*9c7d0*/  @P5 STG.E [R244.64], R249 ;  /* 0x000000f9f4005986 */ /* 0x0103e8000c101908 */
[----:B------:R4:W-:Y:S01]  /*9c7e0*/  @P6 STG.E [R246.64], R250 ;  /* 0x000000faf6006986 */ /* 0x0009e2000c101908 */
[----:B------:R-:W-:Y:S01]  /*9c7f0*/  ISETP.LT.AND P5, PT, R207, c[0x0][0x178], !P0 ;  /* 0x00005e00cf007a0c */ /* 0x000fe200047a1270 */
[----:B-1----:R-:W-:-:S04]  /*9c800*/  IMAD.WIDE R248, R3, 0x4, R238 ;  /* 0x0000000403f87825 */ /* 0x002fc800078e02ee */
[----:B----4-:R-:W-:-:S04]  /*9c810*/  IMAD.WIDE R246, R0, 0x4, R208 ;  /* 0x0000000400f67825 */ /* 0x010fc800078e02d0 */
[----:B------:R-:W-:Y:S01]  /*9c820*/  IMAD.WIDE R244, R3, 0x4, R236 ;  /* 0x0000000403f47825 */ /* 0x000fe200078e02ec */
[----:B--2---:R1:W-:Y:S01]  /*9c830*/  @P1 STG.E [R246.64], R235 ;  /* 0x000000ebf6001986 */ /* 0x0043e2000c101908 */
[----:B------:R-:W-:-:S03]  /*9c840*/  ISETP.LT.AND P0, PT, R187, c[0x0][0x178], !P0 ;  /* 0x00005e00bb007a0c */ /* 0x000fc60004701270 */
[----:B------:R-:W-:Y:S01]  /*9c850*/  @P2 STG.E [R248.64], R242 ;  /* 0x000000f2f8002986 */ /* 0x000fe2000c101908 */
[----:B------:R-:W-:-:S03]  /*9c860*/  ISETP.LT.AND P6, PT, R227, c[0x0][0x178], !P4 ;  /* 0x00005e00e3007a0c */ /* 0x000fc600067c1270 */
[----:B------:R2:W-:Y:S01]  /*9c870*/  @P3 STG.E [R244.64], R240 ;  /* 0x000000f0f4003986 */ /* 0x0005e2000c101908 */
[C---:B------:R-:W-:Y:S01]  /*9c880*/  IADD3 R0, R3.reuse, c[0x0][0x198], RZ ;  /* 0x0000660003007a10 */ /* 0x040fe20007ffe0ff */
[C---:B-1----:R-:W-:Y:S02]  /*9c890*/  IMAD.WIDE R246, R3.reuse, 0x4, R208 ;  /* 0x0000000403f67825 */ /* 0x042fe400078e02d0 */
[----:B--2---:R-:W2:Y:S02]  /*9c8a0*/  LDL.LU R240, [R1+0x3630] ;  /* 0x0036300001f07983 */ /* 0x004ea40000300800 */
[----:B------:R-:W-:Y:S02]  /*9c8b0*/  IMAD.WIDE R244, R3, 0x4, R210 ;  /* 0x0000000403f47825 */ /* 0x000fe400078e02d2 */
[----:B------:R-:W4:Y:S04]  /*9c8c0*/  LDL.LU R235, [R1+0xd8] ;  /* 0x0000d80001eb7983 */ /* 0x000f280000300800 */
[----:B------:R-:W4:Y:S04]  /*9c8d0*/  LDL.LU R250, [R1+0x13c] ;  /* 0x00013c0001fa7983 */ /* 0x000f280000300800 */
[----:B------:R-:W4:Y:S04]  /*9c8e0*/  LDL.LU R242, [R1+0x12c] ;  /* 0x00012c0001f27983 */ /* 0x000f280000300800 */
[----:B------:R-:W4:Y:S01]  /*9c8f0*/  LDL.LU R3, [R1+0x362c] ;  /* 0x00362c0001037983 */ /* 0x000f220000300800 */
[----:B------:R-:W-:-:S03]  /*9c900*/  IMAD.WIDE R248, R0, 0x4, R238 ;  /* 0x0000000400f87825 */ /* 0x000fc600078e02ee */
[----:B------:R-:W-:Y:S04]  /*9c910*/  @P5 STG.E [R244.64], R251 ;  /* 0x000000fbf4005986 */ /* 0x000fe8000c101908 */
[----:B---3--:R1:W-:Y:S04]  /*9c920*/  @P0 STG.E [R246.64], R241 ;  /* 0x000000f1f6000986 */ /* 0x0083e8000c101908 */
[----:B------:R3:W-:Y:S04]  /*9c930*/  @P6 STG.E [R248.64], R234 ;  /* 0x000000eaf8006986 */ /* 0x0007e8000c101908 */
[----:B-1----:R-:W4:Y:S04]  /*9c940*/  LDL.LU R241, [R1+0xdc] ;  /* 0x0000dc0001f17983 */ /* 0x002f280000300800 */
[----:B---3--:R-:W3:Y:S04]  /*9c950*/  LDL.LU R248, [R1+0x128] ;  /* 0x0001280001f87983 */ /* 0x008ee80000300800 */
[----:B------:R-:W3:Y:S04]  /*9c960*/  LDL.LU R249, [R1+0x108] ;  /* 0x0001080001f97983 */ /* 0x000ee80000300800 */
[----:B------:R-:W3:Y:S01]  /*9c970*/  LDL.LU R234, [R1+0x3634] ;  /* 0x0036340001ea7983 */ /* 0x000ee20000300800 */
[----:B------:R-:W-:-:S02]  /*9c980*/  ISETP.LT.AND P1, PT, R206, c[0x0][0x178], !P4 ;  /* 0x00005e00ce007a0c */ /* 0x000fc40006721270 */
[----:B------:R-:W-:Y:S01]  /*9c990*/  ISETP.LT.AND P3, PT, R207, c[0x0][0x178], !P4 ;  /* 0x00005e00cf007a0c */ /* 0x000fe20006761270 */
[C---:B------:R-:W-:Y:S01]  /*9c9a0*/  IMAD.WIDE R244, R0.reuse, 0x4, R236 ;  /* 0x0000000400f47825 */ /* 0x040fe200078e02ec */
[----:B------:R-:W-:Y:S01]  /*9c9b0*/  ISETP.LT.AND P4, PT, R187, c[0x0][0x178], !P4 ;  /* 0x00005e00bb007a0c */ /* 0x000fe20006781270 */
[----:B------:R-:W3:Y:S02]  /*9c9c0*/  LDL.LU R251, [R1+0x3638] ;  /* 0x0036380001fb7983 */ /* 0x000ee40000300800 */
[----:B------:R-:W-:Y:S01]  /*9c9d0*/  IMAD.WIDE R246, R0, 0x4, R210 ;  /* 0x0000000400f67825 */ /* 0x000fe200078e02d2 */
[----:B--2---:R-:W-:Y:S02]  /*9c9e0*/  ISETP.GE.AND P0, PT, R240, c[0x0][0x17c], PT ;  /* 0x00005f00f0007a0c */ /* 0x004fe40003f06270 */
[----:B------:R-:W2:Y:S01]  /*9c9f0*/  LDL.LU R240, [R1+0xb0] ;  /* 0x0000b00001f07983 */ /* 0x000ea20000300800 */
[----:B----4-:R-:W-:-:S04]  /*9ca00*/  ISETP.GE.AND P2, PT, R3, c[0x0][0x17c], PT ;  /* 0x00005f0003007a0c */ /* 0x010fc80003f46270 */
[----:B------:R-:W-:Y:S02]  /*9ca10*/  ISETP.LT.AND P5, PT, R227, c[0x0][0x178], !P2 ;  /* 0x00005e00e3007a0c */ /* 0x000fe400057a1270 */
[----:B------:R-:W-:Y:S02]  /*9ca20*/  ISETP.LT.AND P6, PT, R206, c[0x0][0x178], !P2 ;  /* 0x00005e00ce007a0c */ /* 0x000fe400057c1270 */
[C---:B------:R-:W-:Y:S01]  /*9ca30*/  IADD3 R3, R0.reuse, c[0x0][0x198], RZ ;  /* 0x0000660000037a10 */ /* 0x040fe20007ffe0ff */
[----:B---3--:R1:W-:Y:S04]  /*9ca40*/  @P1 STG.E [R244.64], R248 ;  /* 0x000000f8f4001986 */ /* 0x0083e8000c101908 */
[----:B------:R3:W-:Y:S01]  /*9ca50*/  @P3 STG.E [R246.64], R249 ;  /* 0x000000f9f6003986 */ /* 0x0007e2000c101908 */
[----:B-1----:R-:W-:Y:S01]  /*9ca60*/  IMAD.WIDE R244, R0, 0x4, R208 ;  /* 0x0000000400f47825 */ /* 0x002fe200078e02d0 */
[----:B------:R-:W-:-:S02]  /*9ca70*/  ISETP.GE.AND P1, PT, R234, c[0x0][0x17c], PT ;  /* 0x00005f00ea007a0c */ /* 0x000fc40003f26270 */
[----:B------:R-:W4:Y:S01]  /*9ca80*/  LDL.LU R0, [R1+0x150] ;  /* 0x0001500001007983 */ /* 0x000f220000300800 */
[----:B---3--:R-:W-:-:S04]  /*9ca90*/  IMAD.WIDE R246, R3, 0x4, R238 ;  /* 0x0000000403f67825 */ /* 0x008fc800078e02ee */
[----:B------:R-:W-:Y:S01]  /*9caa0*/  IMAD.WIDE R248, R3, 0x4, R236 ;  /* 0x0000000403f87825 */ /* 0x000fe200078e02ec */
[----:B------:R1:W-:Y:S04]  /*9cab0*/  @P4 STG.E [R244.64], R235 ;  /* 0x000000ebf4004986 */ /* 0x0003e8000c101908 */
[----:B------:R-:W3:Y:S04]  /*9cac0*/  LDL.LU R234, [R1+0x3814] ;  /* 0x0038140001ea7983 */ /* 0x000ee80000300800 */
[----:B------:R-:W-:Y:S04]  /*9cad0*/  @P5 STG.E [R246.64], R250 ;  /* 0x000000faf6005986 */ /* 0x000fe8000c101908 */
[----:B-1----:R-:W2:Y:S04]  /*9cae0*/  LDL.LU R235, [R1+0x3810] ;  /* 0x0038100001eb7983 */ /* 0x002ea80000300800 */
[----:B------:R1:W-:Y:S04]  /*9caf0*/  @P6 STG.E [R248.64], R242 ;  /* 0x000000f2f8006986 */ /* 0x0003e8000c101908 */
[----:B-1----:R-:W2:Y:S01]  /*9cb00*/  LDL.LU R249, [R1+0x10c] ;  /* 0x00010c0001f97983 */ /* 0x002ea20000300800 */
[----:B------:R-:W-:-:S02]  /*9cb10*/  ISETP.LT.AND P3, PT, R207, c[0x0][0x178], !P2 ;  /* 0x00005e00cf007a0c */ /* 0x000fc40005761270 */
[----:B------:R-:W-:Y:S02]  /*9cb20*/  ISETP.LT.AND P2, PT, R187, c[0x0][0x178], !P2 ;  /* 0x00005e00bb007a0c */ /* 0x000fe40005741270 */
[----:B------:R-:W-:Y:S01]  /*9cb30*/  ISETP.LT.AND P4, PT, R227, c[0x0][0x178], !P0 ;  /* 0x00005e00e3007a0c */ /* 0x000fe20004781270 */
[C---:B------:R-:W-:Y:S01]  /*9cb40*/  IMAD.WIDE R244, R3.reuse, 0x4, R210 ;  /* 0x0000000403f47825 */ /* 0x040fe200078e02d2 */
[----:B------:R-:W3:Y:S03]  /*9cb50*/  LDL.LU R250, [R1+0x154] ;  /* 0x0001540001fa7983 */ /* 0x000ee60000300800 */
[C---:B------:R-:W-:Y:S01]  /*9cb60*/  IMAD.WIDE R246, R3.reuse, 0x4, R208 ;  /* 0x0000000403f67825 */ /* 0x040fe200078e02d0 */
[----:B------:R-:W-:Y:S01]  /*9cb70*/  IADD3 R3, R3, c[0x0][0x198], RZ ;  /* 0x0000660003037a10 */ /* 0x000fe20007ffe0ff */
[----:B------:R-:W3:Y:S04]  /*9cb80*/  LDL.LU R242, [R1+0x144] ;  /* 0x0001440001f27983 */ /* 0x000ee80000300800 */
[----:B--2---:R1:W-:Y:S01]  /*9cb90*/  @P3 STG.E [R244.64], R249 ;  /* 0x000000f9f4003986 */ /* 0x0043e2000c101908 */
[----:B------:R-:W-:-:S03]  /*9cba0*/  ISETP.GE.AND P3, PT, R251, c[0x0][0x17c], PT ;  /* 0x00005f00fb007a0c */ /* 0x000fc60003f66270 */
[----:B------:R2:W-:Y:S04]  /*9cbb0*/  @P2 STG.E [R246.64], R241 ;  /* 0x000000f1f6002986 */ /* 0x0005e8000c101908 */
[----:B------:R-:W3:Y:S01]  /*9cbc0*/  LDL.LU R251, [R1+0x44] ;  /* 0x0000440001fb7983 */ /* 0x000ee20000300800 */
[----:B-1----:R-:W-:-:S03]  /*9cbd0*/  IMAD.WIDE R248, R3, 0x4, R238 ;  /* 0x0000000403f87825 */ /* 0x002fc600078e02ee */
[----:B--2---:R-:W2:Y:S04]  /*9cbe0*/  LDL.LU R241, [R1+0x190] ;  /* 0x0001900001f17983 */ /* 0x004ea80000300800 */
[----:B----4-:R1:W-:Y:S04]  /*9cbf0*/  @P4 STG.E [R248.64], R0 ;  /* 0x00000000f8004986 */ /* 0x0103e8000c101908 */
[----:B-1----:R-:W4:Y:S01]  /*9cc00*/  LDL.LU R249, [R1+0x140] ;  /* 0x0001400001f97983 */ /* 0x002f220000300800 */
[----:B------:R-:W-:Y:S02]  /*9cc10*/  ISETP.LT.AND P5, PT, R206, c[0x0][0x178], !P0 ;  /* 0x00005e00ce007a0c */ /* 0x000fe400047a1270 */
[----:B------:R-:W-:Y:S01]  /*9cc20*/  ISETP.LT.AND P6, PT, R207, c[0x0][0x178], !P0 ;  /* 0x00005e00cf007a0c */ /* 0x000fe200047c1270 */
[----:B------:R-:W-:-:S04]  /*9cc30*/  IMAD.WIDE R244, R3, 0x4, R236 ;  /* 0x0000000403f47825 */ /* 0x000fc800078e02ec */
[C---:B------:R-:W-:Y:S01]  /*9cc40*/  IMAD.WIDE R246, R3.reuse, 0x4, R210 ;  /* 0x0000000403f67825 */ /* 0x040fe200078e02d2 */
[----:B------:R-:W-:-:S05]  /*9cc50*/  IADD3 R0, R3, c[0x0][0x198], RZ ;  /* 0x0000660003007a10 */ /* 0x000fca0007ffe0ff */
[----:B----4-:R-:W-:Y:S04]  /*9cc60*/  @P5 STG.E [R244.64], R249 ;  /* 0x000000f9f4005986 */ /* 0x010fe8000c101908 */
[----:B------:R1:W-:Y:S04]  /*9cc70*/  @P6 STG.E [R246.64], R240 ;  /* 0x000000f0f6006986 */ /* 0x0003e8000c101908 */
[----:B-1----:R-:W4:Y:S01]  /*9cc80*/  LDL.LU R240, [R1+0x363c] ;  /* 0x00363c0001f07983 */ /* 0x002f220000300800 */
[----:B------:R-:W-:-:S03]  /*9cc90*/  IMAD.WIDE R246, R3, 0x4, R208 ;  /* 0x0000000403f67825 */ /* 0x000fc600078e02d0 */
[----:B------:R-:W2:Y:S01]  /*9cca0*/  LDL.LU R3, [R1+0x40] ;  /* 0x0000400001037983 */ /* 0x000ea20000300800 */
[----:B------:R-:W-:Y:S02]  /*9ccb0*/  ISETP.LT.AND P0, PT, R187, c[0x0][0x178], !P0 ;  /* 0x00005e00bb007a0c */ /* 0x000fe40004701270 */
[----:B------:R-:W-:Y:S02]  /*9ccc0*/  ISETP.LT.AND P2, PT, R227, c[0x0][0x178], !P1 ;  /* 0x00005e00e3007a0c */ /* 0x000fe40004f41270 */
[----:B------:R-:W-:Y:S01]  /*9ccd0*/  ISETP.LT.AND P4, PT, R206, c[0x0][0x178], !P1 ;  /* 0x00005e00ce007a0c */ /* 0x000fe20004f81270 */
[----:B------:R-:W-:-:S04]  /*9cce0*/  IMAD.WIDE R248, R0, 0x4, R238 ;  /* 0x0000000400f87825 */ /* 0x000fc800078e02ee */
[----:B------:R-:W-:-:S04]  /*9ccf0*/  IMAD.WIDE R244, R0, 0x4, R236 ;  /* 0x0000000400f47825 */ /* 0x000fc800078e02ec */
[----:B--2---:R1:W-:Y:S04]  /*9cd00*/  @P0 STG.E [R246.64], R3 ;  /* 0x00000003f6000986 */ /* 0x0043e8000c101908 */
[----:B---3--:R2:W-:Y:S04]  /*9cd10*/  @P2 STG.E [R248.64], R250 ;  /* 0x000000faf8002986 */ /* 0x0085e8000c101908 */
[----:B------:R3:W-:Y:S01]  /*9cd20*/  @P4 STG.E [R244.64], R242 ;  /* 0x000000f2f4004986 */ /* 0x0007e2000c101908 */
[C---:B-1----:R-:W-:Y:S01]  /*9cd30*/  IADD3 R3, R0.reuse, c[0x0][0x198], RZ ;  /* 0x0000660000037a10 */ /* 0x042fe20007ffe0ff */
[----:B------:R-:W-:-:S02]  /*9cd40*/  IMAD.WIDE R246, R0, 0x4, R208 ;  /* 0x0000000400f67825 */ /* 0x000fc400078e02d0 */
[----:B--2---:R-:W2:Y:S04]  /*9cd50*/  LDL.LU R250, [R1+0x164] ;  /* 0x0001640001fa7983 */ /* 0x004ea80000300800 */
[----:B---3--:R-:W3:Y:S01]  /*9cd60*/  LDL.LU R242, [R1+0x3640] ;  /* 0x0036400001f27983 */ /* 0x008ee20000300800 */
[----:B------:R-:W-:-:S03]  /*9cd70*/  IMAD.WIDE R244, R0, 0x4, R210 ;  /* 0x0000000400f47825 */ /* 0x000fc600078e02d2 */
[----:B------:R-:W2:Y:S01]  /*9cd80*/  LDL.LU R0, [R1+0xb4] ;  /* 0x0000b40001007983 */ /* 0x000ea20000300800 */
[----:B------:R-:W-:Y:S02]  /*9cd90*/  ISETP.LT.AND P5, PT, R207, c[0x0][0x178], !P1 ;  /* 0x00005e00cf007a0c */ /* 0x000fe40004fa1270 */
[----:B------:R-:W-:Y:S02]  /*9cda0*/  ISETP.LT.AND P1, PT, R187, c[0x0][0x178], !P1 ;  /* 0x00005e00bb007a0c */ /* 0x000fe40004f21270 */
[----:B------:R-:W-:Y:S01]  /*9cdb0*/  ISETP.LT.AND P6, PT, R227, c[0x0][0x178], !P3 ;  /* 0x00005e00e3007a0c */ /* 0x000fe20005fc1270 */
[----:B------:R-:W-:Y:S01]  /*9cdc0*/  IMAD.WIDE R248, R3, 0x4, R238 ;  /* 0x0000000403f87825 */ /* 0x000fe200078e02ee */
[----:B----4-:R-:W-:Y:S02]  /*9cdd0*/  ISETP.GE.AND P2, PT, R240, c[0x0][0x17c], PT ;  /* 0x00005f00f0007a0c */ /* 0x010fe40003f46270 */
[----:B------:R-:W4:Y:S01]  /*9cde0*/  LDL.LU R240, [R1+0x380c] ;  /* 0x00380c0001f07983 */ /* 0x000f220000300800 */
[----:B------:R-:W-:-:S04]  /*9cdf0*/  ISETP.LT.AND P0, PT, R206, c[0x0][0x178], !P3 ;  /* 0x00005e00ce007a0c */ /* 0x000fc80005f01270 */
[----:B--2---:R-:W-:Y:S04]  /*9ce00*/  @P5 STG.E [R244.64], R0 ;  /* 0x00000000f4005986 */ /* 0x004fe8000c101908 */
[----:B------:R1:W-:Y:S04]  /*9ce10*/  @P1 STG.E [R246.64], R251 ;  /* 0x000000fbf6001986 */ /* 0x0003e8000c101908 */
[----:B------:R2:W-:Y:S04]  /*9ce20*/  @P6 STG.E [R248.64], R241 ;  /* 0x000000f1f8006986 */ /* 0x0005e8000c101908 */
[----:B-1----:R-:W4:Y:S04]  /*9ce30*/  LDL.LU R251, [R1+0x84] ;  /* 0x0000840001fb7983 */ /* 0x002f280000300800 */
[----:B--2---:R-:W2:Y:S04]  /*9ce40*/  LDL.LU R248, [R1+0x160] ;  /* 0x0001600001f87983 */ /* 0x004ea80000300800 */
[----:B------:R-:W4:Y:S04]  /*9ce50*/  LDL.LU R249, [R1+0x80] ;  /* 0x0000800001f97983 */ /* 0x000f280000300800 */
[----:B------:R-:W4:Y:S01]  /*9ce60*/  LDL.LU R241, [R1+0x3644] ;  /* 0x0036440001f17983 */ /* 0x000f220000300800 */
[----:B------:R-:W-:-:S02]  /*9ce70*/  ISETP.LT.AND P4, PT, R207, c[0x0][0x178], !P3 ;  /* 0x00005e00cf007a0c */ /* 0x000fc40005f81270 */
[----:B------:R-:W-:Y:S01]  /*9ce80*/  ISETP.LT.AND P3, PT, R187, c[0x0][0x178], !P3 ;  /* 0x00005e00bb007a0c */ /* 0x000fe20005f61270 */
[C---:B------:R-:W-:Y:S01]  /*9ce90*/  IMAD.WIDE R244, R3.reuse, 0x4, R236 ;  /* 0x0000000403f47825 */ /* 0x040fe200078e02ec */
[----:B---3--:R-:W-:Y:S02]  /*9cea0*/  ISETP.GE.AND P1, PT, R242, c[0x0][0x17c], PT ;  /* 0x00005f00f2007a0c */ /* 0x008fe40003f26270 */
[----:B------:R-:W3:Y:S01]  /*9ceb0*/  LDL.LU R242, [R1+0x3648] ;  /* 0x0036480001f27983 */ /* 0x000ee20000300800 */
[C---:B------:R-:W-:Y:S01]  /*9cec0*/  IMAD.WIDE R246, R3.reuse, 0x4, R210 ;  /* 0x0000000403f67825 */ /* 0x040fe200078e02d2 */
[----:B------:R-:W-:Y:S02]  /*9ced0*/  IADD3 R0, R3, c[0x0][0x198], RZ ;  /* 0x0000660003007a10 */ /* 0x000fe40007ffe0ff */
[----:B--2---:R1:W-:Y:S04]  /*9cee0*/  @P0 STG.E [R244.64], R248 ;  /* 0x000000f8f4000986 */ /* 0x0043e8000c101908 */
[----:B----4-:R-:W-:Y:S01]  /*9cef0*/  @P4 STG.E [R246.64], R249 ;  /* 0x000000f9f6004986 */ /* 0x010fe2000c101908 */
[----:B------:R-:W-:Y:S01]  /*9cf00*/  ISETP.GE.AND P0, PT, R241, c[0x0][0x17c], PT ;  /* 0x00005f00f1007a0c */ /* 0x000fe20003f06270 */
[----:B-1----:R-:W-:-:S02]  /*9cf10*/  IMAD.WIDE R244, R3, 0x4, R208 ;  /* 0x0000000403f47825 */ /* 0x002fc400078e02d0 */
[----:B------:R-:W2:Y:S04]  /*9cf20*/  LDL.LU R3, [R1+0x1d0] ;  /* 0x0001d00001037983 */ /* 0x000ea80000300800 */
[----:B------:R-:W4:Y:S04]  /*9cf30*/  LDL.LU R241, [R1+0x3808] ;  /* 0x0038080001f17983 */ /* 0x000f280000300800 */
[----:B------:R1:W-:Y:S04]  /*9cf40*/  @P3 STG.E [R244.64], R240 ;  /* 0x000000f0f4003986 */ /* 0x0003e8000c101908 */
[----:B-1----:R-:W2:Y:S01]  /*9cf50*/  LDL.LU R245, [R1+0x194] ;  /* 0x0001940001f57983 */ /* 0x002ea20000300800 */
[----:B------:R-:W-:-:S02]  /*9cf60*/  ISETP.LT.AND P5, PT, R227, c[0x0][0x178], !P2 ;  /* 0x00005e00e3007a0c */ /* 0x000fc400057a1270 */
[----:B------:R-:W-:Y:S02]  /*9cf70*/  ISETP.LT.AND P6, PT, R206, c[0x0][0x178], !P2 ;  /* 0x00005e00ce007a0c */ /* 0x000fe400057c1270 */
[----:B------:R-:W-:Y:S01]  /*9cf80*/  ISETP.LT.AND P4, PT, R207, c[0x0][0x178], !P2 ;  /* 0x00005e00cf007a0c */ /* 0x000fe20005781270 */
[C---:B------:R-:W-:Y:S01]  /*9cf90*/  IMAD.WIDE R246, R0.reuse, 0x4, R238 ;  /* 0x0000000400f67825 */ /* 0x040fe200078e02ee */
[----:B------:R-:W-:Y:S02]  /*9cfa0*/  ISETP.LT.AND P2, PT, R187, c[0x0][0x178], !P2 ;  /* 0x00005e00bb007a0c */ /* 0x000fe40005741270 */
[----:B------:R-:W-:Y:S01]  /*9cfb0*/  ISETP.LT.AND P3, PT, R227, c[0x0][0x178], !P1 ;  /* 0x00005e00e3007a0c */ /* 0x000fe20004f61270 */
[----:B------:R-:W-:-:S04]  /*9cfc0*/  IMAD.WIDE R248, R0, 0x4, R236 ;  /* 0x0000000400f87825 */ /* 0x000fc800078e02ec */
[----:B--2---:R1:W-:Y:S04]  /*9cfd0*/  @P5 STG.E [R246.64], R245 ;  /* 0x000000f5f6005986 */ /* 0x0043e8000c101908 */
[----:B------:R2:W-:Y:S01]  /*9cfe0*/  @P6 STG.E [R248.64], R250 ;  /* 0x000000faf8006986 */ /* 0x0005e2000c101908 */
[----:B-1----:R-:W-:-:S04]  /*9cff0*/  IMAD.WIDE R246, R0, 0x4, R210 ;  /* 0x0000000400f67825 */ /* 0x002fc800078e02d2 */
[C---:B------:R-:W-:Y:S01]  /*9d000*/  IMAD.WIDE R244, R0.reuse, 0x4, R208 ;  /* 0x0000000400f47825 */ /* 0x040fe200078e02d0 */
[----:B------:R-:W-:Y:S01]  /*9d010*/  IADD3 R0, R0, c[0x0][0x198], RZ ;  /* 0x0000660000007a10 */ /* 0x000fe20007ffe0ff */
[----:B------:R1:W-:Y:S01]  /*9d020*/  @P4 STG.E [R246.64], R251 ;  /* 0x000000fbf6004986 */ /* 0x0003e2000c101908 */
[----:B---3--:R-:W-:-:S03]  /*9d030*/  ISETP.GE.AND P4, PT, R242, c[0x0][0x17c], PT ;  /* 0x00005f00f2007a0c */ /* 0x008fc60003f86270 */
[----:B--2---:R-:W2:Y:S04]  /*9d040*/  LDL.LU R248, [R1+0x170] ;  /* 0x0001700001f87983 */ /* 0x004ea80000300800 */
[----:B------:R-:W3:Y:S01]  /*9d050*/  LDL.LU R249, [R1+0x1d4] ;  /* 0x0001d40001f97983 */ /* 0x000ee20000300800 */
[----:B-1----:R-:W-:-:S03]  /*9d060*/  IMAD.WIDE R246, R0, 0x4, R238 ;  /* 0x0000000400f67825 */ /* 0x002fc600078e02ee */
[----:B------:R-:W2:Y:S04]  /*9d070*/  LDL.LU R250, [R1+0x1b4] ;  /* 0x0001b40001fa7983 */ /* 0x000ea80000300800 */
[----:B------:R-:W2:Y:S04]  /*9d080*/  LDL.LU R251, [R1+0x174] ;  /* 0x0001740001fb7983 */ /* 0x000ea80000300800 */
[----:B----4-:R-:W-:Y:S04]  /*9d090*/  @P2 STG.E [R244.64], R241 ;  /* 0x000000f1f4002986 */ /* 0x010fe8000c101908 */
[----:B------:R-:W2:Y:S04]  /*9d0a0*/  LDL.LU R242, [R1+0x200] ;  /* 0x0002000001f27983 */ /* 0x000ea80000300800 */
[----:B------:R1:W-:Y:S04]  /*9d0b0*/  @P3 STG.E [R246.64], R3 ;  /* 0x00000003f6003986 */ /* 0x0003e8000c101908 */
[----:B-1----:R-:W2:Y:S01]  /*9d0c0*/  LDL.LU R247, [R1+0x1b0] ;  /* 0x0001b00001f77983 */ /* 0x002ea20000300800 */
[----:B------:R-:W-:-:S02]  /*9d0d0*/  ISETP.LT.AND P5, PT, R206, c[0x0][0x178], !P1 ;  /* 0x00005e00ce007a0c */ /* 0x000fc40004fa1270 */
[----:B------:R-:W-:Y:S01]  /*9d0e0*/  ISETP.LT.AND P6, PT, R207, c[0x0][0x178], !P1 ;  /* 0x00005e00cf007a0c */ /* 0x000fe20004fc1270 */
[C---:B------:R-:W-:Y:S01]  /*9d0f0*/  IMAD.WIDE R240, R0.reuse, 0x4, R236 ;  /* 0x0000000400f07825 */ /* 0x040fe200078e02ec */
[----:B------:R-:W-:Y:S02]  /*9d100*/  ISETP.LT.AND P1, PT, R187, c[0x0][0x178], !P1 ;  /* 0x00005e00bb007a0c */ /* 0x000fe40004f21270 */
[----:B------:R-:W-:Y:S01]  /*9d110*/  ISETP.LT.AND P2, PT, R227, c[0x0][0x178], !P0 ;  /* 0x00005e00e3007a0c */ /* 0x000fe20004741270 */
[C---:B------:R-:W-:Y:S01]  /*9d120*/  IMAD.WIDE R244, R0.reuse, 0x4, R210 ;  /* 0x0000000400f47825 */ /* 0x040fe200078e02d2 */
[----:B------:R-:W-:Y:S02]  /*9d130*/  IADD3 R3, R0, c[0x0][0x198], RZ ;  /* 0x0000660000037a10 */ /* 0x000fe40007ffe0ff */
[----:B------:R-:W-:-:S03]  /*9d140*/  ISETP.LT.AND P3, PT, R206, c[0x0][0x178], !P0 ;  /* 0x00005e00ce007a0c */ /* 0x000fc60004761270 */
[----:B--2---:R1:W-:Y:S01]  /*9d150*/  @P5 STG.E [R240.64], R247 ;  /* 0x000000f7f0005986 */ /* 0x0043e2000c101908 */
[----:B------:R-:W-:Y:S02]  /*9d160*/  ISETP.LT.AND P5, PT, R207, c[0x0][0x178], !P0 ;  /* 0x00005e00cf007a0c */ /* 0x000fe400047a1270 */
[----:B------:R-:W-:Y:S01]  /*9d170*/  ISETP.LT.AND P0, PT, R187, c[0x0][0x178], !P0 ;  /* 0x00005e00bb007a0c */ /* 0x000fe20004701270 */
[----:B------:R2:W-:Y:S01]  /*9d180*/  @P6 STG.E [R244.64], R248 ;  /* 0x000000f8f4006986 */ /* 0x0005e2000c101908 */
[----:B-1----:R-:W-:-:S04]  /*9d190*/  IMAD.WIDE R240, R0, 0x4, R208 ;  /* 0x0000000400f07825 */ /* 0x002fc800078e02d0 */
[C---:B--2---:R-:W-:Y:S01]  /*9d1a0*/  IMAD.WIDE R244, R3.reuse, 0x4, R238 ;  /* 0x0000000403f47825 */ /* 0x044fe200078e02ee */
[----:B------:R1:W-:Y:S03]  /*9d1b0*/  @P1 STG.E [R240.64], R232 ;  /* 0x000000e8f0001986 */ /* 0x0003e6000c101908 */
[C---:B------:R-:W-:Y:S01]  /*9d1c0*/  IMAD.WIDE R246, R3.reuse, 0x4, R236 ;  /* 0x0000000403f67825 */ /* 0x040fe200078e02ec */
[----:B---3--:R2:W-:Y:S04]  /*9d1d0*/  @P2 STG.E [R244.64], R249 ;  /* 0x000000f9f4002986 */ /* 0x0085e8000c101908 */
[----:B------:R3:W-:Y:S01]  /*9d1e0*/  @P3 STG.E [R246.64], R250 ;  /* 0x000000faf6003986 */ /* 0x0007e2000c101908 */
[----:B-1----:R-:W-:-:S03]  /*9d1f0*/  IMAD.WIDE R240, R3, 0x4, R210 ;  /* 0x0000000403f07825 */ /* 0x002fc600078e02d2 */
[----:B------:R-:W4:Y:S01]  /*9d200*/  LDL.LU R232, [R1+0x364c] ;  /* 0x00364c0001e87983 */ /* 0x000f220000300800 */
[----:B--2---:R-:W-:-:S03]  /*9d210*/  IMAD.WIDE R244, R3, 0x4, R208 ;  /* 0x0000000403f47825 */ /* 0x004fc600078e02d0 */
[----:B------:R-:W2:Y:S04]  /*9d220*/  LDL.LU R248, [R1+0x3650] ;  /* 0x0036500001f87983 */ /* 0x000ea80000300800 */
[----:B------:R-:W2:Y:S04]  /*9d230*/  LDL.LU R249, [R1+0x204] ;  /* 0x0002040001f97983 */ /* 0x000ea80000300800 */
[----:B---3--:R-:W3:Y:S04]  /*9d240*/  LDL.LU R250, [R1+0x1e4] ;  /* 0x0001e40001fa7983 */ /* 0x008ee80000300800 */
[----:B------:R1:W-:Y:S04]  /*9d250*/  @P5 STG.E [R240.64], R251 ;  /* 0x000000fbf0005986 */ /* 0x0003e8000c101908 */
[----:B------:R1:W-:Y:S04]  /*9d260*/  @P0 STG.E [R244.64], R233 ;  /* 0x000000e9f4000986 */ /* 0x0003e8000c101908 */
[----:B-1----:R-:W3:Y:S04]  /*9d270*/  LDL.LU R251, [R1+0x1c4] ;  /* 0x0001c40001fb7983 */ /* 0x002ee80000300800 */
[----:B------:R-:W3:Y:S01]  /*9d280*/  LDL.LU R244, [R1+0x1e0] ;  /* 0x0001e00001f47983 */ /* 0x000ee20000300800 */
[----:B------:R-:W-:-:S02]  /*9d290*/  ISETP.LT.AND P6, PT, R227, c[0x0][0x178], !P4 ;  /* 0x00005e00e3007a0c */ /* 0x000fc400067c1270 */
[----:B------:R-:W-:Y:S01]  /*9d2a0*/  IADD3 R0, R3, c[0x0][0x198], RZ ;  /* 0x0000660003007a10 */ /* 0x000fe20007ffe0ff */
[----:B------:R-:W3:Y:S04]  /*9d2b0*/  LDL.LU R245, [R1+0x1c0] ;  /* 0x0001c00001f57983 */ /* 0x000ee80000300800 */
[----:B------:R-:W-:Y:S01]  /*9d2c0*/  IMAD.WIDE R246, R0, 0x4, R238 ;  /* 0x0000000400f67825 */ /* 0x000fe200078e02ee */
[----:B------:R-:W-:-:S05]  /*9d2d0*/  ISETP.LT.AND P1, PT, R206, c[0x0][0x178], !P4 ;  /* 0x00005e00ce007a0c */ /* 0x000fca0006721270 */
[----:B------:R1:W-:Y:S04]  /*9d2e0*/  @P6 STG.E [R246.64], R242 ;  /* 0x000000f2f6006986 */ /* 0x0003e8000c101908 */
[----:B-1----:R-:W3:Y:S04]  /*9d2f0*/  LDL.LU R242, [R1+0x3654] ;  /* 0x0036540001f27983 */ /* 0x002ee80000300800 */
[----:B------:R-:W3:Y:S01]  /*9d300*/  LDL.LU R246, [R1+0x180] ;  /* 0x0001800001f67983 */ /* 0x000ee20000300800 */
[C---:B------:R-:W-:Y:S01]  /*9d310*/  IMAD.WIDE R240, R0.reuse, 0x4, R210 ;  /* 0x0000000400f07825 */ /* 0x040fe200078e02d2 */
[----:B------:R-:W-:-:S02]  /*9d320*/  IADD3 R3, R0, c[0x0][0x198], RZ ;  /* 0x0000660000037a10 */ /* 0x000fc40007ffe0ff */
[----:B----4-:R-:W-:Y:S01]  /*9d330*/  ISETP.GE.AND P2, PT, R232, c[0x0][0x17c], PT ;  /* 0x00005f00e8007a0c */ /* 0x010fe20003f46270 */
[----:B------:R-:W-:Y:S01]  /*9d340*/  IMAD.WIDE R232, R0, 0x4, R236 ;  /* 0x0000000400e87825 */ /* 0x000fe200078e02ec */
[----:B--2---:R-:W-:Y:S02]  /*9d350*/  ISETP.GE.AND P0, PT, R248, c[0x0][0x17c], PT ;  /* 0x00005f00f8007a0c */ /* 0x004fe40003f06270 */
[----:B------:R-:W2:Y:S04]  /*9d360*/  LDL.LU R248, [R1+0x3658] ;  /* 0x0036580001f87983 */ /* 0x000ea80000300800 */
[----:B------:R-:W4:Y:S04]  /*9d370*/  LDL.LU R247, [R1+0xb8] ;  /* 0x0000b80001f77983 */ /* 0x000f280000300800 */
[----:B---3--:R1:W-:Y:S02]  /*9d380*/  @P1 STG.E [R232.64], R244 ;  /* 0x000000f4e8001986 */ /* 0x0083e4000c101908 */
[----:B-1----:R-:W-:-:S02]  /*9d390*/  IMAD.WIDE R232, R0, 0x4, R208 ;  /* 0x0000000400e87825 */ /* 0x002fc400078e02d0 */
[----:B------:R-:W3:Y:S01]  /*9d3a0*/  LDL.LU R0, [R1+0x158] ;  /* 0x0001580001007983 */ /* 0x000ee20000300800 */
        /* <DEDUP_REMOVED lines=13> */
[----:B------:R-:W-:Y:S01]  /*9d480*/  ISETP.GE.AND P1, PT, R242, c[0x0][0x17c], PT ;  /* 0x00005f00f2007a0c */ /* 0x000fe20003f26270 */
[----:B------:R1:W-:Y:S04]  /*9d490*/  @P6 STG.E [R244.64], R250 ;  /* 0x000000faf4006986 */ /* 0x0003e8000c101908 */
[----:B------:R-:W4:Y:S01]  /*9d4a0*/  LDL.LU R242, [R1+0x3804] ;  /* 0x0038040001f27983 */ /* 0x000f220000300800 */
[C---:B-1----:R-:W-:Y:S01]  /*9d4b0*/  IMAD.WIDE R240, R3.reuse, 0x4, R208 ;  /* 0x0000000403f07825 */ /* 0x042fe200078e02d0 */
[----:B------:R-:W-:-:S02]  /*9d4c0*/  IADD3 R3, R3, c[0x0][0x198], RZ ;  /* 0x0000660003037a10 */ /* 0x000fc40007ffe0ff */
[----:B------:R-:W4:Y:S03]  /*9d4d0*/  LDL.LU R246, [R1+0x48] ;  /* 0x0000480001f67983 */ /* 0x000f260000300800 */
[----:B------:R-:W-:Y:S01]  /*9d4e0*/  IMAD.WIDE R244, R3, 0x4, R238 ;  /* 0x0000000403f47825 */ /* 0x000fe200078e02ee */
[----:B------:R-:W4:Y:S04]  /*9d4f0*/  LDL.LU R249, [R1+0x15c] ;  /* 0x00015c0001f97983 */ /* 0x000f280000300800 */
[----:B------:R1:W-:Y:S04]  /*9d500*/  @P3 STG.E [R232.64], R251 ;  /* 0x000000fbe8003986 */ /* 0x0003e8000c101908 */
[----:B------:R-:W4:Y:S04]  /*9d510*/  LDL.LU R250, [R1+0x14c] ;  /* 0x00014c0001fa7983 */ /* 0x000f280000300800 */
[----:B------:R1:W-:Y:S01]  /*9d520*/  @P2 STG.E [R240.64], R243 ;  /* 0x000000f3f0002986 */ /* 0x0003e2000c101908 */
[----:B--2---:R-:W-:-:S03]  /*9d530*/  ISETP.GE.AND P3, PT, R248, c[0x0][0x17c], PT ;  /* 0x00005f00f8007a0c */ /* 0x004fc60003f66270 */
[----:B------:R-:W2:Y:S04]  /*9d540*/  LDL.LU R248, [R1+0xbc] ;  /* 0x0000bc0001f87983 */ /* 0x000ea80000300800 */
[----:B-1----:R-:W2:Y:S04]  /*9d550*/  LDL.LU R251, [R1+0x4c] ;  /* 0x00004c0001fb7983 */ /* 0x002ea80000300800 */
[----:B------:R-:W2:Y:S04]  /*9d560*/  LDL.LU R243, [R1+0x198] ;  /* 0x0001980001f37983 */ /* 0x000ea80000300800 */
[----:B---3--:R1:W-:Y:S04]  /*9d570*/  @P4 STG.E [R244.64], R0 ;  /* 0x00000000f4004986 */ /* 0x0083e8000c101908 */
[----:B-1----:R-:W3:Y:S01]  /*9d580*/  LDL.LU R245, [R1+0x148] ;  /* 0x0001480001f57983 */ /* 0x002ee20000300800 */
[----:B------:R-:W-:-:S02]  /*9d590*/  ISETP.LT.AND P5, PT, R206, c[0x0][0x178], !P0 ;  /* 0x00005e00ce007a0c */ /* 0x000fc400047a1270 */
[----:B------:R-:W-:Y:S02]  /*9d5a0*/  ISETP.LT.AND P6, PT, R207, c[0x0][0x178], !P0 ;  /* 0x00005e00cf007a0c */ /* 0x000fe400047c1270 */
[----:B------:R-:W-:Y:S01]  /*9d5b0*/  ISETP.LT.AND P0, PT, R187, c[0x0][0x178], !P0 ;  /* 0x00005e00bb007a0c */ /* 0x000fe20004701270 */
[----:B------:R-:W-:-:S04]  /*9d5c0*/  IMAD.WIDE R232, R3, 0x4, R236 ;  /* 0x0000000403e87825 */ /* 0x000fc800078e02ec */
[----:B------:R-:W-:Y:S01]  /*9d5d0*/  IMAD.WIDE R240, R3, 0x4, R210 ;  /* 0x0000000403f07825 */ /* 0x000fe200078e02d2 */
[----:B------:R-:W-:Y:S02]  /*9d5e0*/  ISETP.LT.AND P2, PT, R227, c[0x0][0x178], !P1 ;  /* 0x00005e00e3007a0c */ /* 0x000fe40004f41270 */
[----:B------:R-:W-:Y:S02]  /*9d5f0*/  ISETP.LT.AND P4, PT, R206, c[0x0][0x178], !P1 ;  /* 0x00005e00ce007a0c */ /* 0x000fe40004f81270 */
[C---:B------:R-:W-:Y:S01]  /*9d600*/  IADD3 R0, R3.reuse, c[0x0][0x198], RZ ;  /* 0x0000660003007a10 */ /* 0x040fe20007ffe0ff */
[----:B---3--:R1:W-:Y:S04]  /*9d610*/  @P5 STG.E [R232.64], R245 ;  /* 0x000000f5e8005986 */ /* 0x0083e8000c101908 */
[----:B----4-:R3:W-:Y:S01]  /*9d620*/  @P6 STG.E [R240.64], R247 ;  /* 0x000000f7f0006986 */ /* 0x0107e2000c101908 */
[----:B-1----:R-:W-:-:S03]  /*9d630*/  IMAD.WIDE R232, R3, 0x4, R208 ;  /* 0x0000000403e87825 */ /* 0x002fc600078e02d0 */
[----:B---3--:R-:W3:Y:S04]  /*9d640*/  LDL.LU R247, [R1+0x365c] ;  /* 0x00365c0001f77983 */ /* 0x008ee80000300800 */
[----:B------:R1:W-:Y:S04]  /*9d650*/  @P0 STG.E [R232.64], R246 ;  /* 0x000000f6e8000986 */ /* 0x0003e8000c101908 */
[----:B-1----:R-:W4:Y:S01]  /*9d660*/  LDL.LU R246, [R1+0x3660] ;  /* 0x0036600001f67983 */ /* 0x002f220000300800 */
[----:B------:R-:W-:Y:S02]  /*9d670*/  ISETP.LT.AND P5, PT, R207, c[0x0][0x178], !P1 ;  /* 0x00005e00cf007a0c */ /* 0x000fe40004fa1270 */
[----:B------:R-:W-:Y:S01]  /*9d680*/  ISETP.LT.AND P1, PT, R187, c[0x0][0x178], !P1 ;  /* 0x00005e00bb007a0c */ /* 0x000fe20004f21270 */
[----:B------:R-:W-:Y:S01]  /*9d690*/  IMAD.WIDE R240, R0, 0x4, R238 ;  /* 0x0000000400f07825 */ /* 0x000fe200078e02ee */
[----:B------:R-:W-:-:S02]  /*9d6a0*/  ISETP.LT.AND P6, PT, R227, c[0x0][0x178], !P3 ;  /* 0x00005e00e3007a0c */ /* 0x000fc40005fc1270 */
[C---:B------:R-:W-:Y:S01]  /*9d6b0*/  IADD3 R3, R0.reuse, c[0x0][0x198], RZ ;  /* 0x0000660000037a10 */ /* 0x040fe20007ffe0ff */
[C---:B------:R-:W-:Y:S01]  /*9d6c0*/  IMAD.WIDE R244, R0.reuse, 0x4, R236 ;  /* 0x0000000400f47825 */ /* 0x040fe200078e02ec */
[----:B------:R1:W-:Y:S03]  /*9d6d0*/  @P2 STG.E [R240.64], R249 ;  /* 0x000000f9f0002986 */ /* 0x0003e6000c101908 */
[C---:B------:R-:W-:Y:S01]  /*9d6e0*/  IMAD.WIDE R232, R0.reuse, 0x4, R210 ;  /* 0x0000000400e87825 */ /* 0x040fe200078e02d2 */
[----:B------:R1:W-:Y:S04]  /*9d6f0*/  @P4 STG.E [R244.64], R250 ;  /* 0x000000faf4004986 */ /* 0x0003e8000c101908 */
[----:B--2---:R-:W-:Y:S01]  /*9d700*/  @P5 STG.E [R232.64], R248 ;  /* 0x000000f8e8005986 */ /* 0x004fe2000c101908 */
[----:B-1----:R-:W-:-:S03]  /*9d710*/  IMAD.WIDE R240, R0, 0x4, R208 ;  /* 0x0000000400f07825 */ /* 0x002fc600078e02d0 */
[----:B------:R-:W2:Y:S01]  /*9d720*/  LDL.LU R249, [R1+0x19c] ;  /* 0x00019c0001f97983 */ /* 0x000ea20000300800 */
[----:B------:R-:W-:-:S03]  /*9d730*/  IMAD.WIDE R244, R3, 0x4, R238 ;  /* 0x0000000403f47825 */ /* 0x000fc600078e02ee */
[----:B------:R-:W2:Y:S04]  /*9d740*/  LDL.LU R250, [R1+0x16c] ;  /* 0x00016c0001fa7983 */ /* 0x000ea80000300800 */
[----:B------:R1:W-:Y:S04]  /*9d750*/  @P1 STG.E [R240.64], R251 ;  /* 0x000000fbf0001986 */ /* 0x0003e8000c101908 */
[----:B------:R1:W-:Y:S04]  /*9d760*/  @P6 STG.E [R244.64], R243 ;  /* 0x000000f3f4006986 */ /* 0x0003e8000c101908 */
[----:B-1----:R-:W2:Y:S04]  /*9d770*/  LDL.LU R251, [R1+0x8c] ;  /* 0x00008c0001fb7983 */ /* 0x002ea80000300800 */
[----:B------:R-:W2:Y:S04]  /*9d780*/  LDL.LU R244, [R1+0x168] ;  /* 0x0001680001f47983 */ /* 0x000ea80000300800 */
[----:B------:R-:W2:Y:S04]  /*9d790*/  LDL.LU R245, [R1+0x88] ;  /* 0x0000880001f57983 */ /* 0x000ea80000300800 */
[----:B------:R-:W2:Y:S01]  /*9d7a0*/  LDL.LU R243, [R1+0x3664] ;  /* 0x0036640001f37983 */ /* 0x000ea20000300800 */
[----:B----4-:R-:W-:-:S03]  /*9d7b0*/  ISETP.GE.AND P1, PT, R246, c[0x0][0x17c], PT ;  /* 0x00005f00f6007a0c */ /* 0x010fc60003f26270 */
[----:B------:R-:W4:Y:S01]  /*9d7c0*/  LDL.LU R246, [R1+0x3668] ;  /* 0x0036680001f67983 */ /* 0x000f220000300800 */
[----:B------:R-:W-:Y:S01]  /*9d7d0*/  ISETP.LT.AND P0, PT, R206, c[0x0][0x178], !P3 ;  /* 0x00005e00ce007a0c */ /* 0x000fe20005f01270 */
[----:B------:R-:W-:Y:S01]  /*9d7e0*/  IMAD.WIDE R232, R3, 0x4, R236 ;  /* 0x0000000403e87825 */ /* 0x000fe200078e02ec */
[----:B------:R-:W-:Y:S02]  /*9d7f0*/  ISETP.LT.AND P4, PT, R207, c[0x0][0x178], !P3 ;  /* 0x00005e00cf007a0c */ /* 0x000fe40005f81270 */
[----:B---3--:R-:W-:Y:S01]  /*9d800*/  ISETP.GE.AND P2, PT, R247, c[0x0][0x17c], PT ;  /* 0x00005f00f7007a0c */ /* 0x008fe20003f46270 */
[C---:B------:R-:W-:Y:S01]  /*9d810*/  IMAD.WIDE R240, R3.reuse, 0x4, R210 ;  /* 0x0000000403f07825 */ /* 0x040fe200078e02d2 */
[----:B------:R-:W3:Y:S01]  /*9d820*/  LDL.LU R247, [R1+0x1b8] ;  /* 0x0001b80001f77983 */ /* 0x000ee20000300800 */
[----:B------:R-:W-:-:S03]  /*9d830*/  IADD3 R0, R3, c[0x0][0x198], RZ ;  /* 0x0000660003007a10 */ /* 0x000fc60007ffe0ff */
[----:B------:R-:W3:Y:S01]  /*9d840*/  LDL.LU R248, [R1+0x178] ;  /* 0x0001780001f87983 */ /* 0x000ee20000300800 */
[----:B------:R-:W-:Y:S02]  /*9d850*/  ISETP.LT.AND P3, PT, R187, c[0x0][0x178], !P3 ;  /* 0x00005e00bb007a0c */ /* 0x000fe40005f61270 */
[----:B------:R-:W-:Y:S02]  /*9d860*/  ISETP.LT.AND P5, PT, R227, c[0x0][0x178], !P2 ;  /* 0x00005e00e3007a0c */ /* 0x000fe400057a1270 */
[----:B------:R-:W-:Y:S01]  /*9d870*/  ISETP.LT.AND P6, PT, R206, c[0x0][0x178], !P2 ;  /* 0x00005e00ce007a0c */ /* 0x000fe200057c1270 */
[----:B--2---:R1:W-:Y:S01]  /*9d880*/  @P0 STG.E [R232.64], R244 ;  /* 0x000000f4e8000986 */ /* 0x0043e2000c101908 */
[----:B------:R-:W-:Y:S01]  /*9d890*/  ISETP.GE.AND P0, PT, R243, c[0x0][0x17c], PT ;  /* 0x00005f00f3007a0c */ /* 0x000fe20003f06270 */
[----:B-1----:R-:W-:Y:S02]  /*9d8a0*/  IMAD.WIDE R232, R3, 0x4, R208 ;  /* 0x0000000403e87825 */ /* 0x002fe400078e02d0 */
[----:B------:R-:W2:Y:S04]  /*9d8b0*/  LDL.LU R3, [R1+0x1d8] ;  /* 0x0001d80001037983 */ /* 0x000ea80000300800 */
[----:B------:R-:W2:Y:S04]  /*9d8c0*/  LDL.LU R243, [R1+0x3800] ;  /* 0x0038000001f37983 */ /* 0x000ea80000300800 */
[----:B------:R1:W-:Y:S01]  /*9d8d0*/  @P4 STG.E [R240.64], R245 ;  /* 0x000000f5f0004986 */ /* 0x0003e2000c101908 */
[----:B------:R-:W-:-:S03]  /*9d8e0*/  ISETP.LT.AND P4, PT, R207, c[0x0][0x178], !P2 ;  /* 0x00005e00cf007a0c */ /* 0x000fc60005781270 */
[----:B------:R1:W-:Y:S02]  /*9d8f0*/  @P3 STG.E [R232.64], R242 ;  /* 0x000000f2e8003986 */ /* 0x0003e4000c101908 */
[----:B-1----:R-:W-:-:S04]  /*9d900*/  IMAD.WIDE R240, R0, 0x4, R238 ;  /* 0x0000000400f07825 */ /* 0x002fc800078e02ee */
[C---:B------:R-:W-:Y:S01]  /*9d910*/  IMAD.WIDE R244, R0.reuse, 0x4, R236 ;  /* 0x0000000400f47825 */ /* 0x040fe200078e02ec */
[----:B------:R1:W-:Y:S03]  /*9d920*/  @P5 STG.E [R240.64], R249 ;  /* 0x000000f9f0005986 */ /* 0x0003e6000c101908 */
[----:B------:R-:W-:Y:S01]  /*9d930*/  IMAD.WIDE R232, R0, 0x4, R210 ;  /* 0x0000000400e87825 */ /* 0x000fe200078e02d2 */
[----:B------:R1:W-:Y:S04]  /*9d940*/  @P6 STG.E [R244.64], R250 ;  /* 0x000000faf4006986 */ /* 0x0003e8000c101908 */
[----:B------:R1:W-:Y:S04]  /*9d950*/  @P4 STG.E [R232.64], R251 ;  /* 0x000000fbe8004986 */ /* 0x0003e8000c101908 */
[----:B-1----:R-:W3:Y:S04]  /*9d960*/  LDL.LU R249, [R1+0x1dc] ;  /* 0x0001dc0001f97983 */ /* 0x002ee80000300800 */
[----:B------:R-:W3:Y:S04]  /*9d970*/  LDL.LU R250, [R1+0x1bc] ;  /* 0x0001bc0001fa7983 */ /* 0x000ee80000300800 */
[----:B------:R-:W3:Y:S01]  /*9d980*/  LDL.LU R251, [R1+0x17c] ;  /* 0x00017c0001fb7983 */ /* 0x000ee20000300800 */
[----:B----4-:R-:W-:-:S03]  /*9d990*/  ISETP.GE.AND P4, PT, R246, c[0x0][0x17c], PT ;  /* 0x00005f00f6007a0c */ /* 0x010fc60003f86270 */
[----:B------:R-:W4:Y:S01]  /*9d9a0*/  LDL.LU R246, [R1+0x208] ;  /* 0x0002080001f67983 */ /* 0x000f220000300800 */
[----:B------:R-:W-:Y:S02]  /*9d9b0*/  ISETP.LT.AND P2, PT, R187, c[0x0][0x178], !P2 ;  /* 0x00005e00bb007a0c */ /* 0x000fe40005741270 */
[----:B------:R-:W-:Y:S01]  /*9d9c0*/  ISETP.LT.AND P3, PT, R227, c[0x0][0x178], !P1 ;  /* 0x00005e00e3007a0c */ /* 0x000fe20004f61270 */
[----:B------:R-:W-:Y:S01]  /*9d9d0*/  IMAD.WIDE R240, R0, 0x4, R208 ;  /* 0x0000000400f07825 */ /* 0x000fe200078e02d0 */
[----:B------:R-:W-:Y:S01]  /*9d9e0*/  ISETP.LT.AND P5, PT, R206, c[0x0][0x178], !P1 ;  /* 0x00005e00ce007a0c */ /* 0x000fe20004fa1270 */
[----:B------:R-:W4:Y:S01]  /*9d9f0*/  LDL.LU R245, [R1+0x366c] ;  /* 0x00366c0001f57983 */ /* 0x000f220000300800 */
[----:B------:R-:W-:Y:S02]  /*9da00*/  IADD3 R0, R0, c[0x0][0x198], RZ ;  /* 0x0000660000007a10 */ /* 0x000fe40007ffe0ff */
[----:B------:R-:W-:Y:S01]  /*9da10*/  ISETP.LT.AND P6, PT, R207, c[0x0][0x178], !P1 ;  /* 0x00005e00cf007a0c */ /* 0x000fe20004fc1270 */
[----:B------:R-:W4:Y:S02]  /*9da20*/  LDL.LU R244, [R1+0x3670] ;  /* 0x0036700001f47983 */ /* 0x000f240000300800 */
[----:B------:R-:W-:Y:S01]  /*9da30*/  IMAD.WIDE R232, R0, 0x4, R238 ;  /* 0x0000000400e87825 */ /* 0x000fe200078e02ee */
[----:B------:R-:W-:Y:S01]  /*9da40*/  ISETP.LT.AND P1, PT, R187, c[0x0][0x178], !P1 ;  /* 0x00005e00bb007a0c */ /* 0x000fe20004f21270 */
[----:B--2---:R1:W-:Y:S01]  /*9da50*/  @P2 STG.E [R240.64], R243 ;  /* 0x000000f3f0002986 */ /* 0x0043e2000c101908 */
[----:B------:R-:W-:-:S03]  /*9da60*/  ISETP.LT.AND P2, PT, R227, c[0x0][0x178], !P0 ;  /* 0x00005e00e3007a0c */ /* 0x000fc60004741270 */
[----:B------:R2:W-:Y:S01]  /*9da70*/  @P3 STG.E [R232.64], R3 ;  /* 0x00000003e8003986 */ /* 0x0005e2000c101908 */
[----:B------:R-:W-:Y:S01]  /*9da80*/  ISETP.LT.AND P3, PT, R206, c[0x0][0x178], !P0 ;  /* 0x00005e00ce007a0c */ /* 0x000fe20004761270 */
[C---:B-1----:R-:W-:Y:S01]  /*9da90*/  IMAD.WIDE R240, R0.reuse, 0x4, R236 ;  /* 0x0000000400f07825 */ /* 0x042fe200078e02ec */
[----:B--2---:R-:W-:-:S04]  /*9daa0*/  IADD3 R3, R0, c[0x0][0x198], RZ ;  /* 0x0000660000037a10 */ /* 0x004fc80007ffe0ff */
[----:B---3--:R1:W-:Y:S01]  /*9dab0*/  @P5 STG.E [R240.64], R247 ;  /* 0x000000f7f0005986 */ /* 0x0083e2000c101908 */
[----:B------:R-:W-:Y:S01]  /*9dac0*/  ISETP.LT.AND P5, PT, R207, c[0x0][0x178], !P0 ;  /* 0x00005e00cf007a0c */ /* 0x000fe200047a1270 */
[----:B------:R-:W-:Y:S01]  /*9dad0*/  IMAD.WIDE R242, R0, 0x4, R210 ;  /* 0x0000000400f27825 */ /* 0x000fe200078e02d2 */
[----:B------:R-:W-:-:S03]  /*9dae0*/  ISETP.LT.AND P0, PT, R187, c[0x0][0x178], !P0 ;  /* 0x00005e00bb007a0c */ /* 0x000fc60004701270 */
[----:B------:R-:W-:Y:S01]  /*9daf0*/  IMAD.WIDE R232, R0, 0x4, R208 ;  /* 0x0000000400e87825 */ /* 0x000fe200078e02d0 */
[----:B------:R2:W-:Y:S03]  /*9db00*/  @P6 STG.E [R242.64], R248 ;  /* 0x000000f8f2006986 */ /* 0x0005e6000c101908 */
[C---:B-1----:R-:W-:Y:S01]  /*9db10*/  IMAD.WIDE R240, R3.reuse, 0x4, R238 ;  /* 0x0000000403f07825 */ /* 0x042fe200078e02ee */
[----:B------:R1:W-:Y:S04]  /*9db20*/  @P1 STG.E [R232.64], R234 ;  /* 0x000000eae8001986 */ /* 0x0003e8000c101908 */
[----:B------:R3:W-:Y:S01]  /*9db30*/  @P2 STG.E [R240.64], R249 ;  /* 0x000000f9f0002986 */ /* 0x0007e2000c101908 */
[----:B--2---:R-:W-:-:S03]  /*9db40*/  IMAD.WIDE R242, R3, 0x4, R236 ;  /* 0x0000000403f27825 */ /* 0x004fc600078e02ec */
[----:B------:R-:W2:Y:S01]  /*9db50*/  LDL.LU R247, [R1+0x188] ;  /* 0x0001880001f77983 */ /* 0x000ea20000300800 */
[----:B-1----:R-:W-:-:S03]  /*9db60*/  IMAD.WIDE R232, R3, 0x4, R210 ;  /* 0x0000000403e87825 */ /* 0x002fc600078e02d2 */
[----:B------:R-:W2:Y:S01]  /*9db70*/  LDL.LU R248, [R1+0x20c] ;  /* 0x00020c0001f87983 */ /* 0x000ea20000300800 */
[----:B---3--:R-:W-:-:S03]  /*9db80*/  IMAD.WIDE R240, R3, 0x4, R208 ;  /* 0x0000000403f07825 */ /* 0x008fc600078e02d0 */
[----:B------:R1:W-:Y:S04]  /*9db90*/  @P3 STG.E [R242.64], R250 ;  /* 0x000000faf2003986 */ /* 0x0003e8000c101908 */
[----:B------:R-:W3:Y:S04]  /*9dba0*/  LDL.LU R249, [R1+0x1ec] ;  /* 0x0001ec0001f97983 */ /* 0x000ee80000300800 */
[----:B------:R1:W-:Y:S04]  /*9dbb0*/  @P5 STG.E [R232.64], R251 ;  /* 0x000000fbe8005986 */ /* 0x0003e8000c101908 */
[----:B-1----:R-:W2:Y:S04]  /*9dbc0*/  LDL.LU R250, [R1+0x1cc] ;  /* 0x0001cc0001fa7983 */ /* 0x002ea80000300800 */
[----:B------:R1:W-:Y:S04]  /*9dbd0*/  @P0 STG.E [R240.64], R235 ;  /* 0x000000ebf0000986 */ /* 0x0003e8000c101908 */
[----:B------:R-:W2:Y:S01]  /*9dbe0*/  LDL.LU R251, [R1+0x18c] ;  /* 0x00018c0001fb7983 */ /* 0x000ea20000300800 */
[----:B------:R-:W-:-:S03]  /*9dbf0*/  ISETP.LT.AND P6, PT, R227, c[0x0][0x178], !P4 ;  /* 0x00005e00e3007a0c */ /* 0x000fc600067c1270 */
[----:B-1----:R-:W2:Y:S04]  /*9dc00*/  LDL.LU R240, [R1+0x1e8] ;  /* 0x0001e80001f07983 */ /* 0x002ea80000300800 */
[----:B------:R-:W3:Y:S01]  /*9dc10*/  LDL.LU R241, [R1+0x1c8] ;  /* 0x0001c80001f17983 */ /* 0x000ee20000300800 */
[----:B------:R-:W-:-:S05]  /*9dc20*/  IADD3 R0, R3, c[0x0][0x198], RZ ;  /* 0x0000660003007a10 */ /* 0x000fca0007ffe0ff */
[----:B------:R-:W-:-:S05]  /*9dc30*/  IMAD.WIDE R242, R0, 0x4, R238 ;  /* 0x0000000400f27825 */ /* 0x000fca00078e02ee */
[----:B----4-:R1:W-:Y:S04]  /*9dc40*/  @P6 STG.E [R242.64], R246 ;  /* 0x000000f6f2006986 */ /* 0x0103e8000c101908 */
[----:B-1----:R-:W4:Y:S04]  /*9dc50*/  LDL.LU R246, [R1+0x3674] ;  /* 0x0036740001f67983 */ /* 0x002f280000300800 */
[----:B------:R-:W4:Y:S04]  /*9dc60*/  LDL.LU R242, [R1+0x3678] ;  /* 0x0036780001f27983 */ /* 0x000f280000300800 */
[----:B------:R-:W4:Y:S01]  /*9dc70*/  LDL.LU R243, [R1+0x250] ;  /* 0x0002500001f37983 */ /* 0x000f220000300800 */
[----:B------:R-:W-:-:S02]  /*9dc80*/  ISETP.LT.AND P1, PT, R206, c[0x0][0x178], !P4 ;  /* 0x00005e00ce007a0c */ /* 0x000fc40006721270 */
[----:B------:R-:W-:Y:S02]  /*9dc90*/  ISETP.LT.AND P3, PT, R207, c[0x0][0x178], !P4 ;  /* 0x00005e00cf007a0c */ /* 0x000fe40006761270 */
[----:B------:R-:W-:Y:S01]  /*9dca0*/  ISETP.GE.AND P2, PT, R245, c[0x0][0x17c], PT ;  /* 0x00005f00f5007a0c */ /* 0x000fe20003f46270 */
[C---:B------:R-:W-:Y:S01]  /*9dcb0*/  IMAD.WIDE R232, R0.reuse, 0x4, R236 ;  /* 0x0000000400e87825 */ /* 0x040fe200078e02ec */
[----:B------:R-:W-:Y:S02]  /*9dcc0*/  ISETP.LT.AND P4, PT, R187, c[0x0][0x178], !P4 ;  /* 0x00005e00bb007a0c */ /* 0x000fe40006781270 */
[----:B------:R-:W-:Y:S01]  /*9dcd0*/  ISETP.LT.AND P5, PT, R227, c[0x0][0x178], !P2 ;  /* 0x00005e00e3007a0c */ /* 0x000fe200057a1270 */
[----:B------:R-:W-:Y:S01]  /*9dce0*/  IMAD.WIDE R234, R0, 0x4, R210 ;  /* 0x0000000400ea7825 */ /* 0x000fe200078e02d2 */
[----:B------:R-:W-:Y:S02]  /*9dcf0*/  ISETP.LT.AND P6, PT, R206, c[0x0][0x178], !P2 ;  /* 0x00005e00ce007a0c */ /* 0x000fe400057c1270 */
[----:B------:R-:W-:-:S02]  /*9dd00*/  IADD3 R3, R0, c[0x0][0x198], RZ ;  /* 0x0000660000037a10 */ /* 0x000fc40007ffe0ff */
[----:B------:R-:W-:Y:S02]  /*9dd10*/  ISETP.GE.AND P0, PT, R244, c[0x0][0x17c], PT ;  /* 0x00005f00f4007a0c */ /* 0x000fe40003f06270 */
[----:B------:R-:W4:Y:S04]  /*9dd20*/  LDL.LU R244, [R1+0x230] ;  /* 0x0002300001f47983 */ /* 0x000f280000300800 */
[----:B------:R-:W4:Y:S04]  /*9dd30*/  LDL.LU R245, [R1+0x220] ;  /* 0x0002200001f57983 */ /* 0x000f280000300800 */
[----:B--2---:R1:W-:Y:S04]  /*9dd40*/  @P1 STG.E [R232.64], R240 ;  /* 0x000000f0e8001986 */ /* 0x0043e8000c101908 */
[----:B---3--:R2:W-:Y:S01]  /*9dd50*/  @P3 STG.E [R234.64], R241 ;  /* 0x000000f1ea003986 */ /* 0x0085e2000c101908 */
[----:B------:R-:W-:-:S02]  /*9dd60*/  ISETP.LT.AND P3, PT, R207, c[0x0][0x178], !P2 ;  /* 0x00005e00cf007a0c */ /* 0x000fc40005761270 */
[----:B------:R-:W-:Y:S01]  /*9dd70*/  ISETP.LT.AND P2, PT, R187, c[0x0][0x178], !P2 ;  /* 0x00005e00bb007a0c */ /* 0x000fe20005741270 */
[----:B-1----:R-:W-:-:S04]  /*9dd80*/  IMAD.WIDE R232, R0, 0x4, R208 ;  /* 0x0000000400e87825 */ /* 0x002fc800078e02d0 */
[C---:B--2---:R-:W-:Y:S01]  /*9dd90*/  IMAD.WIDE R234, R3.reuse, 0x4, R238 ;  /* 0x0000000403ea7825 */ /* 0x044fe200078e02ee */
[----:B------:R1:W-:Y:S03]  /*9dda0*/  @P4 STG.E [R232.64], R247 ;  /* 0x000000f7e8004986 */ /* 0x0003e6000c101908 */
[C---:B------:R-:W-:Y:S01]  /*9ddb0*/  IMAD.WIDE R240, R3.reuse, 0x4, R236 ;  /* 0x0000000403f07825 */ /* 0x040fe200078e02ec */
[----:B------:R2:W-:Y:S04]  /*9ddc0*/  @P5 STG.E [R234.64], R248 ;  /* 0x000000f8ea005986 */ /* 0x0005e8000c101908 */
[----:B------:R3:W-:Y:S04]  /*9ddd0*/  @P6 STG.E [R240.64], R249 ;  /* 0x000000f9f0006986 */ /* 0x0007e8000c101908 */
[----:B-1----:R-:W4:Y:S01]  /*9dde0*/  LDL.LU R247, [R1+0x1f0] ;  /* 0x0001f00001f77983 */ /* 0x002f220000300800 */
[----:B------:R-:W-:-:S03]  /*9ddf0*/  IMAD.WIDE R232, R3, 0x4, R210 ;  /* 0x0000000403e87825 */ /* 0x000fc600078e02d2 */
[----:B--2---:R-:W2:Y:S01]  /*9de00*/  LDL.LU R248, [R1+0x254] ;  /* 0x0002540001f87983 */ /* 0x004ea20000300800 */
[----:B------:R-:W-:-:S03]  /*9de10*/  IMAD.WIDE R234, R3, 0x4, R208 ;  /* 0x0000000403ea7825 */ /* 0x000fc600078e02d0 */
[----:B---3--:R-:W3:Y:S04]  /*9de20*/  LDL.LU R249, [R1+0x234] ;  /* 0x0002340001f97983 */ /* 0x008ee80000300800 */
[----:B------:R1:W-:Y:S04]  /*9de30*/  @P3 STG.E [R232.64], R250 ;  /* 0x000000fae8003986 */ /* 0x0003e8000c101908 */
[----:B------:R1:W-:Y:S04]  /*9de40*/  @P2 STG.E [R234.64], R251 ;  /* 0x000000fbea002986 */ /* 0x0003e8000c101908 */
[----:B-1----:R-:W3:Y:S04]  /*9de50*/  LDL.LU R250, [R1+0x224] ;  /* 0x0002240001fa7983 */ /* 0x002ee80000300800 */
[----:B------:R-:W3:Y:S01]  /*9de60*/  LDL.LU R251, [R1+0x1f4] ;  /* 0x0001f40001fb7983 */ /* 0x000ee20000300800 */
[----:B----4-:R-:W-:-:S03]  /*9de70*/  ISETP.GE.AND P1, PT, R246, c[0x0][0x17c], PT ;  /* 0x00005f00f6007a0c */ /* 0x010fc60003f26270 */
[----:B------:R-:W4:Y:S01]  /*9de80*/  LDL.LU R246, [R1+0x2a0] ;  /* 0x0002a00001f67983 */ /* 0x000f220000300800 */
[----:B------:R-:W-:Y:S02]  /*9de90*/  ISETP.LT.AND P4, PT, R227, c[0x0][0x178], !P0 ;  /* 0x00005e00e3007a0c */ /* 0x000fe40004781270 */
[----:B------:R-:W-:-:S05]  /*9dea0*/  IADD3 R3, R3, c[0x0][0x198], RZ ;  /* 0x0000660003037a10 */ /* 0x000fca0007ffe0ff */
[----:B------:R-:W-:Y:S01]  /*9deb0*/  IMAD.WIDE R240, R3, 0x4, R238 ;  /* 0x0000000403f07825 */ /* 0x000fe200078e02ee */
[----:B------:R-:W-:-:S05]  /*9dec0*/  ISETP.GE.AND P3, PT, R242, c[0x0][0x17c], PT ;  /* 0x00005f00f2007a0c */ /* 0x000fca0003f66270 */
[----:B------:R1:W-:Y:S04]  /*9ded0*/  @P4 STG.E [R240.64], R243 ;  /* 0x000000f3f0004986 */ /* 0x0003e8000c101908 */
[----:B-1----:R-:W4:Y:S04]  /*9dee0*/  LDL.LU R243, [R1+0x367c] ;  /* 0x00367c0001f37983 */ /* 0x002f280000300800 */
[----:B------:R-:W4:Y:S01]  /*9def0*/  LDL.LU R242, [R1+0x3680] ;  /* 0x0036800001f27983 */ /* 0x000f220000300800 */
[----:B------:R-:W-:Y:S02]  /*9df00*/  ISETP.LT.AND P5, PT, R206, c[0x0][0x178], !P0 ;  /* 0x00005e00ce007a0c */ /* 0x000fe400047a1270 */
[----:B------:R-:W-:Y:S01]  /*9df10*/  ISETP.LT.AND P6, PT, R207, c[0x0][0x178], !P0 ;  /* 0x00005e00cf007a0c */ /* 0x000fe200047c1270 */
[----:B------:R-:W-:Y:S01]  /*9df20*/  IMAD.WIDE R232, R3, 0x4, R236 ;  /* 0x0000000403e87825 */ /* 0x000fe200078e02ec */
[----:B------:R-:W-:-:S02]  /*9df30*/  ISETP.LT.AND P0, PT, R187, c[0x0][0x178], !P0 ;  /* 0x00005e00bb007a0c */ /* 0x000fc40004701270 */
[----:B------:R-:W-:Y:S01]  /*9df40*/  ISETP.LT.AND P2, PT, R227, c[0x0][0x178], !P1 ;  /* 0x00005e00e3007a0c */ /* 0x000fe20004f41270 */
[C---:B------:R-:W-:Y:S01]  /*9df50*/  IMAD.WIDE R234, R3.reuse, 0x4, R210 ;  /* 0x0000000403ea7825 */ /* 0x040fe200078e02d2 */
[----:B------:R-:W-:Y:S02]  /*9df60*/  ISETP.LT.AND P4, PT, R206, c[0x0][0x178], !P1 ;  /* 0x00005e00ce007a0c */ /* 0x000fe40004f81270 */
[----:B------:R-:W-:-:S03]  /*9df70*/  IADD3 R0, R3, c[0x0][0x198], RZ ;  /* 0x0000660003007a10 */ /* 0x000fc60007ffe0ff */
[----:B------:R1:W-:Y:S01]  /*9df80*/  @P5 STG.E [R232.64], R244 ;  /* 0x000000f4e8005986 */ /* 0x0003e2000c101908 */
[----:B------:R-:W-:Y:S01]  /*9df90*/  ISETP.LT.AND P5, PT, R207, c[0x0][0x178], !P1 ;  /* 0x00005e00cf007a0c */ /* 0x000fe20004fa1270 */
[C---:B------:R-:W-:Y:S02]  /*9dfa0*/  IMAD.WIDE R240, R0.reuse, 0x4, R238 ;  /* 0x0000000400f07825 */ /* 0x040fe400078e02ee */
[----:B------:R1:W-:Y:S01]  /*9dfb0*/  @P6 STG.E [R234.64], R245 ;  /* 0x000000f5ea006986 */ /* 0x0003e2000c101908 */
[----:B------:R-:W-:Y:S02]  /*9dfc0*/  ISETP.LT.AND P1, PT, R187, c[0x0][0x178], !P1 ;  /* 0x00005e00bb007a0c */ /* 0x000fe40004f21270 */
[----:B------:R-:W-:Y:S01]  /*9dfd0*/  ISETP.LT.AND P6, PT, R227, c[0x0][0x178], !P3 ;  /* 0x00005e00e3007a0c */ /* 0x000fe20005fc1270 */
[----:B-1----:R-:W-:-:S04]  /*9dfe0*/  IMAD.WIDE R232, R0, 0x4, R236 ;  /* 0x0000000400e87825 */ /* 0x002fc800078e02ec */
[----:B------:R-:W-:Y:S01]  /*9dff0*/  IMAD.WIDE R234, R3, 0x4, R208 ;  /* 0x0000000403ea7825 */ /* 0x000fe200078e02d0 */
[----:B------:R-:W-:-:S04]  /*9e000*/  IADD3 R3, R0, c[0x0][0x198], RZ ;  /* 0x0000660000037a10 */ /* 0x000fc80007ffe0ff */
[----:B------:R1:W-:Y:S04]  /*9e010*/  @P0 STG.E [R234.64], R247 ;  /* 0x000000f7ea000986 */ /* 0x0003e8000c101908 */
[----:B--2---:R2:W-:Y:S04]  /*9e020*/  @P2 STG.E [R240.64], R248 ;  /* 0x000000f8f0002986 */ /* 0x0045e8000c101908 */
[----:B---3--:R3:W-:Y:S01]  /*9e030*/  @P4 STG.E [R232.64], R249 ;  /* 0x000000f9e8004986 */ /* 0x0087e2000c101908 */
[----:B-1----:R-:W-:-:S03]  /*9e040*/  IMAD.WIDE R234, R0, 0x4, R208 ;  /* 0x0000000400ea7825 */ /* 0x002fc600078e02d0 */
[----:B------:R-:W4:Y:S01]  /*9e050*/  LDL.LU R247, [R1+0x210] ;  /* 0x0002100001f77983 */ /* 0x000f220000300800 */
[----:B--2---:R-:W-:-:S03]  /*9e060*/  IMAD.WIDE R240, R3, 0x4, R238 ;  /* 0x0000000403f07825 */ /* 0x004fc600078e02ee */
[----:B------:R-:W2:Y:S01]  /*9e070*/  LDL.LU R248, [R1+0x2a4] ;  /* 0x0002a40001f87983 */ /* 0x000ea20000300800 */
[----:B---3--:R-:W-:-:S03]  /*9e080*/  IMAD.WIDE R232, R0, 0x4, R210 ;  /* 0x0000000400e87825 */ /* 0x008fc600078e02d2 */
[----:B------:R-:W3:Y:S04]  /*9e090*/  LDL.LU R249, [R1+0x264] ;  /* 0x0002640001f97983 */ /* 0x000ee80000300800 */
[----:B------:R1:W-:Y:S04]  /*9e0a0*/  @P5 STG.E [R232.64], R250 ;  /* 0x000000fae8005986 */ /* 0x0003e8000c101908 */
[----:B------:R1:W-:Y:S04]  /*9e0b0*/  @P1 STG.E [R234.64], R251 ;  /* 0x000000fbea001986 */ /* 0x0003e8000c101908 */
[----:B-1----:R-:W2:Y:S04]  /*9e0c0*/  LDL.LU R250, [R1+0x244] ;  /* 0x0002440001fa7983 */ /* 0x002ea80000300800 */
[----:B------:R-:W2:Y:S04]  /*9e0d0*/  LDL.LU R251, [R1+0x214] ;  /* 0x0002140001fb7983 */ /* 0x000ea80000300800 */
[----:B----4-:R1:W-:Y:S04]  /*9e0e0*/  @P6 STG.E [R240.64], R246 ;  /* 0x000000f6f0006986 */ /* 0x0103e8000c101908 */
[----:B-1----:R-:W4:Y:S04]  /*9e0f0*/  LDL.LU R240, [R1+0x260] ;  /* 0x0002600001f07983 */ /* 0x002f280000300800 */
[----:B------:R-:W2:Y:S04]  /*9e100*/  LDL.LU R241, [R1+0x240] ;  /* 0x0002400001f17983 */ /* 0x000ea80000300800 */
[----:B------:R-:W3:Y:S01]  /*9e110*/  LDL.LU R246, [R1+0x3684] ;  /* 0x0036840001f67983 */ /* 0x000ee20000300800 */
[----:B------:R-:W-:-:S02]  /*9e120*/  ISETP.GE.AND P2, PT, R243, c[0x0][0x17c], PT ;  /* 0x00005f00f3007a0c */ /* 0x000fc40003f46270 */
[----:B------:R-:W-:Y:S02]  /*9e130*/  ISETP.GE.AND P1, PT, R242, c[0x0][0x17c], PT ;  /* 0x00005f00f2007a0c */ /* 0x000fe40003f26270 */
[----:B------:R-:W3:Y:S04]  /*9e140*/  LDL.LU R242, [R1+0x3688] ;  /* 0x0036880001f27983 */ /* 0x000ee80000300800 */
[----:B------:R-:W3:Y:S01]  /*9e150*/  LDL.LU R243, [R1+0x2d0] ;  /* 0x0002d00001f37983 */ /* 0x000ee20000300800 */
[C---:B------:R-:W-:Y:S02]  /*9e160*/  ISETP.LT.AND P0, PT, R206.reuse, c[0x0][0x178], !P3 ;  /* 0x00005e00ce007a0c */ /* 0x040fe40005f01270 */
[----:B------:R-:W-:Y:S01]  /*9e170*/  ISETP.LT.AND P4, PT, R207, c[0x0][0x178], !P3 ;  /* 0x00005e00cf007a0c */ /* 0x000fe20005f81270 */
[----:B------:R-:W-:Y:S01]  /*9e180*/  IMAD.WIDE R232, R3, 0x4, R236 ;  /* 0x0000000403e87825 */ /* 0x000fe200078e02ec */
[----:B------:R-:W-:Y:S01]  /*9e190*/  ISETP.LT.AND P3, PT, R187, c[0x0][0x178], !P3 ;  /* 0x00005e00bb007a0c */ /* 0x000fe20005f61270 */
[----:B------:R-:W3:Y:S01]  /*9e1a0*/  LDL.LU R244, [R1+0x2b0] ;  /* 0x0002b00001f47983 */ /* 0x000ee20000300800 */
[----:B------:R-:W-:Y:S01]  /*9e1b0*/  ISETP.LT.AND P5, PT, R227, c[0x0][0x178], !P2 ;  /* 0x00005e00e3007a0c */ /* 0x000fe200057a1270 */
[C---:B------:R-:W-:Y:S01]  /*9e1c0*/  IMAD.WIDE R234, R3.reuse, 0x4, R210 ;  /* 0x0000000403ea7825 */ /* 0x040fe200078e02d2 */
[----:B------:R-:W-:Y:S01]  /*9e1d0*/  ISETP.LT.AND P6, PT, R206, c[0x0][0x178], !P2 ;  /* 0x00005e00ce007a0c */ /* 0x000fe200057c1270 */
[----:B------:R-:W3:Y:S01]  /*9e1e0*/  LDL.LU R245, [R1+0x270] ;  /* 0x0002700001f57983 */ /* 0x000ee20000300800 */
[----:B------:R-:W-:-:S03]  /*9e1f0*/  IADD3 R0, R3, c[0x0][0x198], RZ ;  /* 0x0000660003007a10 */ /* 0x000fc60007ffe0ff */
[----:B----4-:R1:W-:Y:S04]  /*9e200*/  @P0 STG.E [R232.64], R240 ;  /* 0x000000f0e8000986 */ /* 0x0103e8000c101908 */
[----:B--2---:R2:W-:Y:S01]  /*9e210*/  @P4 STG.E [R234.64], R241 ;  /* 0x000000f1ea004986 */ /* 0x0045e2000c101908 */
[----:B------:R-:W-:Y:S02]  /*9e220*/  ISETP.LT.AND P4, PT, R207, c[0x0][0x178], !P2 ;  /* 0x00005e00cf007a0c */ /* 0x000fe40005781270 */
[----:B------:R-:W-:Y:S01]  /*9e230*/  ISETP.LT.AND P2, PT, R187, c[0x0][0x178], !P2 ;  /* 0x00005e00bb007a0c */ /* 0x000fe20005741270 */
[----:B-1----:R-:W-:-:S04]  /*9e240*/  IMAD.WIDE R232, R3, 0x4, R208 ;  /* 0x0000000403e87825 */ /* 0x002fc800078e02d0 */
[C---:B--2---:R-:W-:Y:S01]  /*9e250*/  IMAD.WIDE R234, R0.reuse, 0x4, R238 ;  /* 0x0000000400ea7825 */ /* 0x044fe200078e02ee */
[----:B------:R1:W-:Y:S03]  /*9e260*/  @P3 STG.E [R232.64], R247 ;  /* 0x000000f7e8003986 */ /* 0x0003e6000c101908 */
[C---:B------:R-:W-:Y:S01]  /*9e270*/  IMAD.WIDE R240, R0.reuse, 0x4, R236 ;  /* 0x0000000400f07825 */ /* 0x040fe200078e02ec */
[----:B------:R2:W-:Y:S04]  /*9e280*/  @P5 STG.E [R234.64], R248 ;  /* 0x000000f8ea005986 */ /* 0x0005e8000c101908 */
[----:B---3--:R3:W-:Y:S04]  /*9e290*/  @P6 STG.E [R240.64], R249 ;  /* 0x000000f9f0006986 */ /* 0x0087e8000c101908 */
[----:B-1----:R-:W4:Y:S01]  /*9e2a0*/  LDL.LU R247, [R1+0x90] ;  /* 0x0000900001f77983 */ /* 0x002f220000300800 */
[----:B------:R-:W-:-:S03]  /*9e2b0*/  IMAD.WIDE R232, R0, 0x4, R210 ;  /* 0x0000000400e87825 */ /* 0x000fc600078e02d2 */
[----:B--2---:R-:W2:Y:S01]  /*9e2c0*/  LDL.LU R248, [R1+0x2d4] ;  /* 0x0002d40001f87983 */ /* 0x004ea20000300800 */
[----:B------:R-:W-:-:S03]  /*9e2d0*/  IMAD.WIDE R234, R0, 0x4, R208 ;  /* 0x0000000400ea7825 */ /* 0x000fc600078e02d0 */
[----:B---3--:R-:W3:Y:S01]  /*9e2e0*/  LDL.LU R249, [R1+0x2b4] ;  /* 0x0002b40001f97983 */ /* 0x008ee20000300800 */
[----:B------:R-:W-:-:S03]  /*9e2f0*/  ISETP.GE.AND P0, PT, R246, c[0x0][0x17c], PT ;  /* 0x00005f00f6007a0c */ /* 0x000fc60003f06270 */
[----:B------:R1:W-:Y:S04]  /*9e300*/  @P4 STG.E [R232.64], R250 ;  /* 0x000000fae8004986 */ /* 0x0003e8000c101908 */
[----:B------:R1:W-:Y:S04]  /*9e310*/  @P2 STG.E [R234.64], R251 ;  /* 0x000000fbea002986 */ /* 0x0003e8000c101908 */
[----:B-1----:R-:W3:Y:S04]  /*9e320*/  LDL.LU R250, [R1+0x274] ;  /* 0x0002740001fa7983 */ /* 0x002ee80000300800 */
[----:B------:R-:W3:Y:S04]  /*9e330*/  LDL.LU R251, [R1+0x94] ;  /* 0x0000940001fb7983 */ /* 0x000ee80000300800 */
[----:B------:R-:W3:Y:S01]  /*9e340*/  LDL.LU R246, [R1+0x2f0] ;  /* 0x0002f00001f67983 */ /* 0x000ee20000300800 */
[----:B------:R-:W-:-:S02]  /*9e350*/  ISETP.LT.AND P3, PT, R227, c[0x0][0x178], !P1 ;  /* 0x00005e00e3007a0c */ /* 0x000fc40004f61270 */
[----:B------:R-:W-:-:S05]  /*9e360*/  IADD3 R3, R0, c[0x0][0x198], RZ ;  /* 0x0000660000037a10 */ /* 0x000fca0007ffe0ff */
[----:B------:R-:W-:Y:S01]  /*9e370*/  IMAD.WIDE R240, R3, 0x4, R238 ;  /* 0x0000000403f07825 */ /* 0x000fe200078e02ee */
[----:B------:R-:W-:-:S05]  /*9e380*/  ISETP.GE.AND P4, PT, R242, c[0x0][0x17c], PT ;  /* 0x00005f00f2007a0c */ /* 0x000fca0003f86270 */
[----:B------:R1:W-:Y:S04]  /*9e390*/  @P3 STG.E [R240.64], R243 ;  /* 0x000000f3f0003986 */ /* 0x0003e8000c101908 */
[----:B-1----:R-:W3:Y:S04]  /*9e3a0*/  LDL.LU R243, [R1+0x368c] ;  /* 0x00368c0001f37983 */ /* 0x002ee80000300800 */
[----:B------:R-:W3:Y:S01]  /*9e3b0*/  LDL.LU R242, [R1+0x3690] ;  /* 0x0036900001f27983 */ /* 0x000ee20000300800 */
        /* <DEDUP_REMOVED lines=9> */
[----:B------:R-:W-:Y:S02]  /*9e450*/  ISETP.LT.AND P5, PT, R207, c[0x0][0x178], !P0 ;  /* 0x00005e00cf007a0c */ /* 0x000fe400047a1270 */
[----:B------:R-:W-:Y:S01]  /*9e460*/  ISETP.LT.AND P0, PT, R187, c[0x0][0x178], !P0 ;  /* 0x00005e00bb007a0c */ /* 0x000fe20004701270 */
[----:B------:R1:W-:Y:S01]  /*9e470*/  @P6 STG.E [R234.64], R245 ;  /* 0x000000f5ea006986 */ /* 0x0003e2000c101908 */
[----:B------:R-:W-:Y:S01]  /*9e480*/  ISETP.LT.AND P6, PT, R227, c[0x0][0x178], !P4 ;  /* 0x00005e00e3007a0c */ /* 0x000fe200067c1270 */
[----:B------:R-:W-:-:S04]  /*9e490*/  IMAD.WIDE R240, R0, 0x4, R236 ;  /* 0x0000000400f07825 */ /* 0x000fc800078e02ec */
[----:B-1----:R-:W-:Y:S01]  /*9e4a0*/  IMAD.WIDE R232, R3, 0x4, R208 ;  /* 0x0000000403e87825 */ /* 0x002fe200078e02d0 */
[----:B------:R-:W-:-:S03]  /*9e4b0*/  IADD3 R3, R0, c[0x0][0x198], RZ ;  /* 0x0000660000037a10 */ /* 0x000fc60007ffe0ff */
[C---:B------:R-:W-:Y:S01]  /*9e4c0*/  IMAD.WIDE R234, R0.reuse, 0x4, R238 ;  /* 0x0000000400ea7825 */ /* 0x040fe200078e02ee */
[----:B----4-:R1:W-:Y:S04]  /*9e4d0*/  @P1 STG.E [R232.64], R247 ;  /* 0x000000f7e8001986 */ /* 0x0103e8000c101908 */
        /* <DEDUP_REMOVED lines=10> */
[----:B------:R1:W-:Y:S04]  /*9e580*/  @P6 STG.E [R240.64], R246 ;  /* 0x000000f6f0006986 */ /* 0x0003e8000c101908 */
[----:B-1----:R-:W2:Y:S04]  /*9e590*/  LDL.LU R250, [R1+0x2c4] ;  /* 0x0002c40001fa7983 */ /* 0x002ea80000300800 */
[----:B------:R-:W2:Y:S04]  /*9e5a0*/  LDL.LU R251, [R1+0x294] ;  /* 0x0002940001fb7983 */ /* 0x000ea80000300800 */
[----:B------:R-:W2:Y:S04]  /*9e5b0*/  LDL.LU R240, [R1+0x2e0] ;  /* 0x0002e00001f07983 */ /* 0x000ea80000300800 */
[----:B------:R-:W3:Y:S04]  /*9e5c0*/  LDL.LU R241, [R1+0x2c0] ;  /* 0x0002c00001f17983 */ /* 0x000ee80000300800 */
[----:B------:R-:W4:Y:S01]  /*9e5d0*/  LDL.LU R246, [R1+0x3694] ;  /* 0x0036940001f67983 */ /* 0x000f220000300800 */
[----:B------:R-:W-:-:S02]  /*9e5e0*/  ISETP.GE.AND P2, PT, R243, c[0x0][0x17c], PT ;  /* 0x00005f00f3007a0c */ /* 0x000fc40003f46270 */
[----:B------:R-:W-:Y:S02]  /*9e5f0*/  ISETP.GE.AND P0, PT, R242, c[0x0][0x17c], PT ;  /* 0x00005f00f2007a0c */ /* 0x000fe40003f06270 */
[----:B------:R-:W4:Y:S04]  /*9e600*/  LDL.LU R242, [R1+0x3698] ;  /* 0x0036980001f27983 */ /* 0x000f280000300800 */
[----:B------:R-:W4:Y:S01]  /*9e610*/  LDL.LU R243, [R1+0x258] ;  /* 0x0002580001f37983 */ /* 0x000f220000300800 */
[C---:B------:R-:W-:Y:S02]  /*9e620*/  ISETP.LT.AND P1, PT, R206.reuse, c[0x0][0x178], !P4 ;  /* 0x00005e00ce007a0c */ /* 0x040fe40006721270 */
[----:B------:R-:W-:Y:S01]  /*9e630*/  ISETP.LT.AND P3, PT, R207, c[0x0][0x178], !P4 ;  /* 0x00005e00cf007a0c */ /* 0x000fe20006761270 */
[----:B------:R-:W-:Y:S01]  /*9e640*/  IMAD.WIDE R234, R3, 0x4, R236 ;  /* 0x0000000403ea7825 */ /* 0x000fe200078e02ec */
[----:B------:R-:W-:Y:S01]  /*9e650*/  ISETP.LT.AND P4, PT, R187, c[0x0][0x178], !P4 ;  /* 0x00005e00bb007a0c */ /* 0x000fe20006781270 */
[----:B------:R-:W4:Y:S01]  /*9e660*/  LDL.LU R244, [R1+0x238] ;  /* 0x0002380001f47983 */ /* 0x000f220000300800 */
[----:B------:R-:W-:Y:S01]  /*9e670*/  ISETP.LT.AND P5, PT, R227, c[0x0][0x178], !P2 ;  /* 0x00005e00e3007a0c */ /* 0x000fe200057a1270 */
[C---:B------:R-:W-:Y:S01]  /*9e680*/  IMAD.WIDE R232, R3.reuse, 0x4, R210 ;  /* 0x0000000403e87825 */ /* 0x040fe200078e02d2 */
[----:B------:R-:W-:Y:S01]  /*9e690*/  ISETP.LT.AND P6, PT, R206, c[0x0][0x178], !P2 ;  /* 0x00005e00ce007a0c */ /* 0x000fe200057c1270 */
[----:B------:R-:W4:Y:S01]  /*9e6a0*/  LDL.LU R245, [R1+0x228] ;  /* 0x0002280001f57983 */ /* 0x000f220000300800 */
[----:B------:R-:W-:-:S03]  /*9e6b0*/  IADD3 R0, R3, c[0x0][0x198], RZ ;  /* 0x0000660003007a10 */ /* 0x000fc60007ffe0ff */
[----:B--2---:R1:W-:Y:S04]  /*9e6c0*/  @P1 STG.E [R234.64], R240 ;  /* 0x000000f0ea001986 */ /* 0x0043e8000c101908 */
[----:B---3--:R2:W-:Y:S01]  /*9e6d0*/  @P3 STG.E [R232.64], R241 ;  /* 0x000000f1e8003986 */ /* 0x0085e2000c101908 */
[----:B------:R-:W-:Y:S02]  /*9e6e0*/  ISETP.LT.AND P3, PT, R207, c[0x0][0x178], !P2 ;  /* 0x00005e00cf007a0c */ /* 0x000fe40005761270 */
[----:B------:R-:W-:Y:S01]  /*9e6f0*/  ISETP.LT.AND P2, PT, R187, c[0x0][0x178], !P2 ;  /* 0x00005e00bb007a0c */ /* 0x000fe20005741270 */
[----:B-1----:R-:W-:-:S04]  /*9e700*/  IMAD.WIDE R234, R0, 0x4, R238 ;  /* 0x0000000400ea7825 */ /* 0x002fc800078e02ee */
[----:B--2---:R-:W-:-:S04]  /*9e710*/  IMAD.WIDE R232, R3, 0x4, R208 ;  /* 0x0000000403e87825 */ /* 0x004fc800078e02d0 */
[C---:B------:R-:W-:Y:S01]  /*9e720*/  IMAD.WIDE R240, R0.reuse, 0x4, R236 ;  /* 0x0000000400f07825 */ /* 0x040fe200078e02ec */
[----:B----4-:R1:W-:Y:S04]  /*9e730*/  @P4 STG.E [R232.64], R247 ;  /* 0x000000f7e8004986 */ /* 0x0103e8000c101908 */
[----:B------:R2:W-:Y:S04]  /*9e740*/  @P5 STG.E [R234.64], R248 ;  /* 0x000000f8ea005986 */ /* 0x0005e8000c101908 */
[----:B------:R3:W-:Y:S04]  /*9e750*/  @P6 STG.E [R240.64], R249 ;  /* 0x000000f9f0006986 */ /* 0x0007e8000c101908 */
        /* <DEDUP_REMOVED lines=99> */
[----:B------:R-:W-:Y:S01]  /*9ed90*/  IMAD.WIDE R240, R0, 0x4, R210 ;  /* 0x0000000400f07825 */ /* 0x000fe200078e02d2 */
[----:B------:R-:W-:Y:S02]  /*9eda0*/  ISETP.LT.AND P3, PT, R206, c[0x0][0x178], !P0 ;  /* 0x00005e00ce007a0c */ /* 0x000fe40004761270 */
[----:B------:R-:W-:-:S03]  /*9edb0*/  IADD3 R3, R0, c[0x0][0x198], RZ ;  /* 0x0000660000037a10 */ /* 0x000fc60007ffe0ff */
[----:B------:R1:W-:Y:S01]  /*9edc0*/  @P5 STG.E [R234.64], R244 ;  /* 0x000000f4ea005986 */ /* 0x0003e2000c101908 */
[----:B------:R-:W-:Y:S01]  /*9edd0*/  ISETP.LT.AND P5, PT, R207, c[0x0][0x178], !P0 ;  /* 0x00005e00cf007a0c */ /* 0x000fe200047a1270 */
[----:B------:R-:W-:Y:S01]  /*9ede0*/  IMAD.WIDE R232, R0, 0x4, R208 ;  /* 0x0000000400e87825 */ /* 0x000fe200078e02d0 */
[----:B------:R-:W-:Y:S01]  /*9edf0*/  ISETP.LT.AND P0, PT, R187, c[0x0][0x178], !P0 ;  /* 0x00005e00bb007a0c */ /* 0x000fe20004701270 */
[----:B------:R1:W-:Y:S01]  /*9ee00*/  @P6 STG.E [R240.64], R245 ;  /* 0x000000f5f0006986 */ /* 0x0003e2000c101908 */
[----:B------:R-:W-:Y:S02]  /*9ee10*/  ISETP.LT.AND P6, PT, R227, c[0x0][0x178], !P4 ;  /* 0x00005e00e3007a0c */ /* 0x000fe400067c1270 */
[C---:B------:R-:W-:Y:S01]  /*9ee20*/  IADD3 R0, R3.reuse, c[0x0][0x198], RZ ;  /* 0x0000660003007a10 */ /* 0x040fe20007ffe0ff */
[----:B-1----:R-:W-:-:S04]  /*9ee30*/  IMAD.WIDE R234, R3, 0x4, R238 ;  /* 0x0000000403ea7825 */ /* 0x002fc800078e02ee */
        /* <DEDUP_REMOVED lines=22> */
[----:B------:R-:W-:Y:S02]  /*9efa0*/  ISETP.LT.AND P1, PT, R206, c[0x0][0x178], !P4 ;  /* 0x00005e00ce007a0c */ /* 0x000fe40006721270 */
[----:B------:R-:W-:Y:S01]  /*9efb0*/  ISETP.LT.AND P3, PT, R207, c[0x0][0x178], !P4 ;  /* 0x00005e00cf007a0c */ /* 0x000fe20006761270 */
[C---:B------:R-:W-:Y:S01]  /*9efc0*/  IMAD.WIDE R232, R0.reuse, 0x4, R236 ;  /* 0x0000000400e87825 */ /* 0x040fe200078e02ec */
[----:B------:R-:W-:Y:S01]  /*9efd0*/  ISETP.LT.AND P4, PT, R187, c[0x0][0x178], !P4 ;  /* 0x00005e00bb007a0c */ /* 0x000fe20006781270 */
[----:B------:R-:W4:Y:S01]  /*9efe0*/  LDL.LU R244, [R1+0x340] ;  /* 0x0003400001f47983 */ /* 0x000f220000300800 */
[----:B------:R-:W-:Y:S01]  /*9eff0*/  ISETP.LT.AND P5, PT, R227, c[0x0][0x178], !P2 ;  /* 0x00005e00e3007a0c */ /* 0x000fe200057a1270 */
[----:B------:R-:W-:Y:S01]  /*9f000*/  IMAD.WIDE R234, R0, 0x4, R210 ;  /* 0x0000000400ea7825 */ /* 0x000fe200078e02d2 */
        /* <DEDUP_REMOVED lines=8> */
[C---:B--2---:R-:W-:Y:S01]  /*9f090*/  IMAD.WIDE R234, R3.reuse, 0x4, R238 ;  /* 0x0000000403ea7825 */ /* 0x044fe200078e02ee */
[----:B----4-:R1:W-:Y:S03]  /*9f0a0*/  @P4 STG.E [R232.64], R247 ;  /* 0x000000f7e8004986 */ /* 0x0103e6000c101908 */
[C---:B------:R-:W-:Y:S01]  /*9f0b0*/  IMAD.WIDE R240, R3.reuse, 0x4, R236 ;  /* 0x0000000403f07825 */ /* 0x040fe200078e02ec */
        /* <DEDUP_REMOVED lines=205> */
[----:B------:R-:W4:Y:S04]  /*9fd90*/  LDL.LU R245, [R1+0x36e4] ;  /* 0x0036e40001f57983 */ /* 0x000f280000300800 */
[----:B------:R-:W4:Y:S01]  /*9fda0*/  LDL.LU R244, [R1+0x36e8] ;  /* 0x0036e80001f47983 */ /* 0x000f220000300800 */
[----:B------:R-:W-:-:S03]  /*9fdb0*/  ISETP.GE.AND P1, PT, R242, c[0x0][0x17c], PT ;  /* 0x00005f00f2007a0c */ /* 0x000fc60003f26270 */
[----:B------:R-:W4:Y:S01]  /*9fdc0*/  LDL.LU R242, [R1+0x4b8] ;  /* 0x0004b80001f27983 */ /* 0x000f220000300800 */
[C---:B------:R-:W-:Y:S02]  /*9fdd0*/  ISETP.LT.AND P0, PT, R206.reuse, c[0x0][0x178], !P3 ;  /* 0x00005e00ce007a0c */ /* 0x040fe40005f01270 */
[----:B------:R-:W-:Y:S02]  /*9fde0*/  ISETP.LT.AND P4, PT, R207, c[0x0][0x178], !P3 ;  /* 0x00005e00cf007a0c */ /* 0x000fe40005f81270 */
[----:B------:R-:W-:Y:S01]  /*9fdf0*/  ISETP.GE.AND P2, PT, R243, c[0x0][0x17c], PT ;  /* 0x00005f00f3007a0c */ /* 0x000fe20003f46270 */
        /* <DEDUP_REMOVED lines=10> */
[----:B-1----:R-:W-:-:S04]  /*9fea0*/  IMAD.WIDE R234, R0, 0x4, R238 ;  /* 0x0000000400ea7825 */ /* 0x002fc800078e02ee */
[----:B--2---:R-:W-:-:S04]  /*9feb0*/  IMAD.WIDE R232, R3, 0x4, R208 ;  /* 0x0000000403e87825 */ /* 0x004fc800078e02d0 */
[----:B------:R-:W-:Y:S01]  /*9fec0*/  IMAD.WIDE R240, R0, 0x4, R236 ;  /* 0x0000000400f07825 */ /* 0x000fe200078e02ec */
[----:B----4-:R1:W-:Y:S04]  /*9fed0*/  @P3 STG.E [R232.64], R247 ;  /* 0x000000f7e8003986 */ /* 0x0103e8000c101908 */
[----:B------:R2:W-:Y:S04]  /*9fee0*/  @P5 STG.E [R234.64], R248 ;  /* 0x000000f8ea005986 */ /* 0x0005e8000c101908 */
[----:B------:R3:W-:Y:S04]  /*9fef0*/  @P6 STG.E [R240.64], R249 ;  /* 0x000000f9f0006986 */ /* 0x0007e8000c101908 */
[----:B-1----:R-:W4:Y:S04]  /*9ff00*/  LDL.LU R247, [R1+0x28] ;  /* 0x0000280001f77983 */ /* 0x002f280000300800 */
[----:B--2---:R-:W2:Y:S04]  /*9ff10*/  LDL.LU R248, [R1+0x4bc] ;  /* 0x0004bc0001f87983 */ /* 0x004ea80000300800 */
[----:B---3--:R-:W3:Y:S01]  /*9ff20*/  LDL.LU R249, [R1+0x41c] ;  /* 0x00041c0001f97983 */ /* 0x008ee20000300800 */
[----:B------:R-:W-:-:S02]  /*9ff30*/  ISETP.LT.AND P4, PT, R207, c[0x0][0x178], !P2 ;  /* 0x00005e00cf007a0c */ /* 0x000fc40005781270 */
[----:B------:R-:W-:Y:S01]  /*9ff40*/  ISETP.LT.AND P2, PT, R187, c[0x0][0x178], !P2 ;  /* 0x00005e00bb007a0c */ /* 0x000fe20005741270 */
[----:B------:R-:W-:Y:S01]  /*9ff50*/  IMAD.WIDE R232, R0, 0x4, R210 ;  /* 0x0000000400e87825 */ /* 0x000fe200078e02d2 */
[----:B------:R-:W-:-:S03]  /*9ff60*/  ISETP.LT.AND P3, PT, R227, c[0x0][0x178], !P1 ;  /* 0x00005e00e3007a0c */ /* 0x000fc60004f61270 */
[C---:B------:R-:W-:Y:S01]  /*9ff70*/  IMAD.WIDE R234, R0.reuse, 0x4, R208 ;  /* 0x0000000400ea7825 */ /* 0x040fe200078e02d0 */
[----:B------:R-:W-:-:S05]  /*9ff80*/  IADD3 R0, R0, c[0x0][0x198], RZ ;  /* 0x0000660000007a10 */ /* 0x000fca0007ffe0ff */
[----:B------:R1:W-:Y:S01]  /*9ff90*/  @P4 STG.E [R232.64], R250 ;  /* 0x000000fae8004986 */ /* 0x0003e2000c101908 */
[----:B------:R-:W-:-:S03]  /*9ffa0*/  ISETP.GE.AND P4, PT, R244, c[0x0][0x17c], PT ;  /* 0x00005f00f4007a0c */ /* 0x000fc60003f86270 */
[----:B------:R1:W-:Y:S01]  /*9ffb0*/  @P2 STG.E [R234.64], R251 ;  /* 0x000000fbea002986 */ /* 0x0003e2000c101908 */
[----:B------:R-:W-:-:S03]  /*9ffc0*/  ISETP.GE.AND P0, PT, R245, c[0x0][0x17c], PT ;  /* 0x00005f00f5007a0c */ /* 0x000fc60003f06270 */
[----:B-1----:R-:W3:Y:S01]  /*9ffd0*/  LDL.LU R250, [R1+0x3cc] ;  /* 0x0003cc0001fa7983 */ /* 0x002ee20000300800 */
[----:B------:R-:W-:-:S03]  /*9ffe0*/  IMAD.WIDE R232, R0, 0x4, R238 ;  /* 0x0000000400e87825 */ /* 0x000fc600078e02ee */
[----:B------:R-:W3:Y:S04]  /*9fff0*/  LDL.LU R251, [R1+0x2c] ;  /* 0x00002c0001fb7983 */ /* 0x000ee80000300800 */
[----:B------:R-:W3:Y:S04]  /*a0000*/  LDL.LU R244, [R1+0x4c8] ;  /* 0x0004c80001f47983 */ /* 0x000ee80000300800 */
[----:B------:R-:W3:Y:S04]  /*a0010*/  LDL.LU R245, [R1+0x478] ;  /* 0x0004780001f57983 */ /* 0x000ee80000300800 */
[----:B------:R1:W-:Y:S04]  /*a0020*/  @P3 STG.E [R232.64], R242 ;  /* 0x000000f2e8003986 */ /* 0x0003e8000c101908 */
[----:B-1----:R-:W3:Y:S01]  /*a0030*/  LDL.LU R242, [R1+0x36ec] ;  /* 0x0036ec0001f27983 */ /* 0x002ee20000300800 */
[----:B------:R-:W-:-:S02]  /*a0040*/  ISETP.LT.AND P5, PT, R206, c[0x0][0x178], !P1 ;  /* 0x00005e00ce007a0c */ /* 0x000fc40004fa1270 */
[----:B------:R-:W-:Y:S02]  /*a0050*/  ISETP.LT.AND P6, PT, R207, c[0x0][0x178], !P1 ;  /* 0x00005e00cf007a0c */ /* 0x000fe40004fc1270 */
[----:B------:R-:W-:Y:S02]  /*a0060*/  ISETP.LT.AND P1, PT, R187, c[0x0][0x178], !P1 ;  /* 0x00005e00bb007a0c */ /* 0x000fe40004f21270 */
[----:B------:R-:W-:Y:S01]  /*a0070*/  ISETP.LT.AND P2, PT, R227, c[0x0][0x178], !P0 ;  /* 0x00005e00e3007a0c */ /* 0x000fe20004741270 */
[----:B------:R-:W-:Y:S01]  /*a0080*/  IMAD.WIDE R234, R0, 0x4, R236 ;  /* 0x0000000400ea7825 */ /* 0x000fe200078e02ec */
[----:B------:R-:W-:Y:S02]  /*a0090*/  ISETP.LT.AND P3, PT, R206, c[0x0][0x178], !P0 ;  /* 0x00005e00ce007a0c */ /* 0x000fe40004761270 */
[C---:B------:R-:W-:Y:S01]  /*a00a0*/  IADD3 R3, R0.reuse, c[0x0][0x198], RZ ;  /* 0x0000660000037a10 */ /* 0x040fe20007ffe0ff */
[C---:B------:R-:W-:Y:S02]  /*a00b0*/  IMAD.WIDE R240, R0.reuse, 0x4, R210 ;  /* 0x0000000400f07825 */ /* 0x040fe400078e02d2 */
[----:B------:R1:W-:Y:S02]  /*a00c0*/  @P5 STG.E [R234.64], R243 ;  /* 0x000000f3ea005986 */ /* 0x0003e4000c101908 */
[----:B------:R-:W-:-:S02]  /*a00d0*/  IMAD.WIDE R232, R0, 0x4, R208 ;  /* 0x0000000400e87825 */ /* 0x000fc400078e02d0 */
[----:B------:R1:W-:Y:S02]  /*a00e0*/  @P6 STG.E [R240.64], R246 ;  /* 0x000000f6f0006986 */ /* 0x0003e4000c101908 */
[----:B-1----:R-:W-:-:S04]  /*a00f0*/  IMAD.WIDE R234, R3, 0x4, R238 ;  /* 0x0000000403ea7825 */ /* 0x002fc800078e02ee */
[C---:B------:R-:W-:Y:S01]  /*a0100*/  IMAD.WIDE R240, R3.reuse, 0x4, R236 ;  /* 0x0000000403f07825 */ /* 0x040fe200078e02ec */
[----:B------:R-:W-:Y:S02]  /*a0110*/  IADD3 R0, R3, c[0x0][0x198], RZ ;  /* 0x0000660003007a10 */ /* 0x000fe40007ffe0ff */
[----:B------:R-:W-:Y:S02]  /*a0120*/  ISETP.LT.AND P5, PT, R207, c[0x0][0x178], !P0 ;  /* 0x00005e00cf007a0c */ /* 0x000fe400047a1270 */
[----:B------:R-:W-:Y:S01]  /*a0130*/  ISETP.LT.AND P0, PT, R187, c[0x0][0x178], !P0 ;  /* 0x00005e00bb007a0c */ /* 0x000fe20004701270 */
[----:B----4-:R1:W-:Y:S04]  /*a0140*/  @P1 STG.E [R232.64], R247 ;  /* 0x000000f7e8001986 */ /* 0x0103e8000c101908 */
[----:B--2---:R2:W-:Y:S04]  /*a0150*/  @P2 STG.E [R234.64], R248 ;  /* 0x000000f8ea002986 */ /* 0x0045e8000c101908 */
[----:B---3--:R3:W-:Y:S01]  /*a0160*/  @P3 STG.E [R240.64], R249 ;  /* 0x000000f9f0003986 */ /* 0x0087e2000c101908 */
[----:B-1----:R-:W-:-:S03]  /*a0170*/  IMAD.WIDE R232, R3, 0x4, R210 ;  /* 0x0000000403e87825 */ /* 0x002fc600078e02d2 */
[----:B--2---:R-:W2:Y:S01]  /*a0180*/  LDL.LU R248, [R1+0x36f0] ;  /* 0x0036f00001f87983 */ /* 0x004ea20000300800 */
[----:B------:R-:W-:-:S03]  /*a0190*/  IMAD.WIDE R234, R3, 0x4, R208 ;  /* 0x0000000403ea7825 */ /* 0x000fc600078e02d0 */
[----:B------:R-:W4:Y:S04]  /*a01a0*/  LDL.LU R246, [R1+0x3d8] ;  /* 0x0003d80001f67983 */ /* 0x000f280000300800 */
[----:B------:R-:W4:Y:S04]  /*a01b0*/  LDL.LU R247, [R1+0x4dc] ;  /* 0x0004dc0001f77983 */ /* 0x000f280000300800 */
[----:B---3--:R-:W3:Y:S04]  /*a01c0*/  LDL.LU R249, [R1+0x4cc] ;  /* 0x0004cc0001f97983 */ /* 0x008ee80000300800 */
[----:B------:R-:W3:Y:S04]  /*a01d0*/  LDL.LU R3, [R1+0x4d8] ;  /* 0x0004d80001037983 */ /* 0x000ee80000300800 */
[----:B------:R1:W-:Y:S04]  /*a01e0*/  @P5 STG.E [R232.64], R250 ;  /* 0x000000fae8005986 */ /* 0x0003e8000c101908 */
[----:B------:R1:W-:Y:S04]  /*a01f0*/  @P0 STG.E [R234.64], R251 ;  /* 0x000000fbea000986 */ /* 0x0003e8000c101908 */
[----:B-1----:R-:W4:Y:S04]  /*a0200*/  LDL.LU R250, [R1+0x47c] ;  /* 0x00047c0001fa7983 */ /* 0x002f280000300800 */
[----:B------:R-:W4:Y:S01]  /*a0210*/  LDL.LU R243, [R1+0x36f4] ;  /* 0x0036f40001f37983 */ /* 0x000f220000300800 */
[----:B------:R-:W-:-:S03]  /*a0220*/  ISETP.GE.AND P1, PT, R242, c[0x0][0x17c], PT ;  /* 0x00005f00f2007a0c */ /* 0x000fc60003f26270 */
[----:B------:R-:W4:Y:S04]  /*a0230*/  LDL.LU R242, [R1+0x36f8] ;  /* 0x0036f80001f27983 */ /* 0x000f280000300800 */
[----:B------:R-:W4:Y:S01]  /*a0240*/  LDL.LU R251, [R1+0x3dc] ;  /* 0x0003dc0001fb7983 */ /* 0x000f220000300800 */
[----:B------:R-:W-:Y:S02]  /*a0250*/  ISETP.LT.AND P6, PT, R227, c[0x0][0x178], !P4 ;  /* 0x00005e00e3007a0c */ /* 0x000fe400067c1270 */
[----:B------:R-:W-:Y:S01]  /*a0260*/  ISETP.LT.AND P2, PT, R206, c[0x0][0x178], !P4 ;  /* 0x00005e00ce007a0c */ /* 0x000fe20006741270 */
[C---:B------:R-:W-:Y:S01]  /*a0270*/  IMAD.WIDE R240, R0.reuse, 0x4, R238 ;  /* 0x0000000400f07825 */ /* 0x040fe200078e02ee */
[----:B------:R-:W-:Y:S02]  /*a0280*/  ISETP.LT.AND P3, PT, R207, c[0x0][0x178], !P4 ;  /* 0x00005e00cf007a0c */ /* 0x000fe40006761270 */
[----:B------:R-:W-:Y:S01]  /*a0290*/  ISETP.LT.AND P4, PT, R187, c[0x0][0x178], !P4 ;  /* 0x00005e00bb007a0c */ /* 0x000fe20006781270 */
[----:B------:R-:W-:Y:S01]  /*a02a0*/  IMAD.WIDE R232, R0, 0x4, R236 ;  /* 0x0000000400e87825 */ /* 0x000fe200078e02ec */
[----:B------:R-:W-:-:S03]  /*a02b0*/  ISETP.LT.AND P5, PT, R227, c[0x0][0x178], !P1 ;  /* 0x00005e00e3007a0c */ /* 0x000fc60004fa1270 */
[----:B------:R-:W-:Y:S01]  /*a02c0*/  IMAD.WIDE R234, R0, 0x4, R210 ;  /* 0x0000000400ea7825 */ /* 0x000fe200078e02d2 */
[----:B--2---:R-:W-:Y:S02]  /*a02d0*/  ISETP.GE.AND P0, PT, R248, c[0x0][0x17c], PT ;  /* 0x00005f00f8007a0c */ /* 0x004fe40003f06270 */
[----:B------:R-:W2:Y:S04]  /*a02e0*/  LDL.LU R248, [R1+0x4a0] ;  /* 0x0004a00001f87983 */ /* 0x000ea80000300800 */
[----:B---3--:R1:W-:Y:S01]  /*a02f0*/  @P6 STG.E [R240.64], R3 ;  /* 0x00000003f0006986 */ /* 0x0083e2000c101908 */
[----:B------:R-:W-:-:S03]  /*a0300*/  ISETP.LT.AND P6, PT, R206, c[0x0][0x178], !P1 ;  /* 0x00005e00ce007a0c */ /* 0x000fc60004fc1270 */
[----:B------:R3:W-:Y:S04]  /*a0310*/  @P2 STG.E [R232.64], R244 ;  /* 0x000000f4e8002986 */ /* 0x0007e8000c101908 */
[----:B------:R4:W-:Y:S01]  /*a0320*/  @P3 STG.E [R234.64], R245 ;  /* 0x000000f5ea003986 */ /* 0x0009e2000c101908 */
[C---:B-1----:R-:W-:Y:S01]  /*a0330*/  IADD3 R3, R0.reuse, c[0x0][0x198], RZ ;  /* 0x0000660000037a10 */ /* 0x042fe20007ffe0ff */
[----:B---3--:R-:W-:-:S04]  /*a0340*/  IMAD.WIDE R232, R0, 0x4, R208 ;  /* 0x0000000400e87825 */ /* 0x008fc800078e02d0 */
[C---:B----4-:R-:W-:Y:S01]  /*a0350*/  IMAD.WIDE R234, R3.reuse, 0x4, R238 ;  /* 0x0000000403ea7825 */ /* 0x050fe200078e02ee */
[----:B------:R-:W-:Y:S03]  /*a0360*/  @P4 STG.E [R232.64], R246 ;  /* 0x000000f6e8004986 */ /* 0x000fe6000c101908 */
[----:B------:R-:W-:Y:S01]  /*a0370*/  IMAD.WIDE R240, R3, 0x4, R236 ;  /* 0x0000000403f07825 */ /* 0x000fe200078e02ec */
[----:B------:R-:W-:Y:S04]  /*a0380*/  @P5 STG.E [R234.64], R247 ;  /* 0x000000f7ea005986 */ /* 0x000fe8000c101908 */
[----:B------:R1:W-:Y:S01]  /*a0390*/  @P6 STG.E [R240.64], R249 ;  /* 0x000000f9f0006986 */ /* 0x0003e2000c101908 */
[----:B------:R-:W-:-:S03]  /*a03a0*/  ISETP.LT.AND P3, PT, R207, c[0x0][0x178], !P1 ;  /* 0x00005e00cf007a0c */ /* 0x000fc60004f61270 */
[----:B-1----:R-:W3:Y:S01]  /*a03b0*/  LDL.LU R249, [R1+0x4a4] ;  /* 0x0004a40001f97983 */ /* 0x002ee20000300800 */
[----:B------:R-:W-:-:S03]  /*a03c0*/  IMAD.WIDE R232, R3, 0x4, R210 ;  /* 0x0000000403e87825 */ /* 0x000fc600078e02d2 */
[----:B------:R-:W4:Y:S01]  /*a03d0*/  LDL.LU R244, [R1+0x36fc] ;  /* 0x0036fc0001f47983 */ /* 0x000f220000300800 */
[----:B------:R-:W-:-:S05]  /*a03e0*/  ISETP.LT.AND P1, PT, R187, c[0x0][0x178], !P1 ;  /* 0x00005e00bb007a0c */ /* 0x000fca0004f21270 */
[----:B------:R1:W-:Y:S01]  /*a03f0*/  @P3 STG.E [R232.64], R250 ;  /* 0x000000fae8003986 */ /* 0x0003e2000c101908 */
[----:B------:R-:W-:Y:S01]  /*a0400*/  IMAD.WIDE R234, R3, 0x4, R208 ;  /* 0x0000000403ea7825 */ /* 0x000fe200078e02d0 */
[----:B------:R-:W-:Y:S02]  /*a0410*/  ISETP.GE.AND P2, PT, R243, c[0x0][0x17c], PT ;  /* 0x00005f00f3007a0c */ /* 0x000fe40003f46270 */
[----:B------:R-:W-:Y:S01]  /*a0420*/  ISETP.GE.AND P3, PT, R242, c[0x0][0x17c], PT ;  /* 0x00005f00f2007a0c */ /* 0x000fe20003f66270 */
[----:B-1----:R-:W4:Y:S04]  /*a0430*/  LDL.LU R250, [R1+0x480] ;  /* 0x0004800001fa7983 */ /* 0x002f280000300800 */
[----:B------:R-:W4:Y:S04]  /*a0440*/  LDL.LU R243, [R1+0x3700] ;  /* 0x0037000001f37983 */ /* 0x000f280000300800 */
[----:B------:R1:W-:Y:S04]  /*a0450*/  @P1 STG.E [R234.64], R251 ;  /* 0x000000fbea001986 */ /* 0x0003e8000c101908 */
[----:B------:R-:W4:Y:S04]  /*a0460*/  LDL.LU R242, [R1+0x3704] ;  /* 0x0037040001f27983 */ /* 0x000f280000300800 */
[----:B-1----:R-:W4:Y:S01]  /*a0470*/  LDL.LU R251, [R1+0x484] ;  /* 0x0004840001fb7983 */ /* 0x002f220000300800 */
[----:B------:R-:W-:-:S02]  /*a0480*/  ISETP.LT.AND P6, PT, R227, c[0x0][0x178], !P0 ;  /* 0x00005e00e3007a0c */ /* 0x000fc400047c1270 */
[----:B------:R-:W-:Y:S02]  /*a0490*/  IADD3 R3, R3, c[0x0][0x198], RZ ;  /* 0x0000660003037a10 */ /* 0x000fe40007ffe0ff */
[----:B------:R-:W-:Y:S02]  /*a04a0*/  ISETP.LT.AND P4, PT, R206, c[0x0][0x178], !P0 ;  /* 0x00005e00ce007a0c */ /* 0x000fe40004781270 */
[----:B------:R-:W-:Y:S01]  /*a04b0*/  ISETP.LT.AND P5, PT, R207, c[0x0][0x178], !P0 ;  /* 0x00005e00cf007a0c */ /* 0x000fe200047a1270 */
[----:B------:R-:W-:Y:S01]  /*a04c0*/  IMAD.WIDE R240, R3, 0x4, R238 ;  /* 0x0000000403f07825 */ /* 0x000fe200078e02ee */
[----:B------:R-:W-:Y:S02]  /*a04d0*/  ISETP.LT.AND P0, PT, R187, c[0x0][0x178], !P0 ;  /* 0x00005e00bb007a0c */ /* 0x000fe40004701270 */
[----:B------:R-:W-:Y:S01]  /*a04e0*/  ISETP.LT.AND P1, PT, R227, c[0x0][0x178], !P2 ;  /* 0x00005e00e3007a0c */ /* 0x000fe20005721270 */
[C---:B------:R-:W-:Y:S01]  /*a04f0*/  IMAD.WIDE R232, R3.reuse, 0x4, R236 ;  /* 0x0000000403e87825 */ /* 0x040fe200078e02ec */
[----:B------:R-:W-:-:S03]  /*a0500*/  IADD3 R0, R3, c[0x0][0x198], RZ ;  /* 0x0000660003007a10 */ /* 0x000fc60007ffe0ff */
[----:B------:R-:W-:Y:S01]  /*a0510*/  IMAD.WIDE R234, R3, 0x4, R210 ;  /* 0x0000000403ea7825 */ /* 0x000fe200078e02d2 */
[----:B--2---:R1:W-:Y:S01]  /*a0520*/  @P6 STG.E [R240.64], R248 ;  /* 0x000000f8f0006986 */ /* 0x0043e2000c101908 */
[----:B------:R-:W-:-:S03]  /*a0530*/  ISETP.LT.AND P6, PT, R206, c[0x0][0x178], !P2 ;  /* 0x00005e00ce007a0c */ /* 0x000fc600057c1270 */
[----:B------:R2:W-:Y:S04]  /*a0540*/  @P4 STG.E [R232.64], R228 ;  /* 0x000000e4e8004986 */ /* 0x0005e8000c101908 */
[----:B------:R2:W-:Y:S01]  /*a0550*/  @P5 STG.E [R234.64], R28 ;  /* 0x0000001cea005986 */ /* 0x0005e2000c101908 */
[----:B------:R-:W-:Y:S01]  /*a0560*/  ISETP.LT.AND P4, PT, R207, c[0x0][0x178], !P2 ;  /* 0x00005e00cf007a0c */ /* 0x000fe20005781270 */
[----:B-1----:R-:W-:-:S04]  /*a0570*/  IMAD.WIDE R240, R0, 0x4, R236 ;  /* 0x0000000400f07825 */ /* 0x002fc800078e02ec */
[----:B--2---:R-:W-:-:S04]  /*a0580*/  IMAD.WIDE R232, R3, 0x4, R208 ;  /* 0x0000000403e87825 */ /* 0x004fc800078e02d0 */
[----:B------:R-:W-:Y:S01]  /*a0590*/  IMAD.WIDE R234, R0, 0x4, R238 ;  /* 0x0000000400ea7825 */ /* 0x000fe200078e02ee */
[----:B------:R1:W-:Y:S01]  /*a05a0*/  @P0 STG.E [R232.64], R44 ;  /* 0x0000002ce8000986 */ /* 0x0003e2000c101908 */
[----:B------:R-:W-:Y:S02]  /*a05b0*/  ISETP.LT.AND P2, PT, R187, c[0x0][0x178], !P2 ;  /* 0x00005e00bb007a0c */ /* 0x000fe40005741270 */
[----:B------:R-:W-:Y:S02]  /*a05c0*/  ISETP.LT.AND P5, PT, R227, c[0x0][0x178], !P3 ;  /* 0x00005e00e3007a0c */ /* 0x000fe40005fa1270 */
[----:B------:R-:W-:Y:S02]  /*a05d0*/  ISETP.LT.AND P0, PT, R206, c[0x0][0x178], !P3 ;  /* 0x00005e00ce007a0c */ /* 0x000fe40005f01270 */
[C---:B------:R-:W-:Y:S01]  /*a05e0*/  IADD3 R3, R0.reuse, c[0x0][0x198], RZ ;  /* 0x0000660000037a10 */ /* 0x040fe20007ffe0ff */
[----:B-1----:R-:W-:Y:S01]  /*a05f0*/  IMAD.WIDE R232, R0, 0x4, R208 ;  /* 0x0000000400e87825 */ /* 0x002fe200078e02d0 */
[----:B---3--:R-:W-:Y:S04]  /*a0600*/  @P1 STG.E [R234.64], R249 ;  /* 0x000000f9ea001986 */ /* 0x008fe8000c101908 */
[----:B------:R1:W-:Y:S01]  /*a0610*/  @P6 STG.E [R240.64], R229 ;  /* 0x000000e5f0006986 */ /* 0x0003e2000c101908 */
[----:B------:R-:W-:-:S02]  /*a0620*/  ISETP.LT.AND P1, PT, R207, c[0x0][0x178], !P3 ;  /* 0x00005e00cf007a0c */ /* 0x000fc40005f21270 */
[----:B----4-:R-:W-:Y:S01]  /*a0630*/  ISETP.GE.AND P6, PT, R244, c[0x0][0x17c], PT ;  /* 0x00005f00f4007a0c */ /* 0x010fe20003fc6270 */
[----:B-1----:R-:W2:Y:S04]  /*a0640*/  LDL.LU R240, [R1+0x3708] ;  /* 0x0037080001f07983 */ /* 0x002ea80000300800 */
[----:B------:R-:W3:Y:S01]  /*a0650*/  LDL.LU R248, [R1+0x3f0] ;  /* 0x0003f00001f87983 */ /* 0x000ee20000300800 */
[----:B------:R-:W-:Y:S01]  /*a0660*/  IMAD.WIDE R228, R0, 0x4, R210 ;  /* 0x0000000400e47825 */ /* 0x000fe200078e02d2 */
[----:B------:R-:W-:Y:S02]  /*a0670*/  ISETP.LT.AND P3, PT, R187, c[0x0][0x178], !P3 ;  /* 0x00005e00bb007a0c */ /* 0x000fe40005f61270 */
[----:B------:R-:W4:Y:S01]  /*a0680*/  LDL.LU R249, [R1+0x3f4] ;  /* 0x0003f40001f97983 */ /* 0x000f220000300800 */
[----:B------:R-:W-:-:S03]  /*a0690*/  IMAD.WIDE R234, R3, 0x4, R238 ;  /* 0x0000000403ea7825 */ /* 0x000fc600078e02ee */
[----:B------:R1:W-:Y:S01]  /*a06a0*/  @P4 STG.E [R228.64], R29 ;  /* 0x0000001de4004986 */ /* 0x0003e2000c101908 */
[----:B------:R-:W-:-:S03]  /*a06b0*/  ISETP.LT.AND P4, PT, R227, c[0x0][0x178], !P6 ;  /* 0x00005e00e3007a0c */ /* 0x000fc60007781270 */
[----:B------:R1:W-:Y:S01]  /*a06c0*/  @P2 STG.E [R232.64], R45 ;  /* 0x0000002de8002986 */ /* 0x0003e2000c101908 */
[----:B------:R-:W-:-:S03]  /*a06d0*/  IADD3 R0, R3, c[0x0][0x198], RZ ;  /* 0x0000660003007a10 */ /* 0x000fc60007ffe0ff */
[----:B------:R-:W-:Y:S01]  /*a06e0*/  @P5 STG.E [R234.64], R250 ;  /* 0x000000faea005986 */ /* 0x000fe2000c101908 */
[----:B-1----:R-:W-:-:S04]  /*a06f0*/  IMAD.WIDE R28, R3, 0x4, R210 ;  /* 0x00000004031c7825 */ /* 0x002fc800078e02d2 */
[----:B------:R-:W-:-:S05]  /*a0700*/  IMAD.WIDE R44, R3, 0x4, R236 ;  /* 0x00000004032c7825 */ /* 0x000fca00078e02ec */
[----:B------:R1:W-:Y:S04]  /*a0710*/  @P0 STG.E [R44.64], R12 ;  /* 0x0000000c2c000986 */ /* 0x0003e8000c101908 */
[----:B------:R1:W-:Y:S02]  /*a0720*/  @P1 STG.E [R28.64], R24 ;  /* 0x000000181c001986 */ /* 0x0003e4000c101908 */
[----:B-1----:R-:W-:-:S04]  /*a0730*/  IMAD.WIDE R44, R0, 0x4, R238 ;  /* 0x00000004002c7825 */ /* 0x002fc800078e02ee */
[----:B------:R-:W-:-:S05]  /*a0740*/  IMAD.WIDE R28, R3, 0x4, R208 ;  /* 0x00000004031c7825 */ /* 0x000fca00078e02d0 */
[----:B------:R-:W-:Y:S04]  /*a0750*/  @P3 STG.E [R28.64], R40 ;  /* 0x000000281c003986 */ /* 0x000fe8000c101908 */
[----:B------:R1:W-:Y:S04]  /*a0760*/  @P4 STG.E [R44.64], R251 ;  /* 0x000000fb2c004986 */ /* 0x0003e8000c101908 */
[----:B-1----:R-:W4:Y:S04]  /*a0770*/  LDL.LU R45, [R1+0x3714] ;  /* 0x00371400012d7983 */ /* 0x002f280000300800 */
[----:B------:R-:W4:Y:S01]  /*a0780*/  LDL.LU R250, [R1+0x3b0] ;  /* 0x0003b00001fa7983 */ /* 0x000f220000300800 */
[----:B------:R-:W-:-:S02]  /*a0790*/  ISETP.LT.AND P5, PT, R206, c[0x0][0x178], !P6 ;  /* 0x00005e00ce007a0c */ /* 0x000fc400077a1270 */
[----:B------:R-:W-:Y:S01]  /*a07a0*/  ISETP.LT.AND P1, PT, R207, c[0x0][0x178], !P6 ;  /* 0x00005e00cf007a0c */ /* 0x000fe20007721270 */
[C---:B------:R-:W-:Y:S01]  /*a07b0*/  IMAD.WIDE R228, R0.reuse, 0x4, R236 ;  /* 0x0000000400e47825 */ /* 0x040fe200078e02ec */
[----:B------:R-:W-:Y:S01]  /*a07c0*/  ISETP.GE.AND P2, PT, R243, c[0x0][0x17c], PT ;  /* 0x00005f00f3007a0c */ /* 0x000fe20003f46270 */
[----:B------:R-:W4:Y:S01]  /*a07d0*/  LDL.LU R44, [R1+0x3718] ;  /* 0x00371800012c7983 */ /* 0x000f220000300800 */
[----:B------:R-:W-:Y:S02]  /*a07e0*/  ISETP.LT.AND P6, PT, R187, c[0x0][0x178], !P6 ;  /* 0x00005e00bb007a0c */ /* 0x000fe400077c1270 */
[----:B------:R-:W-:Y:S01]  /*a07f0*/  ISETP.LT.AND P3, PT, R227, c[0x0][0x178], !P2 ;  /* 0x00005e00e3007a0c */ /* 0x000fe20005761270 */
[----:B------:R-:W-:-:S04]  /*a0800*/  IMAD.WIDE R28, R0, 0x4, R208 ;  /* 0x00000004001c7825 */ /* 0x000fc800078e02d0 */
[----:B------:R1:W-:Y:S01]  /*a0810*/  @P5 STG.E [R228.64], R13 ;  /* 0x0000000de4005986 */ /* 0x0003e2000c101908 */
[----:B------:R-:W-:Y:S02]  /*a0820*/  ISETP.LT.AND P4, PT, R206, c[0x0][0x178], !P2 ;  /* 0x00005e00ce007a0c */ /* 0x000fe40005781270 */
[----:B------:R-:W-:Y:S01]  /*a0830*/  ISETP.LT.AND P5, PT, R207, c[0x0][0x178], !P2 ;  /* 0x00005e00cf007a0c */ /* 0x000fe200057a1270 */
[----:B------:R-:W4:Y:S01]  /*a0840*/  LDL.LU R40, [R1+0x3724] ;  /* 0x0037240001287983 */ /* 0x000f220000300800 */
[----:B------:R-:W-:Y:S01]  /*a0850*/  ISETP.GE.AND P0, PT, R242, c[0x0][0x17c], PT ;  /* 0x00005f00f2007a0c */ /* 0x000fe20003f06270 */
[C---:B-1----:R-:W-:Y:S01]  /*a0860*/  IMAD.WIDE R12, R0.reuse, 0x4, R210 ;  /* 0x00000004000c7825 */ /* 0x042fe200078e02d2 */
[----:B------:R-:W-:Y:S01]  /*a0870*/  IADD3 R0, R0, c[0x0][0x198], RZ ;  /* 0x0000660000007a10 */ /* 0x000fe20007ffe0ff */
[----:B------:R-:W4:Y:S04]  /*a0880*/  LDL.LU R251, [R1+0x3b4] ;  /* 0x0003b40001fb7983 */ /* 0x000f280000300800 */
[----:B------:R1:W-:Y:S01]  /*a0890*/  @P1 STG.E [R12.64], R25 ;  /* 0x000000190c001986 */ /* 0x0003e2000c101908 */
[----:B------:R-:W-:-:S03]  /*a08a0*/  ISETP.LT.AND P2, PT, R187, c[0x0][0x178], !P2 ;  /* 0x00005e00bb007a0c */ /* 0x000fc60005741270 */
[----:B------:R1:W-:Y:S01]  /*a08b0*/  @P6 STG.E [R28.64], R41 ;  /* 0x000000291c006986 */ /* 0x0003e2000c101908 */
[----:B------:R-:W-:Y:S01]  /*a08c0*/  ISETP.LT.AND P6, PT, R227, c[0x0][0x178], !P0 ;  /* 0x00005e00e3007a0c */ /* 0x000fe200047c1270 */
[C---:B-1----:R-:W-:Y:S01]  /*a08d0*/  IMAD.WIDE R12, R0.reuse, 0x4, R238 ;  /* 0x00000004000c7825 */ /* 0x042fe200078e02ee */
[----:B------:R-:W-:-:S03]  /*a08e0*/  IADD3 R3, R0, c[0x0][0x198], RZ ;  /* 0x0000660000037a10 */ /* 0x000fc60007ffe0ff */
[----:B------:R-:W-:-:S04]  /*a08f0*/  IMAD.WIDE R24, R0, 0x4, R236 ;  /* 0x0000000400187825 */ /* 0x000fc800078e02ec */
[----:B------:R-:W-:Y:S01]  /*a0900*/  IMAD.WIDE R28, R0, 0x4, R210 ;  /* 0x00000004001c7825 */ /* 0x000fe200078e02d2 */
[----:B---3--:R1:W-:Y:S01]  /*a0910*/  @P3 STG.E [R12.64], R248 ;  /* 0x000000f80c003986 */ /* 0x0083e2000c101908 */
[----:B------:R-:W-:-:S03]  /*a0920*/  ISETP.LT.AND P3, PT, R206, c[0x0][0x178], !P0 ;  /* 0x00005e00ce007a0c */ /* 0x000fc60004761270 */
[----:B------:R3:W-:Y:S01]  /*a0930*/  @P4 STG.E [R24.64], R8 ;  /* 0x0000000818004986 */ /* 0x0007e2000c101908 */
[----:B------:R-:W-:Y:S02]  /*a0940*/  ISETP.LT.AND P4, PT, R207, c[0x0][0x178], !P0 ;  /* 0x00005e00cf007a0c */ /* 0x000fe40004781270 */
[----:B--2---:R-:W-:Y:S01]  /*a0950*/  ISETP.GE.AND P1, PT, R240, c[0x0][0x17c], PT ;  /* 0x00005f00f0007a0c */ /* 0x004fe20003f26270 */
[----:B------:R2:W-:Y:S01]  /*a0960*/  @P5 STG.E [R28.64], R20 ;  /* 0x000000141c005986 */ /* 0x0005e2000c101908 */
[----:B------:R-:W-:Y:S01]  /*a0970*/  ISETP.LT.AND P0, PT, R187, c[0x0][0x178], !P0 ;  /* 0x00005e00bb007a0c */ /* 0x000fe20004701270 */
[----:B-1----:R-:W-:-:S04]  /*a0980*/  IMAD.WIDE R12, R0, 0x4, R208 ;  /* 0x00000004000c7825 */ /* 0x002fc800078e02d0 */
[C---:B---3--:R-:W-:Y:S01]  /*a0990*/  IMAD.WIDE R24, R3.reuse, 0x4, R238 ;  /* 0x0000000403187825 */ /* 0x048fe200078e02ee */
[----:B------:R1:W-:Y:S03]  /*a09a0*/  @P2 STG.E [R12.64], R36 ;  /* 0x000000240c002986 */ /* 0x0003e6000c101908 */
[----:B--2---:R-:W-:Y:S01]  /*a09b0*/  IMAD.WIDE R28, R3, 0x4, R236 ;  /* 0x00000004031c7825 */ /* 0x004fe200078e02ec */
[----:B------:R-:W-:Y:S01]  /*a09c0*/  ISETP.LT.AND P5, PT, R227, c[0x0][0x178], !P1 ;  /* 0x00005e00e3007a0c */ /* 0x000fe20004fa1270 */
[----:B----4-:R-:W-:Y:S01]  /*a09d0*/  @P6 STG.E [R24.64], R249 ;  /* 0x000000f918006986 */ /* 0x010fe2000c101908 */
[----:B------:R-:W-:-:S03]  /*a09e0*/  ISETP.LT.AND P6, PT, R206, c[0x0][0x178], !P1 ;  /* 0x00005e00ce007a0c */ /* 0x000fc60004fc1270 */
[----:B------:R2:W-:Y:S01]  /*a09f0*/  @P3 STG.E [R28.64], R9 ;  /* 0x000000091c003986 */ /* 0x0005e2000c101908 */
[----:B------:R-:W-:Y:S02]  /*a0a00*/  ISETP.LT.AND P3, PT, R207, c[0x0][0x178], !P1 ;  /* 0x00005e00cf007a0c */ /* 0x000fe40004f61270 */
[C---:B------:R-:W-:Y:S01]  /*a0a10*/  IADD3 R0, R3.reuse, c[0x0][0x198], RZ ;  /* 0x0000660003007a10 */ /* 0x040fe20007ffe0ff */
[----:B-1----:R-:W-:-:S04]  /*a0a20*/  IMAD.WIDE R12, R3, 0x4, R208 ;  /* 0x00000004030c7825 */ /* 0x002fc800078e02d0 */
[----:B--2---:R-:W-:Y:S01]  /*a0a30*/  IMAD.WIDE R8, R3, 0x4, R210 ;  /* 0x0000000403087825 */ /* 0x004fe200078e02d2 */
[----:B------:R-:W2:Y:S03]  /*a0a40*/  LDL.LU R28, [R1+0x3730] ;  /* 0x00373000011c7983 */ /* 0x000ea60000300800 */
[C---:B------:R-:W-:Y:S01]  /*a0a50*/  IMAD.WIDE R24, R0.reuse, 0x4, R238 ;  /* 0x0000000400187825 */ /* 0x040fe200078e02ee */
[----:B------:R1:W-:Y:S04]  /*a0a60*/  @P4 STG.E [R8.64], R21 ;  /* 0x0000001508004986 */ /* 0x0003e8000c101908 */
[----:B------:R3:W-:Y:S04]  /*a0a70*/  @P0 STG.E [R12.64], R37 ;  /* 0x000000250c000986 */ /* 0x0007e8000c101908 */
[----:B------:R-:W4:Y:S01]  /*a0a80*/  LDL.LU R248, [R1+0x4a8] ;  /* 0x0004a80001f87983 */ /* 0x000f220000300800 */
[----:B-1----:R-:W-:-:S03]  /*a0a90*/  IMAD.WIDE R8, R0, 0x4, R236 ;  /* 0x0000000400087825 */ /* 0x002fc600078e02ec */
[----:B------:R-:W2:Y:S01]  /*a0aa0*/  LDL.LU R249, [R1+0x4ac] ;  /* 0x0004ac0001f97983 */ /* 0x000ea20000300800 */
[----:B---3--:R-:W-:-:S03]  /*a0ab0*/  IMAD.WIDE R12, R0, 0x4, R210 ;  /* 0x00000004000c7825 */ /* 0x008fc600078e02d2 */
[----:B------:R-:W-:Y:S04]  /*a0ac0*/  @P5 STG.E [R24.64], R250 ;  /* 0x000000fa18005986 */ /* 0x000fe8000c101908 */
[----:B------:R-:W-:Y:S04]  /*a0ad0*/  @P6 STG.E [R8.64], R4 ;  /* 0x0000000408006986 */ /* 0x000fe8000c101908 */
[----:B------:R1:W-:Y:S04]  /*a0ae0*/  @P3 STG.E [R12.64], R16 ;  /* 0x000000100c003986 */ /* 0x0003e8000c101908 */
[----:B-1----:R-:W3:Y:S01]  /*a0af0*/  LDL.LU R16, [R1+0x3748] ;  /* 0x0037480001107983 */ /* 0x002ee20000300800 */
[----:B------:R-:W-:-:S02]  /*a0b00*/  ISETP.GE.AND P2, PT, R45, c[0x0][0x17c], PT ;  /* 0x00005f002d007a0c */ /* 0x000fc40003f46270 */
[----:B------:R-:W-:Y:S02]  /*a0b10*/  ISETP.LT.AND P1, PT, R187, c[0x0][0x178], !P1 ;  /* 0x00005e00bb007a0c */ /* 0x000fe40004f21270 */
[C---:B------:R-:W-:Y:S01]  /*a0b20*/  IADD3 R3, R0.reuse, c[0x0][0x198], RZ ;  /* 0x0000660000037a10 */ /* 0x040fe20007ffe0ff */
[----:B------:R-:W-:Y:S01]  /*a0b30*/  IMAD.WIDE R8, R0, 0x4, R208 ;  /* 0x0000000400087825 */ /* 0x000fe200078e02d0 */
[----:B------:R-:W-:Y:S01]  /*a0b40*/  ISETP.LT.AND P5, PT, R227, c[0x0][0x178], !P2 ;  /* 0x00005e00e3007a0c */ /* 0x000fe200057a1270 */
[----:B------:R-:W2:Y:S01]  /*a0b50*/  LDL.LU R250, [R1+0x488] ;  /* 0x0004880001fa7983 */ /* 0x000ea20000300800 */
[----:B------:R-:W-:Y:S01]  /*a0b60*/  ISETP.LT.AND P4, PT, R206, c[0x0][0x178], !P2 ;  /* 0x00005e00ce007a0c */ /* 0x000fe20005781270 */
[----:B------:R-:W-:Y:S01]  /*a0b70*/  IMAD.WIDE R12, R3, 0x4, R238 ;  /* 0x00000004030c7825 */ /* 0x000fe200078e02ee */
[----:B------:R-:W-:-:S03]  /*a0b80*/  ISETP.LT.AND P3, PT, R207, c[0x0][0x178], !P2 ;  /* 0x00005e00cf007a0c */ /* 0x000fc60005761270 */
[----:B------:R-:W-:Y:S01]  /*a0b90*/  IMAD.WIDE R20, R3, 0x4, R236 ;  /* 0x0000000403147825 */ /* 0x000fe200078e02ec */
[----:B------:R-:W-:Y:S01]  /*a0ba0*/  ISETP.GE.AND P0, PT, R44, c[0x0][0x17c], PT ;  /* 0x00005f002c007a0c */ /* 0x000fe20003f06270 */
[----:B------:R1:W-:Y:S01]  /*a0bb0*/  @P1 STG.E [R8.64], R32 ;  /* 0x0000002008001986 */ /* 0x0003e2000c101908 */
[----:B------:R-:W-:-:S03]  /*a0bc0*/  ISETP.LT.AND P6, PT, R187, c[0x0][0x178], !P2 ;  /* 0x00005e00bb007a0c */ /* 0x000fc600057c1270 */
[----:B------:R-:W-:Y:S01]  /*a0bd0*/  @P5 STG.E [R12.64], R251 ;  /* 0x000000fb0c005986 */ /* 0x000fe2000c101908 */
[----:B------:R-:W-:-:S03]  /*a0be0*/  ISETP.LT.AND P1, PT, R227, c[0x0][0x178], !P0 ;  /* 0x00005e00e3007a0c */ /* 0x000fc60004721270 */
[----:B------:R1:W-:Y:S01]  /*a0bf0*/  @P4 STG.E [R20.64], R5 ;  /* 0x0000000514004986 */ /* 0x0003e2000c101908 */
[----:B------:R-:W-:Y:S01]  /*a0c00*/  ISETP.LT.AND P5, PT, R206, c[0x0][0x178], !P0 ;  /* 0x00005e00ce007a0c */ /* 0x000fe200047a1270 */
[----:B-1----:R-:W-:Y:S01]  /*a0c10*/  IMAD.WIDE R8, R3, 0x4, R208 ;  /* 0x0000000403087825 */ /* 0x002fe200078e02d0 */
[----:B------:R-:W-:-:S03]  /*a0c20*/  ISETP.LT.AND P4, PT, R207, c[0x0][0x178], !P0 ;  /* 0x00005e00cf007a0c */ /* 0x000fc60004781270 */
[C---:B------:R-:W-:Y:S01]  /*a0c30*/  IMAD.WIDE R4, R3.reuse, 0x4, R210 ;  /* 0x0000000403047825 */ /* 0x040fe200078e02d2 */
[----:B------:R-:W-:Y:S01]  /*a0c40*/  IADD3 R3, R3, c[0x0][0x198], RZ ;  /* 0x0000660003037a10 */ /* 0x000fe20007ffe0ff */
[----:B------:R-:W2:Y:S01]  /*a0c50*/  LDL.LU R20, [R1+0x3744] ;  /* 0x0037440001147983 */ /* 0x000ea20000300800 */
[----:B------:R-:W-:-:S03]  /*a0c60*/  ISETP.LT.AND P0, PT, R187, c[0x0][0x178], !P0 ;  /* 0x00005e00bb007a0c */ /* 0x000fc60004701270 */
[----:B------:R1:W-:Y:S01]  /*a0c70*/  @P3 STG.E [R4.64], R17 ;  /* 0x0000001104003986 */ /* 0x0003e2000c101908 */
[----:B------:R-:W-:-:S03]  /*a0c80*/  IMAD.WIDE R12, R3, 0x4, R210 ;  /* 0x00000004030c7825 */ /* 0x000fc600078e02d2 */
[----:B------:R1:W-:Y:S04]  /*a0c90*/  @P6 STG.E [R8.64], R33 ;  /* 0x0000002108006986 */ /* 0x0003e8000c101908 */
[----:B-1----:R-:W2:Y:S01]  /*a0ca0*/  LDL.LU R17, [R1+0x3758] ;  /* 0x0037580001117983 */ /* 0x002ea20000300800 */
[----:B------:R-:W-:-:S03]  /*a0cb0*/  IMAD.WIDE R4, R3, 0x4, R238 ;  /* 0x0000000403047825 */ /* 0x000fc600078e02ee */
[----:B------:R-:W2:Y:S01]  /*a0cc0*/  LDL.LU R251, [R1+0x48c] ;  /* 0x00048c0001fb7983 */ /* 0x000ea20000300800 */
[----:B------:R-:W-:-:S03]  /*a0cd0*/  IMAD.WIDE R8, R3, 0x4, R236 ;  /* 0x0000000403087825 */ /* 0x000fc600078e02ec */
[----:B----4-:R1:W-:Y:S04]  /*a0ce0*/  @P1 STG.E [R4.64], R248 ;  /* 0x000000f804001986 */ /* 0x0103e8000c101908 */
[----:B------:R4:W-:Y:S04]  /*a0cf0*/  @P5 STG.E [R8.64], R230 ;  /* 0x000000e608005986 */ /* 0x0009e8000c101908 */
[----:B------:R2:W-:Y:S01]  /*a0d00*/  @P4 STG.E [R12.64], R30 ;  /* 0x0000001e0c004986 */ /* 0x0005e2000c101908 */
[----:B-1----:R-:W-:-:S05]  /*a0d10*/  IMAD.WIDE R4, R3, 0x4, R208 ;  /* 0x0000000403047825 */ /* 0x002fca00078e02d0 */
[----:B------:R1:W-:Y:S01]  /*a0d20*/  @P0 STG.E [R4.64], R46 ;  /* 0x0000002e04000986 */ /* 0x0003e2000c101908 */
[----:B---3--:R-:W-:-:S03]  /*a0d30*/  ISETP.GE.AND P0, PT, R16, c[0x0][0x17c], PT ;  /* 0x00005f0010007a0c */ /* 0x008fc60003f06270 */
[----:B------:R-:W3:Y:S01]  /*a0d40*/  LDL.LU R16, [R1+0x3760] ;  /* 0x0037600001107983 */ /* 0x000ee20000300800 */
[----:B------:R-:W-:Y:S02]  /*a0d50*/  ISETP.GE.AND P2, PT, R40, c[0x0][0x17c], PT ;  /* 0x00005f0028007a0c */ /* 0x000fe40003f46270 */
[----:B------:R-:W-:Y:S01]  /*a0d60*/  IADD3 R0, R3, c[0x0][0x198], RZ ;  /* 0x0000660003007a10 */ /* 0x000fe20007ffe0ff */
[----:B------:R-:W3:Y:S01]  /*a0d70*/  LDL.LU R248, [R1+0x3f8] ;  /* 0x0003f80001f87983 */ /* 0x000ee20000300800 */
[----:B------:R-:W-:Y:S02]  /*a0d80*/  ISETP.LT.AND P6, PT, R227, c[0x0][0x178], !P2 ;  /* 0x00005e00e3007a0c */ /* 0x000fe400057c1270 */
[----:B------:R-:W-:Y:S01]  /*a0d90*/  ISETP.LT.AND P1, PT, R206, c[0x0][0x178], !P2 ;  /* 0x00005e00ce007a0c */ /* 0x000fe20005721270 */
[----:B----4-:R-:W-:Y:S01]  /*a0da0*/  IMAD.WIDE R8, R0, 0x4, R238 ;  /* 0x0000000400087825 */ /* 0x010fe200078e02ee */
[----:B------:R-:W-:Y:S02]  /*a0db0*/  ISETP.LT.AND P4, PT, R207, c[0x0][0x178], !P2 ;  /* 0x00005e00cf007a0c */ /* 0x000fe40005781270 */
[----:B--2---:R-:W-:Y:S01]  /*a0dc0*/  ISETP.GE.AND P3, PT, R28, c[0x0][0x17c], PT ;  /* 0x00005f001c007a0c */ /* 0x004fe20003f66270 */
[----:B------:R-:W-:Y:S01]  /*a0dd0*/  IMAD.WIDE R12, R0, 0x4, R236 ;  /* 0x00000004000c7825 */ /* 0x000fe200078e02ec */
[----:B------:R-:W-:-:S02]  /*a0de0*/  ISETP.LT.AND P2, PT, R187, c[0x0][0x178], !P2 ;  /* 0x00005e00bb007a0c */ /* 0x000fc40005741270 */
[----:B------:R-:W-:-:S03]  /*a0df0*/  ISETP.LT.AND P5, PT, R227, c[0x0][0x178], !P3 ;  /* 0x00005e00e3007a0c */ /* 0x000fc60005fa1270 */
[----:B------:R2:W-:Y:S01]  /*a0e00*/  @P6 STG.E [R8.64], R249 ;  /* 0x000000f908006986 */ /* 0x0005e2000c101908 */
[----:B------:R-:W-:Y:S01]  /*a0e10*/  ISETP.LT.AND P6, PT, R206, c[0x0][0x178], !P3 ;  /* 0x00005e00ce007a0c */ /* 0x000fe20005fc1270 */
[C---:B-1----:R-:W-:Y:S02]  /*a0e20*/  IMAD.WIDE R4, R0.reuse, 0x4, R210 ;  /* 0x0000000400047825 */ /* 0x042fe400078e02d2 */
[----:B------:R1:W-:Y:S01]  /*a0e30*/  @P1 STG.E [R12.64], R231 ;  /* 0x000000e70c001986 */ /* 0x0003e2000c101908 */
[----:B------:R-:W-:Y:S02]  /*a0e40*/  ISETP.LT.AND P1, PT, R207, c[0x0][0x178], !P3 ;  /* 0x00005e00cf007a0c */ /* 0x000fe40005f21270 */
[C---:B------:R-:W-:Y:S01]  /*a0e50*/  IADD3 R3, R0.reuse, c[0x0][0x198], RZ ;  /* 0x0000660000037a10 */ /* 0x040fe20007ffe0ff */
[----:B------:R4:W-:Y:S01]  /*a0e60*/  @P4 STG.E [R4.64], R31 ;  /* 0x0000001f04004986 */ /* 0x0009e2000c101908 */
[----:B--2---:R-:W-:-:S03]  /*a0e70*/  IMAD.WIDE R8, R0, 0x4, R208 ;  /* 0x0000000400087825 */ /* 0x004fc600078e02d0 */
[----:B------:R-:W2:Y:S01]  /*a0e80*/  LDL.LU R249, [R1+0x3fc] ;  /* 0x0003fc0001f97983 */ /* 0x000ea20000300800 */
[----:B-1----:R-:W-:-:S03]  /*a0e90*/  IMAD.WIDE R12, R3, 0x4, R238 ;  /* 0x00000004030c7825 */ /* 0x002fc600078e02ee */
[----:B------:R1:W-:Y:S01]  /*a0ea0*/  @P2 STG.E [R8.64], R47 ;  /* 0x0000002f08002986 */ /* 0x0003e2000c101908 */
[----:B----4-:R-:W-:Y:S01]  /*a0eb0*/  IMAD.WIDE R4, R3, 0x4, R236 ;  /* 0x0000000403047825 */ /* 0x010fe200078e02ec */
[----:B------:R-:W-:Y:S02]  /*a0ec0*/  ISETP.LT.AND P3, PT, R187, c[0x0][0x178], !P3 ;  /* 0x00005e00bb007a0c */ /* 0x000fe40005f61270 */
[----:B------:R-:W-:Y:S01]  /*a0ed0*/  @P5 STG.E [R12.64], R250 ;  /* 0x000000fa0c005986 */ /* 0x000fe2000c101908 */
[----:B------:R-:W-:Y:S01]  /*a0ee0*/  ISETP.LT.AND P5, PT, R227, c[0x0][0x178], !P0 ;  /* 0x00005e00e3007a0c */ /* 0x000fe200047a1270 */
[----:B-1----:R-:W-:Y:S02]  /*a0ef0*/  IMAD.WIDE R8, R3, 0x4, R210 ;  /* 0x0000000403087825 */ /* 0x002fe400078e02d2 */
[----:B------:R1:W-:Y:S01]  /*a0f00*/  @P6 STG.E [R4.64], R14 ;  /* 0x0000000e04006986 */ /* 0x0003e2000c101908 */
[----:B------:R-:W-:Y:S02]  /*a0f10*/  ISETP.LT.AND P4, PT, R206, c[0x0][0x178], !P0 ;  /* 0x00005e00ce007a0c */ /* 0x000fe40004781270 */
[----:B------:R-:W-:Y:S01]  /*a0f20*/  ISETP.LT.AND P6, PT, R187, c[0x0][0x178], !P0 ;  /* 0x00005e00bb007a0c */ /* 0x000fe200047c1270 */
[----:B------:R4:W-:Y:S01]  /*a0f30*/  @P1 STG.E [R8.64], R26 ;  /* 0x0000001a08001986 */ /* 0x0009e2000c101908 */
[----:B------:R-:W-:-:S02]  /*a0f40*/  ISETP.LT.AND P1, PT, R207, c[0x0][0x178], !P0 ;  /* 0x00005e00cf007a0c */ /* 0x000fc40004721270 */
[----:B------:R-:W-:Y:S02]  /*a0f50*/  ISETP.GE.AND P0, PT, R17, c[0x0][0x17c], PT ;  /* 0x00005f0011007a0c */ /* 0x000fe40003f06270 */
[----:B------:R-:W2:Y:S01]  /*a0f60*/  LDL.LU R17, [R1+0x3778] ;  /* 0x0037780001117983 */ /* 0x000ea20000300800 */
[C---:B------:R-:W-:Y:S01]  /*a0f70*/  IADD3 R0, R3.reuse, c[0x0][0x198], RZ ;  /* 0x0000660003007a10 */ /* 0x040fe20007ffe0ff */
[----:B-1----:R-:W-:Y:S02]  /*a0f80*/  IMAD.WIDE R4, R3, 0x4, R208 ;  /* 0x0000000403047825 */ /* 0x002fe400078e02d0 */
[----:B------:R-:W2:Y:S02]  /*a0f90*/  LDL.LU R250, [R1+0x3b8] ;  /* 0x0003b80001fa7983 */ /* 0x000ea40000300800 */
[C---:B----4-:R-:W-:Y:S02]  /*a0fa0*/  IMAD.WIDE R8, R0.reuse, 0x4, R238 ;  /* 0x0000000400087825 */ /* 0x050fe400078e02ee */
[----:B------:R1:W-:Y:S02]  /*a0fb0*/  @P3 STG.E [R4.64], R42 ;  /* 0x0000002a04003986 */ /* 0x0003e4000c101908 */
[----:B------:R-:W-:-:S02]  /*a0fc0*/  IMAD.WIDE R12, R0, 0x4, R236 ;  /* 0x00000004000c7825 */ /* 0x000fc400078e02ec */
[----:B------:R-:W-:Y:S04]  /*a0fd0*/  @P5 STG.E [R8.64], R251 ;  /* 0x000000fb08005986 */ /* 0x000fe8000c101908 */
[----:B------:R4:W-:Y:S01]  /*a0fe0*/  @P4 STG.E [R12.64], R15 ;  /* 0x0000000f0c004986 */ /* 0x0009e2000c101908 */
[----:B-1----:R-:W-:-:S05]  /*a0ff0*/  IMAD.WIDE R4, R0, 0x4, R210 ;  /* 0x0000000400047825 */ /* 0x002fca00078e02d2 */
[----:B------:R1:W-:Y:S01]  /*a1000*/  @P1 STG.E [R4.64], R27 ;  /* 0x0000001b04001986 */ /* 0x0003e2000c101908 */
[----:B---3--:R-:W-:-:S03]  /*a1010*/  ISETP.GE.AND P1, PT, R16, c[0x0][0x17c], PT ;  /* 0x00005f0010007a0c */ /* 0x008fc60003f26270 */
[----:B------:R-:W3:Y:S04]  /*a1020*/  LDL.LU R16, [R1+0x3774] ;  /* 0x0037740001107983 */ /* 0x000ee80000300800 */
[----:B----4-:R-:W4:Y:S04]  /*a1030*/  LDL.LU R15, [R1+0x3788] ;  /* 0x00378800010f7983 */ /* 0x010f280000300800 */
[----:B------:R-:W3:Y:S01]  /*a1040*/  LDL.LU R251, [R1+0x3bc] ;  /* 0x0003bc0001fb7983 */ /* 0x000ee20000300800 */
[----:B------:R-:W-:Y:S01]  /*a1050*/  ISETP.GE.AND P2, PT, R20, c[0x0][0x17c], PT ;  /* 0x00005f0014007a0c */ /* 0x000fe20003f46270 */
[----:B------:R-:W-:-:S02]  /*a1060*/  IMAD.WIDE R8, R0, 0x4, R208 ;  /* 0x0000000400087825 */ /* 0x000fc400078e02d0 */
[----:B------:R-:W4:Y:S01]  /*a1070*/  LDL.LU R14, [R1+0x3790] ;  /* 0x00379000010e7983 */ /* 0x000f220000300800 */
[----:B------:R-:W-:Y:S02]  /*a1080*/  ISETP.LT.AND P4, PT, R227, c[0x0][0x178], !P2 ;  /* 0x00005e00e3007a0c */ /* 0x000fe40005781270 */
[----:B------:R-:W-:Y:S02]  /*a1090*/  ISETP.LT.AND P5, PT, R206, c[0x0][0x178], !P2 ;  /* 0x00005e00ce007a0c */ /* 0x000fe400057a1270 */
[----:B------:R-:W-:Y:S02]  /*a10a0*/  IADD3 R0, R0, c[0x0][0x198], RZ ;  /* 0x0000660000007a10 */ /* 0x000fe40007ffe0ff */
[----:B------:R-:W-:Y:S01]  /*a10b0*/  ISETP.LT.AND P3, PT, R207, c[0x0][0x178], !P2 ;  /* 0x00005e00cf007a0c */ /* 0x000fe20005761270 */
[----:B------:R1:W-:Y:S02]  /*a10c0*/  @P6 STG.E [R8.64], R43 ;  /* 0x0000002b08006986 */ /* 0x0003e4000c101908 */
[----:B-1----:R-:W-:Y:S01]  /*a10d0*/  IMAD.WIDE R4, R0, 0x4, R238 ;  /* 0x0000000400047825 */ /* 0x002fe200078e02ee */
[----:B------:R-:W-:-:S02]  /*a10e0*/  ISETP.LT.AND P2, PT, R187, c[0x0][0x178], !P2 ;  /* 0x00005e00bb007a0c */ /* 0x000fc40005741270 */
[----:B------:R-:W-:Y:S01]  /*a10f0*/  ISETP.LT.AND P6, PT, R227, c[0x0][0x178], !P0 ;  /* 0x00005e00e3007a0c */ /* 0x000fe200047c1270 */
[----:B------:R-:W-:Y:S01]  /*a1100*/  IMAD.WIDE R12, R0, 0x4, R210 ;  /* 0x00000004000c7825 */ /* 0x000fe200078e02d2 */
[----:B------:R1:W-:Y:S01]  /*a1110*/  @P4 STG.E [R4.64], R248 ;  /* 0x000000f804004986 */ /* 0x0003e2000c101908 */
[----:B------:R-:W-:Y:S02]  /*a1120*/  ISETP.LT.AND P4, PT, R206, c[0x0][0x178], !P0 ;  /* 0x00005e00ce007a0c */ /* 0x000fe40004781270 */
[C---:B------:R-:W-:Y:S01]  /*a1130*/  IMAD.WIDE R8, R0.reuse, 0x4, R236 ;  /* 0x0000000400087825 */ /* 0x040fe200078e02ec */
[----:B------:R-:W-:-:S04]  /*a1140*/  IADD3 R3, R0, c[0x0][0x198], RZ ;  /* 0x0000660000037a10 */ /* 0x000fc80007ffe0ff */
[----:B------:R2:W-:Y:S01]  /*a1150*/  @P5 STG.E [R8.64], R10 ;  /* 0x0000000a08005986 */ /* 0x0005e2000c101908 */
[----:B------:R-:W-:-:S03]  /*a1160*/  ISETP.LT.AND P5, PT, R227, c[0x0][0x178], !P1 ;  /* 0x00005e00e3007a0c */ /* 0x000fc60004fa1270 */
[----:B------:R2:W-:Y:S01]  /*a1170*/  @P3 STG.E [R12.64], R22 ;  /* 0x000000160c003986 */ /* 0x0005e2000c101908 */
[----:B------:R-:W-:Y:S01]  /*a1180*/  ISETP.LT.AND P3, PT, R207, c[0x0][0x178], !P0 ;  /* 0x00005e00cf007a0c */ /* 0x000fe20004761270 */
[----:B-1----:R-:W-:Y:S01]  /*a1190*/  IMAD.WIDE R4, R0, 0x4, R208 ;  /* 0x0000000400047825 */ /* 0x002fe200078e02d0 */
[----:B------:R-:W-:Y:S02]  /*a11a0*/  ISETP.LT.AND P0, PT, R187, c[0x0][0x178], !P0 ;  /* 0x00005e00bb007a0c */ /* 0x000fe40004701270 */
[C---:B------:R-:W-:Y:S01]  /*a11b0*/  IADD3 R0, R3.reuse, c[0x0][0x198], RZ ;  /* 0x0000660003007a10 */ /* 0x040fe20007ffe0ff */
[C---:B--2---:R-:W-:Y:S01]  /*a11c0*/  IMAD.WIDE R8, R3.reuse, 0x4, R238 ;  /* 0x0000000403087825 */ /* 0x044fe200078e02ee */
[----:B------:R1:W-:Y:S03]  /*a11d0*/  @P2 STG.E [R4.64], R38 ;  /* 0x0000002604002986 */ /* 0x0003e6000c101908 */
[----:B------:R-:W-:Y:S01]  /*a11e0*/  IMAD.WIDE R12, R3, 0x4, R236 ;  /* 0x00000004030c7825 */ /* 0x000fe200078e02ec */
[----:B------:R2:W-:Y:S01]  /*a11f0*/  @P6 STG.E [R8.64], R249 ;  /* 0x000000f908006986 */ /* 0x0005e2000c101908 */
[----:B------:R-:W-:-:S03]  /*a1200*/  ISETP.LT.AND P6, PT, R206, c[0x0][0x178], !P1 ;  /* 0x00005e00ce007a0c */ /* 0x000fc60004fc1270 */
[----:B------:R2:W-:Y:S01]  /*a1210*/  @P4 STG.E [R12.64], R11 ;  /* 0x0000000b0c004986 */ /* 0x0005e2000c101908 */
[----:B------:R-:W-:Y:S01]  /*a1220*/  ISETP.LT.AND P4, PT, R207, c[0x0][0x178], !P1 ;  /* 0x00005e00cf007a0c */ /* 0x000fe20004f81270 */
[----:B-1----:R-:W-:Y:S01]  /*a1230*/  IMAD.WIDE R4, R3, 0x4, R210 ;  /* 0x0000000403047825 */ /* 0x002fe200078e02d2 */
[----:B------:R-:W-:-:S03]  /*a1240*/  ISETP.GE.AND P2, PT, R17, c[0x0][0x17c], PT ;  /* 0x00005f0011007a0c */ /* 0x000fc60003f46270 */
[----:B--2---:R-:W-:Y:S01]  /*a1250*/  IMAD.WIDE R8, R3, 0x4, R208 ;  /* 0x0000000403087825 */ /* 0x004fe200078e02d0 */
[----:B------:R1:W-:Y:S03]  /*a1260*/  @P3 STG.E [R4.64], R23 ;  /* 0x0000001704003986 */ /* 0x0003e6000c101908 */
[----:B------:R-:W-:Y:S01]  /*a1270*/  IMAD.WIDE R10, R0, 0x4, R238 ;  /* 0x00000004000a7825 */ /* 0x000fe200078e02ee */
[----:B------:R-:W2:Y:S01]  /*a1280*/  LDL.LU R13, [R1+0x37a8] ;  /* 0x0037a800010d7983 */ /* 0x000ea20000300800 */
[----:B------:R-:W-:-:S03]  /*a1290*/  ISETP.LT.AND P1, PT, R187, c[0x0][0x178], !P1 ;  /* 0x00005e00bb007a0c */ /* 0x000fc60004f21270 */
[----:B------:R1:W-:Y:S01]  /*a12a0*/  @P0 STG.E [R8.64], R39 ;  /* 0x0000002708000986 */ /* 0x0003e2000c101908 */
[----:B------:R-:W-:-:S03]  /*a12b0*/  ISETP.LT.AND P3, PT, R206, c[0x0][0x178], !P2 ;  /* 0x00005e00ce007a0c */ /* 0x000fc60005761270 */
[----:B------:R1:W-:Y:S01]  /*a12c0*/  @P5 STG.E [R10.64], R250 ;  /* 0x000000fa0a005986 */ /* 0x0003e2000c101908 */
[----:B------:R-:W-:Y:S01]  /*a12d0*/  ISETP.LT.AND P5, PT, R227, c[0x0][0x178], !P2 ;  /* 0x00005e00e3007a0c */ /* 0x000fe200057a1270 */
[C---:B-1----:R-:W-:Y:S01]  /*a12e0*/  IMAD.WIDE R4, R0.reuse, 0x4, R236 ;  /* 0x0000000400047825 */ /* 0x042fe200078e02ec */
[C---:B------:R-:W-:Y:S01]  /*a12f0*/  IADD3 R3, R0.reuse, c[0x0][0x198], RZ ;  /* 0x0000660000037a10 */ /* 0x040fe20007ffe0ff */
[----:B------:R-:W2:Y:S02]  /*a1300*/  LDL.LU R12, [R1+0x37a4] ;  /* 0x0037a400010c7983 */ /* 0x000ea40000300800 */
[----:B------:R-:W-:Y:S02]  /*a1310*/  IMAD.WIDE R8, R0, 0x4, R210 ;  /* 0x0000000400087825 */ /* 0x000fe400078e02d2 */
[----:B------:R1:W-:Y:S04]  /*a1320*/  @P6 STG.E [R4.64], R6 ;  /* 0x0000000604006986 */ /* 0x0003e8000c101908 */
[----:B------:R1:W-:Y:S01]  /*a1330*/  @P4 STG.E [R8.64], R18 ;  /* 0x0000001208004986 */ /* 0x0003e2000c101908 */
[----:B------:R-:W-:-:S04]  /*a1340*/  IMAD.WIDE R10, R3, 0x4, R236 ;  /* 0x00000004030a7825 */ /* 0x000fc800078e02ec */
[----:B-1----:R-:W-:-:S04]  /*a1350*/  IMAD.WIDE R4, R0, 0x4, R208 ;  /* 0x0000000400047825 */ /* 0x002fc800078e02d0 */
[----:B------:R-:W-:Y:S01]  /*a1360*/  IMAD.WIDE R8, R3, 0x4, R238 ;  /* 0x0000000403087825 */ /* 0x000fe200078e02ee */
[----:B------:R-:W-:Y:S04]  /*a1370*/  @P1 STG.E [R4.64], R34 ;  /* 0x0000002204001986 */ /* 0x000fe8000c101908 */
[----:B---3--:R-:W-:Y:S04]  /*a1380*/  @P5 STG.E [R8.64], R251 ;  /* 0x000000fb08005986 */ /* 0x008fe8000c101908 */
[----:B------:R1:W-:Y:S04]  /*a1390*/  @P3 STG.E [R10.64], R7 ;  /* 0x000000070a003986 */ /* 0x0003e8000c101908 */
[----:B-1----:R-:W3:Y:S04]  /*a13a0*/  LDL.LU R10, [R1+0x37b8] ;  /* 0x0037b800010a7983 */ /* 0x002ee80000300800 */
[----:B------:R-:W3:Y:S01]  /*a13b0*/  LDL.LU R0, [R1+0x37c0] ;  /* 0x0037c00001007983 */ /* 0x000ee20000300800 */
[----:B------:R-:W-:-:S02]  /*a13c0*/  ISETP.LT.AND P4, PT, R207, c[0x0][0x178], !P2 ;  /* 0x00005e00cf007a0c */ /* 0x000fc40005781270 */
[----:B------:R-:W-:Y:S02]  /*a13d0*/  ISETP.GE.AND P0, PT, R16, c[0x0][0x17c], PT ;  /* 0x00005f0010007a0c */ /* 0x000fe40003f06270 */
[----:B------:R-:W-:Y:S02]  /*a13e0*/  ISETP.LT.AND P6, PT, R187, c[0x0][0x178], !P2 ;  /* 0x00005e00bb007a0c */ /* 0x000fe400057c1270 */
[----:B------:R-:W-:Y:S01]  /*a13f0*/  ISETP.LT.AND P3, PT, R227, c[0x0][0x178], !P0 ;  /* 0x00005e00e3007a0c */ /* 0x000fe20004761270 */
[----:B------:R-:W-:-:S04]  /*a1400*/  IMAD.WIDE R4, R3, 0x4, R210 ;  /* 0x0000000403047825 */ /* 0x000fc800078e02d2 */
[C---:B------:R-:W-:Y:S01]  /*a1410*/  IMAD.WIDE R6, R3.reuse, 0x4, R208 ;  /* 0x0000000403067825 */ /* 0x040fe200078e02d0 */
[----:B------:R-:W-:Y:S01]  /*a1420*/  IADD3 R3, R3, c[0x0][0x198], RZ ;  /* 0x0000660003037a10 */ /* 0x000fe20007ffe0ff */
[----:B------:R1:W-:Y:S01]  /*a1430*/  @P4 STG.E [R4.64], R19 ;  /* 0x0000001304004986 */ /* 0x0003e2000c101908 */
[----:B------:R-:W-:Y:S02]  /*a1440*/  ISETP.LT.AND P5, PT, R206, c[0x0][0x178], !P0 ;  /* 0x00005e00ce007a0c */ /* 0x000fe400047a1270 */
[----:B------:R-:W-:Y:S02]  /*a1450*/  ISETP.LT.AND P1, PT, R207, c[0x0][0x178], !P0 ;  /* 0x00005e00cf007a0c */ /* 0x000fe40004721270 */
[----:B----4-:R-:W-:Y:S01]  /*a1460*/  ISETP.GE.AND P2, PT, R15, c[0x0][0x17c], PT ;  /* 0x00005f000f007a0c */ /* 0x010fe20003f46270 */
[----:B------:R4:W-:Y:S01]  /*a1470*/  @P6 STG.E [R6.64], R35 ;  /* 0x0000002306006986 */ /* 0x0009e2000c101908 */
[----:B------:R-:W-:Y:S01]  /*a1480*/  ISETP.LT.AND P0, PT, R187, c[0x0][0x178], !P0 ;  /* 0x00005e00bb007a0c */ /* 0x000fe20004701270 */
[----:B-1----:R-:W-:Y:S01]  /*a1490*/  IMAD.WIDE R4, R3, 0x4, R238 ;  /* 0x0000000403047825 */ /* 0x002fe200078e02ee */
[----:B------:R-:W-:-:S04]  /*a14a0*/  ISETP.LT.AND P6, PT, R227, c[0x0][0x178], !P2 ;  /* 0x00005e00e3007a0c */ /* 0x000fc800057c1270 */
[----:B------:R1:W-:Y:S01]  /*a14b0*/  @P3 STG.E [R4.64], R60 ;  /* 0x0000003c04003986 */ /* 0x0003e2000c101908 */
[C---:B----4-:R-:W-:Y:S01]  /*a14c0*/  IMAD.WIDE R6, R3.reuse, 0x4, R236 ;  /* 0x0000000403067825 */ /* 0x050fe200078e02ec */
[----:B------:R-:W-:Y:S02]  /*a14d0*/  ISETP.LT.AND P3, PT, R206, c[0x0][0x178], !P2 ;  /* 0x00005e00ce007a0c */ /* 0x000fe40005761270 */
[C---:B------:R-:W-:Y:S01]  /*a14e0*/  IADD3 R11, R3.reuse, c[0x0][0x198], RZ ;  /* 0x00006600030b7a10 */ /* 0x040fe20007ffe0ff */
[----:B------:R-:W-:Y:S01]  /*a14f0*/  IMAD.WIDE R8, R3, 0x4, R210 ;  /* 0x0000000403087825 */ /* 0x000fe200078e02d2 */
[----:B------:R4:W-:Y:S01]  /*a1500*/  @P5 STG.E [R6.64], R76 ;  /* 0x0000004c06005986 */ /* 0x0009e2000c101908 */
[----:B------:R-:W-:-:S03]  /*a1510*/  ISETP.GE.AND P4, PT, R14, c[0x0][0x17c], PT ;  /* 0x00005f000e007a0c */ /* 0x000fc60003f86270 */
[----:B------:R2:W-:Y:S01]  /*a1520*/  @P1 STG.E [R8.64], R92 ;  /* 0x0000005c08001986 */ /* 0x0005e2000c101908 */
[----:B------:R-:W-:Y:S01]  /*a1530*/  ISETP.LT.AND P1, PT, R207, c[0x0][0x178], !P2 ;  /* 0x00005e00cf007a0c */ /* 0x000fe20005721270 */
[----:B-1----:R-:W-:Y:S01]  /*a1540*/  IMAD.WIDE R4, R3, 0x4, R208 ;  /* 0x0000000403047825 */ /* 0x002fe200078e02d0 */
[----:B------:R-:W-:-:S03]  /*a1550*/  ISETP.LT.AND P2, PT, R187, c[0x0][0x178], !P2 ;  /* 0x00005e00bb007a0c */ /* 0x000fc60005741270 */
[C---:B----4-:R-:W-:Y:S01]  /*a1560*/  IMAD.WIDE R6, R11.reuse, 0x4, R238 ;  /* 0x000000040b067825 */ /* 0x050fe200078e02ee */
[----:B------:R1:W-:Y:S03]  /*a1570*/  @P0 STG.E [R4.64], R108 ;  /* 0x0000006c04000986 */ /* 0x0003e6000c101908 */
[----:B--2---:R-:W-:Y:S01]  /*a1580*/  IMAD.WIDE R8, R11, 0x4, R236 ;  /* 0x000000040b087825 */ /* 0x004fe200078e02ec */
[----:B------:R-:W-:Y:S01]  /*a1590*/  ISETP.LT.AND P5, PT, R227, c[0x0][0x178], !P4 ;  /* 0x00005e00e3007a0c */ /* 0x000fe200067a1270 */
[----:B------:R2:W-:Y:S01]  /*a15a0*/  @P6 STG.E [R6.64], R61 ;  /* 0x0000003d06006986 */ /* 0x0005e2000c101908 */
[----:B------:R-:W-:-:S03]  /*a15b0*/  ISETP.LT.AND P6, PT, R206, c[0x0][0x178], !P4 ;  /* 0x00005e00ce007a0c */ /* 0x000fc600067c1270 */
[----:B------:R4:W-:Y:S01]  /*a15c0*/  @P3 STG.E [R8.64], R77 ;  /* 0x0000004d08003986 */ /* 0x0009e2000c101908 */
[----:B------:R-:W-:Y:S02]  /*a15d0*/  ISETP.LT.AND P3, PT, R207, c[0x0][0x178], !P4 ;  /* 0x00005e00cf007a0c */ /* 0x000fe40006761270 */
[C---:B------:R-:W-:Y:S01]  /*a15e0*/  IADD3 R3, R11.reuse, c[0x0][0x198], RZ ;  /* 0x000066000b037a10 */ /* 0x040fe20007ffe0ff */
[----:B-1----:R-:W-:-:S04]  /*a15f0*/  IMAD.WIDE R4, R11, 0x4, R210 ;  /* 0x000000040b047825 */ /* 0x002fc800078e02d2 */
[----:B--2---:R-:W-:Y:S01]  /*a1600*/  IMAD.WIDE R6, R11, 0x4, R208 ;  /* 0x000000040b067825 */ /* 0x004fe200078e02d0 */
[----:B------:R1:W-:Y:S01]  /*a1610*/  @P1 STG.E [R4.64], R93 ;  /* 0x0000005d04001986 */ /* 0x0003e2000c101908 */
[----:B------:R-:W-:Y:S02]  /*a1620*/  ISETP.GE.AND P0, PT, R13, c[0x0][0x17c], PT ;  /* 0x00005f000d007a0c */ /* 0x000fe40003f06270 */
[----:B----4-:R-:W-:Y:S01]  /*a1630*/  IMAD.WIDE R8, R3, 0x4, R238 ;  /* 0x0000000403087825 */ /* 0x010fe200078e02ee */
[----:B------:R2:W-:Y:S01]  /*a1640*/  @P2 STG.E [R6.64], R109 ;  /* 0x0000006d06002986 */ /* 0x0005e2000c101908 */
[----:B------:R-:W-:-:S03]  /*a1650*/  ISETP.LT.AND P4, PT, R187, c[0x0][0x178], !P4 ;  /* 0x00005e00bb007a0c */ /* 0x000fc60006781270 */
[----:B------:R-:W4:Y:S01]  /*a1660*/  LDL.LU R13, [R1+0x37d8] ;  /* 0x0037d800010d7983 */ /* 0x000f220000300800 */
[----:B-1----:R-:W-:-:S03]  /*a1670*/  IMAD.WIDE R4, R3, 0x4, R236 ;  /* 0x0000000403047825 */ /* 0x002fc600078e02ec */
[----:B------:R-:W-:Y:S01]  /*a1680*/  @P5 STG.E [R8.64], R56 ;  /* 0x0000003808005986 */ /* 0x000fe2000c101908 */
[----:B--2---:R-:W-:Y:S01]  /*a1690*/  IMAD.WIDE R6, R3, 0x4, R210 ;  /* 0x0000000403067825 */ /* 0x004fe200078e02d2 */
[----:B------:R-:W-:Y:S02]  /*a16a0*/  ISETP.LT.AND P5, PT, R227, c[0x0][0x178], !P0 ;  /* 0x00005e00e3007a0c */ /* 0x000fe400047a1270 */
[----:B------:R1:W-:Y:S01]  /*a16b0*/  @P6 STG.E [R4.64], R72 ;  /* 0x0000004804006986 */ /* 0x0003e2000c101908 */
[----:B------:R-:W-:-:S03]  /*a16c0*/  ISETP.LT.AND P2, PT, R206, c[0x0][0x178], !P0 ;  /* 0x00005e00ce007a0c */ /* 0x000fc60004741270 */
[----:B------:R2:W-:Y:S01]  /*a16d0*/  @P3 STG.E [R6.64], R88 ;  /* 0x0000005806003986 */ /* 0x0005e2000c101908 */
[----:B------:R-:W-:Y:S02]  /*a16e0*/  ISETP.LT.AND P3, PT, R207, c[0x0][0x178], !P0 ;  /* 0x00005e00cf007a0c */ /* 0x000fe40004761270 */
[C---:B------:R-:W-:Y:S01]  /*a16f0*/  IADD3 R11, R3.reuse, c[0x0][0x198], RZ ;  /* 0x00006600030b7a10 */ /* 0x040fe20007ffe0ff */
[----:B-1----:R-:W-:-:S04]  /*a1700*/  IMAD.WIDE R4, R3, 0x4, R208 ;  /* 0x0000000403047825 */ /* 0x002fc800078e02d0 */
[C---:B--2---:R-:W-:Y:S01]  /*a1710*/  IMAD.WIDE R6, R11.reuse, 0x4, R238 ;  /* 0x000000040b067825 */ /* 0x044fe200078e02ee */
[----:B------:R1:W-:Y:S03]  /*a1720*/  @P4 STG.E [R4.64], R104 ;  /* 0x0000006804004986 */ /* 0x0003e6000c101908 */
[----:B------:R-:W-:Y:S01]  /*a1730*/  IMAD.WIDE R8, R11, 0x4, R236 ;  /* 0x000000040b087825 */ /* 0x000fe200078e02ec */
[----:B------:R2:W-:Y:S01]  /*a1740*/  @P5 STG.E [R6.64], R57 ;  /* 0x0000003906005986 */ /* 0x0005e2000c101908 */
[----:B------:R-:W-:Y:S02]  /*a1750*/  ISETP.GE.AND P1, PT, R12, c[0x0][0x17c], PT ;  /* 0x00005f000c007a0c */ /* 0x000fe40003f26270 */
[----:B------:R-:W-:Y:S01]  /*a1760*/  ISETP.LT.AND P6, PT, R187, c[0x0][0x178], !P0 ;  /* 0x00005e00bb007a0c */ /* 0x000fe200047c1270 */
[----:B------:R-:W-:Y:S01]  /*a1770*/  @P2 STG.E [R8.64], R73 ;  /* 0x0000004908002986 */ /* 0x000fe2000c101908 */
[----:B-1----:R-:W-:-:S03]  /*a1780*/  IMAD.WIDE R4, R11, 0x4, R210 ;  /* 0x000000040b047825 */ /* 0x002fc600078e02d2 */
[----:B------:R-:W4:Y:S04]  /*a1790*/  LDL.LU R12, [R1+0x37d4] ;  /* 0x0037d400010c7983 */ /* 0x000f280000300800 */
[----:B------:R1:W-:Y:S01]  /*a17a0*/  @P3 STG.E [R4.64], R89 ;  /* 0x0000005904003986 */ /* 0x0003e2000c101908 */
[----:B---3--:R-:W-:-:S03]  /*a17b0*/  ISETP.GE.AND P0, PT, R10, c[0x0][0x17c], PT ;  /* 0x00005f000a007a0c */ /* 0x008fc60003f06270 */
[----:B------:R-:W3:Y:S01]  /*a17c0*/  LDL.LU R10, [R1+0x37e8] ;  /* 0x0037e800010a7983 */ /* 0x000ee20000300800 */
[----:B------:R-:W-:-:S03]  /*a17d0*/  ISETP.GE.AND P3, PT, R0, c[0x0][0x17c], PT ;  /* 0x00005f0000007a0c */ /* 0x000fc60003f66270 */
[----:B------:R-:W3:Y:S01]  /*a17e0*/  LDL.LU R0, [R1+0x37ec] ;  /* 0x0037ec0001007983 */ /* 0x000ee20000300800 */
[----:B------:R-:W-:Y:S01]  /*a17f0*/  ISETP.LT.AND P2, PT, R227, c[0x0][0x178], !P1 ;  /* 0x00005e00e3007a0c */ /* 0x000fe20004f41270 */
[C---:B--2---:R-:W-:Y:S01]  /*a1800*/  IMAD.WIDE R6, R11.reuse, 0x4, R208 ;  /* 0x000000040b067825 */ /* 0x044fe200078e02d0 */
[----:B------:R-:W-:Y:S01]  /*a1810*/  IADD3 R11, R11, c[0x0][0x198], RZ ;  /* 0x000066000b0b7a10 */ /* 0x000fe20007ffe0ff */
[----:B------:R-:W2:Y:S01]  /*a1820*/  LDL.LU R19, [R1+0x37e4] ;  /* 0x0037e40001137983 */ /* 0x000ea20000300800 */
[----:B------:R-:W-:Y:S02]  /*a1830*/  ISETP.LT.AND P5, PT, R206, c[0x0][0x178], !P1 ;  /* 0x00005e00ce007a0c */ /* 0x000fe40004fa1270 */
[----:B------:R-:W-:Y:S01]  /*a1840*/  ISETP.LT.AND P4, PT, R207, c[0x0][0x178], !P1 ;  /* 0x00005e00cf007a0c */ /* 0x000fe20004f81270 */
[----:B-1----:R-:W-:Y:S01]  /*a1850*/  IMAD.WIDE R4, R11, 0x4, R238 ;  /* 0x000000040b047825 */ /* 0x002fe200078e02ee */
[----:B------:R1:W-:Y:S01]  /*a1860*/  @P6 STG.E [R6.64], R105 ;  /* 0x0000006906006986 */ /* 0x0003e2000c101908 */
[----:B------:R-:W-:-:S02]  /*a1870*/  ISETP.LT.AND P1, PT, R187, c[0x0][0x178], !P1 ;  /* 0x00005e00bb007a0c */ /* 0x000fc40004f21270 */
[----:B------:R-:W-:Y:S01]  /*a1880*/  ISETP.LT.AND P6, PT, R227, c[0x0][0x178], !P0 ;  /* 0x00005e00e3007a0c */ /* 0x000fe200047c1270 */
[C---:B------:R-:W-:Y:S01]  /*a1890*/  IMAD.WIDE R8, R11.reuse, 0x4, R210 ;  /* 0x000000040b087825 */ /* 0x040fe200078e02d2 */
[----:B------:R1:W-:Y:S01]  /*a18a0*/  @P2 STG.E [R4.64], R52 ;  /* 0x0000003404002986 */ /* 0x0003e2000c101908 */
[----:B------:R-:W-:Y:S02]  /*a18b0*/  ISETP.LT.AND P2, PT, R206, c[0x0][0x178], !P0 ;  /* 0x00005e00ce007a0c */ /* 0x000fe40004741270 */
[C---:B------:R-:W-:Y:S01]  /*a18c0*/  IADD3 R3, R11.reuse, c[0x0][0x198], RZ ;  /* 0x000066000b037a10 */ /* 0x040fe20007ffe0ff */
[----:B------:R-:W2:Y:S01]  /*a18d0*/  LDL.LU R18, [R1+0x37e0] ;  /* 0x0037e00001127983 */ /* 0x000ea20000300800 */
[----:B-1----:R-:W-:-:S03]  /*a18e0*/  IMAD.WIDE R6, R11, 0x4, R236 ;  /* 0x000000040b067825 */ /* 0x002fc600078e02ec */
[----:B------:R-:W2:Y:S04]  /*a18f0*/  LDL.LU R16, [R1+0x37dc] ;  /* 0x0037dc0001107983 */ /* 0x000ea80000300800 */
[----:B------:R1:W-:Y:S01]  /*a1900*/  @P5 STG.E [R6.64], R68 ;  /* 0x0000004406005986 */ /* 0x0003e2000c101908 */
[----:B------:R-:W-:-:S03]  /*a1910*/  IMAD.WIDE R4, R11, 0x4, R208 ;  /* 0x000000040b047825 */ /* 0x000fc600078e02d0 */
[----:B------:R1:W-:Y:S01]  /*a1920*/  @P4 STG.E [R8.64], R84 ;  /* 0x0000005408004986 */ /* 0x0003e2000c101908 */
[----:B------:R-:W-:Y:S02]  /*a1930*/  ISETP.LT.AND P4, PT, R207, c[0x0][0x178], !P0 ;  /* 0x00005e00cf007a0c */ /* 0x000fe40004781270 */
[----:B------:R-:W-:Y:S01]  /*a1940*/  ISETP.LT.AND P0, PT, R187, c[0x0][0x178], !P0 ;  /* 0x00005e00bb007a0c */ /* 0x000fe20004701270 */
[----:B------:R1:W-:Y:S02]  /*a1950*/  @P1 STG.E [R4.64], R100 ;  /* 0x0000006404001986 */ /* 0x0003e4000c101908 */
[----:B-1----:R-:W-:-:S04]  /*a1960*/  IMAD.WIDE R6, R3, 0x4, R238 ;  /* 0x0000000403067825 */ /* 0x002fc800078e02ee */
[----:B------:R-:W-:Y:S01]  /*a1970*/  IMAD.WIDE R8, R3, 0x4, R236 ;  /* 0x0000000403087825 */ /* 0x000fe200078e02ec */
[----:B------:R-:W-:Y:S01]  /*a1980*/  ISETP.LT.AND P5, PT, R227, c[0x0][0x178], !P3 ;  /* 0x00005e00e3007a0c */ /* 0x000fe20005fa1270 */
[----:B------:R1:W-:Y:S01]  /*a1990*/  @P6 STG.E [R6.64], R53 ;  /* 0x0000003506006986 */ /* 0x0003e2000c101908 */
[----:B------:R-:W-:Y:S01]  /*a19a0*/  ISETP.LT.AND P6, PT, R206, c[0x0][0x178], !P3 ;  /* 0x00005e00ce007a0c */ /* 0x000fe20005fc1270 */
[----:B------:R-:W-:Y:S02]  /*a19b0*/  IMAD.WIDE R4, R3, 0x4, R210 ;  /* 0x0000000403047825 */ /* 0x000fe400078e02d2 */
[----:B------:R1:W-:Y:S01]  /*a19c0*/  @P2 STG.E [R8.64], R69 ;  /* 0x0000004508002986 */ /* 0x0003e2000c101908 */
[----:B------:R-:W-:Y:S02]  /*a19d0*/  ISETP.LT.AND P2, PT, R207, c[0x0][0x178], !P3 ;  /* 0x00005e00cf007a0c */ /* 0x000fe40005f41270 */
[C---:B------:R-:W-:Y:S01]  /*a19e0*/  IADD3 R11, R3.reuse, c[0x0][0x198], RZ ;  /* 0x00006600030b7a10 */ /* 0x040fe20007ffe0ff */
[----:B------:R1:W-:Y:S02]  /*a19f0*/  @P4 STG.E [R4.64], R85 ;  /* 0x0000005504004986 */ /* 0x0003e4000c101908 */
[----:B-1----:R-:W-:Y:S01]  /*a1a00*/  IMAD.WIDE R6, R3, 0x4, R208 ;  /* 0x0000000403067825 */ /* 0x002fe200078e02d0 */
[----:B------:R-:W-:-:S03]  /*a1a10*/  ISETP.LT.AND P3, PT, R187, c[0x0][0x178], !P3 ;  /* 0x00005e00bb007a0c */ /* 0x000fc60005f61270 */
[C---:B------:R-:W-:Y:S01]  /*a1a20*/  IMAD.WIDE R8, R11.reuse, 0x4, R238 ;  /* 0x000000040b087825 */ /* 0x040fe200078e02ee */
[----:B------:R1:W-:Y:S03]  /*a1a30*/  @P0 STG.E [R6.64], R101 ;  /* 0x0000006506000986 */ /* 0x0003e6000c101908 */
[C---:B------:R-:W-:Y:S01]  /*a1a40*/  IMAD.WIDE R4, R11.reuse, 0x4, R236 ;  /* 0x000000040b047825 */ /* 0x040fe200078e02ec */
[----:B------:R-:W-:Y:S01]  /*a1a50*/  @P5 STG.E [R8.64], R48 ;  /* 0x0000003008005986 */ /* 0x000fe2000c101908 */
[----:B------:R-:W-:-:S03]  /*a1a60*/  IADD3 R3, R11, c[0x0][0x198], RZ ;  /* 0x000066000b037a10 */ /* 0x000fc60007ffe0ff */
[----:B------:R4:W-:Y:S01]  /*a1a70*/  @P6 STG.E [R4.64], R64 ;  /* 0x0000004004006986 */ /* 0x0009e2000c101908 */
[----:B-1----:R-:W-:Y:S01]  /*a1a80*/  IMAD.WIDE R6, R11, 0x4, R210 ;  /* 0x000000040b067825 */ /* 0x002fe200078e02d2 */
[----:B----4-:R-:W-:-:S04]  /*a1a90*/  ISETP.GE.AND P1, PT, R13, c[0x0][0x17c], PT ;  /* 0x00005f000d007a0c */ /* 0x010fc80003f26270 */
[----:B------:R-:W-:Y:S01]  /*a1aa0*/  ISETP.LT.AND P5, PT, R227, c[0x0][0x178], !P1 ;  /* 0x00005e00e3007a0c */ /* 0x000fe20004fa1270 */
[----:B------:R1:W-:Y:S01]  /*a1ab0*/  @P2 STG.E [R6.64], R80 ;  /* 0x0000005006002986 */ /* 0x0003e2000c101908 */
[----:B------:R-:W-:Y:S02]  /*a1ac0*/  ISETP.LT.AND P4, PT, R206, c[0x0][0x178], !P1 ;  /* 0x00005e00ce007a0c */ /* 0x000fe40004f81270 */
[----:B------:R-:W-:Y:S01]  /*a1ad0*/  ISETP.LT.AND P2, PT, R207, c[0x0][0x178], !P1 ;  /* 0x00005e00cf007a0c */ /* 0x000fe20004f41270 */
[----:B------:R-:W-:-:S04]  /*a1ae0*/  IMAD.WIDE R4, R11, 0x4, R208 ;  /* 0x000000040b047825 */ /* 0x000fc800078e02d0 */
[C---:B------:R-:W-:Y:S01]  /*a1af0*/  IMAD.WIDE R8, R3.reuse, 0x4, R236 ;  /* 0x0000000403087825 */ /* 0x040fe200078e02ec */
[----:B------:R4:W-:Y:S03]  /*a1b00*/  @P3 STG.E [R4.64], R96 ;  /* 0x0000006004003986 */ /* 0x0009e6000c101908 */
[----:B-1----:R-:W-:-:S05]  /*a1b10*/  IMAD.WIDE R6, R3, 0x4, R238 ;  /* 0x0000000403067825 */ /* 0x002fca00078e02ee */
[----:B------:R1:W-:Y:S01]  /*a1b20*/  @P5 STG.E [R6.64], R49 ;  /* 0x0000003106005986 */ /* 0x0003e2000c101908 */
[----:B----4-:R-:W-:-:S03]  /*a1b30*/  IMAD.WIDE R4, R3, 0x4, R210 ;  /* 0x0000000403047825 */ /* 0x010fc600078e02d2 */
[----:B------:R4:W-:Y:S04]  /*a1b40*/  @P4 STG.E [R8.64], R65 ;  /* 0x0000004108004986 */ /* 0x0009e8000c101908 */
[----:B------:R-:W-:Y:S01]  /*a1b50*/  @P2 STG.E [R4.64], R81 ;  /* 0x0000005104002986 */ /* 0x000fe2000c101908 */
[----:B---3--:R-:W-:-:S03]  /*a1b60*/  ISETP.GE.AND P2, PT, R0, c[0x0][0x17c], PT ;  /* 0x00005f0000007a0c */ /* 0x008fc60003f46270 */
[----:B------:R-:W3:Y:S01]  /*a1b70*/  LDL.LU R0, [R1+0x37d0] ;  /* 0x0037d00001007983 */ /* 0x000ee20000300800 */
[----:B------:R-:W-:Y:S02]  /*a1b80*/  ISETP.GE.AND P0, PT, R12, c[0x0][0x17c], PT ;  /* 0x00005f000c007a0c */ /* 0x000fe40003f06270 */
[----:B------:R-:W-:Y:S02]  /*a1b90*/  ISETP.LT.AND P6, PT, R187, c[0x0][0x178], !P1 ;  /* 0x00005e00bb007a0c */ /* 0x000fe40004fc1270 */
[----:B------:R-:W-:Y:S01]  /*a1ba0*/  ISETP.LT.AND P4, PT, R227, c[0x0][0x178], !P0 ;  /* 0x00005e00e3007a0c */ /* 0x000fe20004781270 */
[C---:B-1----:R-:W-:Y:S01]  /*a1bb0*/  IMAD.WIDE R6, R3.reuse, 0x4, R208 ;  /* 0x0000000403067825 */ /* 0x042fe200078e02d0 */
[----:B------:R-:W-:Y:S02]  /*a1bc0*/  IADD3 R3, R3, c[0x0][0x198], RZ ;  /* 0x0000660003037a10 */ /* 0x000fe40007ffe0ff */
[----:B------:R-:W-:Y:S02]  /*a1bd0*/  ISETP.GE.AND P1, PT, R10, c[0x0][0x17c], PT ;  /* 0x00005f000a007a0c */ /* 0x000fe40003f26270 */
[----:B------:R-:W-:Y:S01]  /*a1be0*/  ISETP.LT.AND P5, PT, R206, c[0x0][0x178], !P0 ;  /* 0x00005e00ce007a0c */ /* 0x000fe200047a1270 */
[----:B------:R-:W-:Y:S01]  /*a1bf0*/  IMAD.WIDE R12, R3, 0x4, R238 ;  /* 0x00000004030c7825 */ /* 0x000fe200078e02ee */
[----:B------:R-:W-:-:S02]  /*a1c00*/  ISETP.LT.AND P3, PT, R207, c[0x0][0x178], !P0 ;  /* 0x00005e00cf007a0c */ /* 0x000fc40004761270 */
[----:B------:R-:W-:Y:S01]  /*a1c10*/  ISETP.LT.AND P0, PT, R187, c[0x0][0x178], !P0 ;  /* 0x00005e00bb007a0c */ /* 0x000fe20004701270 */
[----:B------:R1:W-:Y:S01]  /*a1c20*/  @P6 STG.E [R6.64], R97 ;  /* 0x0000006106006986 */ /* 0x0003e2000c101908 */
[----:B------:R-:W-:-:S03]  /*a1c30*/  ISETP.LT.AND P6, PT, R227, c[0x0][0x178], !P1 ;  /* 0x00005e00e3007a0c */ /* 0x000fc60004fc1270 */
[----:B------:R-:W-:Y:S01]  /*a1c40*/  @P4 STG.E [R12.64], R62 ;  /* 0x0000003e0c004986 */ /* 0x000fe2000c101908 */
[----:B------:R-:W-:Y:S01]  /*a1c50*/  ISETP.LT.AND P4, PT, R206, c[0x0][0x178], !P1 ;  /* 0x00005e00ce007a0c */ /* 0x000fe20004f81270 */
[C---:B------:R-:W-:Y:S01]  /*a1c60*/  IMAD.WIDE R10, R3.reuse, 0x4, R236 ;  /* 0x00000004030a7825 */ /* 0x040fe200078e02ec */
[----:B------:R-:W-:-:S03]  /*a1c70*/  IADD3 R17, R3, c[0x0][0x198], RZ ;  /* 0x0000660003117a10 */ /* 0x000fc60007ffe0ff */
[C---:B----4-:R-:W-:Y:S01]  /*a1c80*/  IMAD.WIDE R8, R3.reuse, 0x4, R210 ;  /* 0x0000000403087825 */ /* 0x050fe200078e02d2 */
[----:B------:R-:W-:Y:S03]  /*a1c90*/  @P5 STG.E [R10.64], R78 ;  /* 0x0000004e0a005986 */ /* 0x000fe6000c101908 */
[----:B-1----:R-:W-:Y:S01]  /*a1ca0*/  IMAD.WIDE R6, R3, 0x4, R208 ;  /* 0x0000000403067825 */ /* 0x002fe200078e02d0 */
[----:B------:R1:W-:Y:S03]  /*a1cb0*/  @P3 STG.E [R8.64], R94 ;  /* 0x0000005e08003986 */ /* 0x0003e6000c101908 */
[----:B------:R-:W-:Y:S01]  /*a1cc0*/  IMAD.WIDE R14, R17, 0x4, R238 ;  /* 0x00000004110e7825 */ /* 0x000fe200078e02ee */
[----:B------:R-:W-:-:S03]  /*a1cd0*/  ISETP.LT.AND P3, PT, R207, c[0x0][0x178], !P1 ;  /* 0x00005e00cf007a0c */ /* 0x000fc60004f61270 */
[----:B------:R-:W-:Y:S01]  /*a1ce0*/  IMAD.WIDE R4, R17, 0x4, R236 ;  /* 0x0000000411047825 */ /* 0x000fe200078e02ec */
[----:B------:R-:W-:Y:S01]  /*a1cf0*/  ISETP.LT.AND P1, PT, R187, c[0x0][0x178], !P1 ;  /* 0x00005e00bb007a0c */ /* 0x000fe20004f21270 */
[----:B------:R-:W-:Y:S01]  /*a1d00*/  @P0 STG.E [R6.64], R110 ;  /* 0x0000006e06000986 */ /* 0x000fe2000c101908 */
[----:B------:R-:W-:-:S03]  /*a1d10*/  ISETP.LT.AND P5, PT, R227, c[0x0][0x178], !P2 ;  /* 0x00005e00e3007a0c */ /* 0x000fc600057a1270 */
[----:B------:R-:W-:Y:S01]  /*a1d20*/  @P6 STG.E [R14.64], R63 ;  /* 0x0000003f0e006986 */ /* 0x000fe2000c101908 */
[----:B------:R-:W-:-:S03]  /*a1d30*/  ISETP.LT.AND P6, PT, R206, c[0x0][0x178], !P2 ;  /* 0x00005e00ce007a0c */ /* 0x000fc600057c1270 */
[----:B------:R4:W-:Y:S01]  /*a1d40*/  @P4 STG.E [R4.64], R79 ;  /* 0x0000004f04004986 */ /* 0x0009e2000c101908 */
[----:B------:R-:W-:Y:S02]  /*a1d50*/  ISETP.LT.AND P4, PT, R207, c[0x0][0x178], !P2 ;  /* 0x00005e00cf007a0c */ /* 0x000fe40005781270 */
[C---:B------:R-:W-:Y:S01]  /*a1d60*/  IADD3 R3, R17.reuse, c[0x0][0x198], RZ ;  /* 0x0000660011037a10 */ /* 0x040fe20007ffe0ff */
[----:B-1----:R-:W-:Y:S01]  /*a1d70*/  IMAD.WIDE R8, R17, 0x4, R210 ;  /* 0x0000000411087825 */ /* 0x002fe200078e02d2 */
[----:B--2---:R-:W-:Y:S02]  /*a1d80*/  ISETP.GE.AND P0, PT, R19, c[0x0][0x17c], PT ;  /* 0x00005f0013007a0c */ /* 0x004fe40003f06270 */
[----:B------:R-:W2:Y:S01]  /*a1d90*/  LDL.LU R19, [R1+0x37cc] ;  /* 0x0037cc0001137983 */ /* 0x000ea20000300800 */
[----:B------:R-:W-:-:S04]  /*a1da0*/  IMAD.WIDE R10, R17, 0x4, R208 ;  /* 0x00000004110a7825 */ /* 0x000fc800078e02d0 */
[C---:B------:R-:W-:Y:S01]  /*a1db0*/  IMAD.WIDE R12, R3.reuse, 0x4, R238 ;  /* 0x00000004030c7825 */ /* 0x040fe200078e02ee */
[----:B------:R1:W-:Y:S03]  /*a1dc0*/  @P3 STG.E [R8.64], R95 ;  /* 0x0000005f08003986 */ /* 0x0003e6000c101908 */
[C---:B----4-:R-:W-:Y:S01]  /*a1dd0*/  IMAD.WIDE R4, R3.reuse, 0x4, R236 ;  /* 0x0000000403047825 */ /* 0x050fe200078e02ec */
[----:B------:R4:W-:Y:S03]  /*a1de0*/  @P1 STG.E [R10.64], R111 ;  /* 0x0000006f0a001986 */ /* 0x0009e6000c101908 */
[----:B------:R-:W-:Y:S01]  /*a1df0*/  IMAD.WIDE R6, R3, 0x4, R210 ;  /* 0x0000000403067825 */ /* 0x000fe200078e02d2 */
[----:B------:R1:W-:Y:S01]  /*a1e00*/  @P5 STG.E [R12.64], R58 ;  /* 0x0000003a0c005986 */ /* 0x0003e2000c101908 */
[----:B------:R-:W-:-:S02]  /*a1e10*/  ISETP.LT.AND P2, PT, R187, c[0x0][0x178], !P2 ;  /* 0x00005e00bb007a0c */ /* 0x000fc40005741270 */
[----:B------:R-:W-:Y:S01]  /*a1e20*/  ISETP.LT.AND P5, PT, R227, c[0x0][0x178], !P0 ;  /* 0x00005e00e3007a0c */ /* 0x000fe200047a1270 */
[----:B------:R4:W-:Y:S01]  /*a1e30*/  @P6 STG.E [R4.64], R74 ;  /* 0x0000004a04006986 */ /* 0x0009e2000c101908 */
[----:B------:R-:W-:-:S03]  /*a1e40*/  ISETP.LT.AND P3, PT, R206, c[0x0][0x178], !P0 ;  /* 0x00005e00ce007a0c */ /* 0x000fc60004761270 */
[----:B------:R3:W-:Y:S01]  /*a1e50*/  @P4 STG.E [R6.64], R90 ;  /* 0x0000005a06004986 */ /* 0x0007e2000c101908 */
[----:B------:R-:W-:Y:S02]  /*a1e60*/  ISETP.LT.AND P4, PT, R207, c[0x0][0x178], !P0 ;  /* 0x00005e00cf007a0c */ /* 0x000fe40004781270 */
[C---:B------:R-:W-:Y:S01]  /*a1e70*/  IADD3 R15, R3.reuse, c[0x0][0x198], RZ ;  /* 0x00006600030f7a10 */ /* 0x040fe20007ffe0ff */
[----:B-1----:R-:W-:-:S04]  /*a1e80*/  IMAD.WIDE R8, R3, 0x4, R208 ;  /* 0x0000000403087825 */ /* 0x002fc800078e02d0 */
[C---:B----4-:R-:W-:Y:S01]  /*a1e90*/  IMAD.WIDE R10, R15.reuse, 0x4, R238 ;  /* 0x000000040f0a7825 */ /* 0x050fe200078e02ee */
[----:B------:R1:W-:Y:S03]  /*a1ea0*/  @P2 STG.E [R8.64], R106 ;  /* 0x0000006a08002986 */ /* 0x0003e6000c101908 */
[C---:B------:R-:W-:Y:S01]  /*a1eb0*/  IMAD.WIDE R12, R15.reuse, 0x4, R236 ;  /* 0x000000040f0c7825 */ /* 0x040fe200078e02ec */
[----:B------:R4:W-:Y:S03]  /*a1ec0*/  @P5 STG.E [R10.64], R59 ;  /* 0x0000003b0a005986 */ /* 0x0009e6000c101908 */
[----:B------:R-:W-:Y:S01]  /*a1ed0*/  IMAD.WIDE R4, R15, 0x4, R210 ;  /* 0x000000040f047825 */ /* 0x000fe200078e02d2 */
[----:B------:R-:W-:Y:S01]  /*a1ee0*/  ISETP.GE.AND P1, PT, R18, c[0x0][0x17c], PT ;  /* 0x00005f0012007a0c */ /* 0x000fe20003f26270 */
[----:B------:R1:W-:Y:S01]  /*a1ef0*/  @P3 STG.E [R12.64], R75 ;  /* 0x0000004b0c003986 */ /* 0x0003e2000c101908 */
[----:B------:R-:W-:-:S02]  /*a1f00*/  ISETP.LT.AND P6, PT, R187, c[0x0][0x178], !P0 ;  /* 0x00005e00bb007a0c */ /* 0x000fc400047c1270 */
[----:B------:R-:W-:Y:S01]  /*a1f10*/  ISETP.GE.AND P0, PT, R16, c[0x0][0x17c], PT ;  /* 0x00005f0010007a0c */ /* 0x000fe20003f06270 */
[----:B------:R1:W-:Y:S04]  /*a1f20*/  @P4 STG.E [R4.64], R91 ;  /* 0x0000005b04004986 */ /* 0x0003e8000c101908 */
[----:B------:R-:W2:Y:S04]  /*a1f30*/  LDL.LU R18, [R1+0x37c8] ;  /* 0x0037c80001127983 */ /* 0x000ea80000300800 */
[----:B------:R-:W2:Y:S01]  /*a1f40*/  LDL.LU R16, [R1+0x37c4] ;  /* 0x0037c40001107983 */ /* 0x000ea20000300800 */
[----:B---3--:R-:W-:-:S03]  /*a1f50*/  ISETP.GE.AND P4, PT, R0, c[0x0][0x17c], PT ;  /* 0x00005f0000007a0c */ /* 0x008fc60003f86270 */
[----:B------:R-:W3:Y:S01]  /*a1f60*/  LDL.LU R0, [R1+0x37bc] ;  /* 0x0037bc0001007983 */ /* 0x000ee20000300800 */
[----:B------:R-:W-:Y:S01]  /*a1f70*/  ISETP.LT.AND P3, PT, R227, c[0x0][0x178], !P1 ;  /* 0x00005e00e3007a0c */ /* 0x000fe20004f61270 */
[C---:B------:R-:W-:Y:S01]  /*a1f80*/  IMAD.WIDE R6, R15.reuse, 0x4, R208 ;  /* 0x000000040f067825 */ /* 0x040fe200078e02d0 */
[----:B------:R-:W-:Y:S02]  /*a1f90*/  IADD3 R15, R15, c[0x0][0x198], RZ ;  /* 0x000066000f0f7a10 */ /* 0x000fe40007ffe0ff */
[----:B------:R-:W-:-:S03]  /*a1fa0*/  ISETP.LT.AND P5, PT, R206, c[0x0][0x178], !P1 ;  /* 0x00005e00ce007a0c */ /* 0x000fc60004fa1270 */
[----:B-1----:R-:W-:Y:S01]  /*a1fb0*/  IMAD.WIDE R8, R15, 0x4, R238 ;  /* 0x000000040f087825 */ /* 0x002fe200078e02ee */
[----:B------:R-:W-:Y:S01]  /*a1fc0*/  ISETP.LT.AND P2, PT, R207, c[0x0][0x178], !P1 ;  /* 0x00005e00cf007a0c */ /* 0x000fe20004f41270 */
[----:B------:R1:W-:Y:S01]  /*a1fd0*/  @P6 STG.E [R6.64], R107 ;  /* 0x0000006b06006986 */ /* 0x0003e2000c101908 */
[----:B------:R-:W-:Y:S02]  /*a1fe0*/  ISETP.LT.AND P1, PT, R187, c[0x0][0x178], !P1 ;  /* 0x00005e00bb007a0c */ /* 0x000fe40004f21270 */
[----:B------:R-:W-:Y:S01]  /*a1ff0*/  ISETP.LT.AND P6, PT, R227, c[0x0][0x178], !P0 ;  /* 0x00005e00e3007a0c */ /* 0x000fe200047c1270 */
[----:B------:R1:W-:Y:S01]  /*a2000*/  @P3 STG.E [R8.64], R54 ;  /* 0x0000003608003986 */ /* 0x0003e2000c101908 */
[----:B------:R-:W-:Y:S01]  /*a2010*/  ISETP.LT.AND P3, PT, R206, c[0x0][0x178], !P0 ;  /* 0x00005e00ce007a0c */ /* 0x000fe20004761270 */
[C---:B----4-:R-:W-:Y:S01]  /*a2020*/  IMAD.WIDE R10, R15.reuse, 0x4, R236 ;  /* 0x000000040f0a7825 */ /* 0x050fe200078e02ec */
[----:B------:R-:W-:-:S03]  /*a2030*/  IADD3 R3, R15, c[0x0][0x198], RZ ;  /* 0x000066000f037a10 */ /* 0x000fc60007ffe0ff */
[C---:B------:R-:W-:Y:S01]  /*a2040*/  IMAD.WIDE R12, R15.reuse, 0x4, R210 ;  /* 0x000000040f0c7825 */ /* 0x040fe200078e02d2 */
[----:B------:R4:W-:Y:S03]  /*a2050*/  @P5 STG.E [R10.64], R70 ;  /* 0x000000460a005986 */ /* 0x0009e6000c101908 */
[----:B------:R-:W-:Y:S01]  /*a2060*/  IMAD.WIDE R4, R15, 0x4, R208 ;  /* 0x000000040f047825 */ /* 0x000fe200078e02d0 */
[----:B------:R4:W-:Y:S03]  /*a2070*/  @P2 STG.E [R12.64], R86 ;  /* 0x000000560c002986 */ /* 0x0009e6000c101908 */
[----:B-1----:R-:W-:Y:S01]  /*a2080*/  IMAD.WIDE R6, R3, 0x4, R238 ;  /* 0x0000000403067825 */ /* 0x002fe200078e02ee */
[----:B------:R-:W-:-:S03]  /*a2090*/  ISETP.LT.AND P2, PT, R207, c[0x0][0x178], !P0 ;  /* 0x00005e00cf007a0c */ /* 0x000fc60004741270 */
[----:B------:R-:W-:Y:S01]  /*a20a0*/  IMAD.WIDE R14, R3, 0x4, R236 ;  /* 0x00000004030e7825 */ /* 0x000fe200078e02ec */
[----:B------:R-:W-:Y:S01]  /*a20b0*/  ISETP.LT.AND P0, PT, R187, c[0x0][0x178], !P0 ;  /* 0x00005e00bb007a0c */ /* 0x000fe20004701270 */
[----:B------:R1:W-:Y:S01]  /*a20c0*/  @P1 STG.E [R4.64], R102 ;  /* 0x0000006604001986 */ /* 0x0003e2000c101908 */
[----:B------:R-:W-:-:S03]  /*a20d0*/  ISETP.LT.AND P5, PT, R227, c[0x0][0x178], !P4 ;  /* 0x00005e00e3007a0c */ /* 0x000fc600067a1270 */
[----:B------:R1:W-:Y:S01]  /*a20e0*/  @P6 STG.E [R6.64], R55 ;  /* 0x0000003706006986 */ /* 0x0003e2000c101908 */
[----:B------:R-:W-:-:S03]  /*a20f0*/  ISETP.LT.AND P6, PT, R206, c[0x0][0x178], !P4 ;  /* 0x00005e00ce007a0c */ /* 0x000fc600067c1270 */
[----:B------:R-:W-:Y:S01]  /*a2100*/  @P3 STG.E [R14.64], R71 ;  /* 0x000000470e003986 */ /* 0x000fe2000c101908 */
[----:B------:R-:W-:Y:S02]  /*a2110*/  ISETP.LT.AND P3, PT, R207, c[0x0][0x178], !P4 ;  /* 0x00005e00cf007a0c */ /* 0x000fe40006761270 */
[C---:B------:R-:W-:Y:S01]  /*a2120*/  IADD3 R17, R3.reuse, c[0x0][0x198], RZ ;  /* 0x0000660003117a10 */ /* 0x040fe20007ffe0ff */
[----:B------:R-:W-:-:S04]  /*a2130*/  IMAD.WIDE R8, R3, 0x4, R210 ;  /* 0x0000000403087825 */ /* 0x000fc800078e02d2 */
[----:B----4-:R-:W-:Y:S01]  /*a2140*/  IMAD.WIDE R10, R3, 0x4, R208 ;  /* 0x00000004030a7825 */ /* 0x010fe200078e02d0 */
[----:B------:R4:W-:Y:S03]  /*a2150*/  @P2 STG.E [R8.64], R87 ;  /* 0x0000005708002986 */ /* 0x0009e6000c101908 */
[----:B------:R-:W-:Y:S01]  /*a2160*/  IMAD.WIDE R12, R17, 0x4, R238 ;  /* 0x00000004110c7825 */ /* 0x000fe200078e02ee */
[----:B--2---:R-:W-:-:S03]  /*a2170*/  ISETP.GE.AND P1, PT, R19, c[0x0][0x17c], PT ;  /* 0x00005f0013007a0c */ /* 0x004fc60003f26270 */
[C---:B-1----:R-:W-:Y:S01]  /*a2180*/  IMAD.WIDE R4, R17.reuse, 0x4, R236 ;  /* 0x0000000411047825 */ /* 0x042fe200078e02ec */
[----:B------:R1:W-:Y:S03]  /*a2190*/  @P0 STG.E [R10.64], R103 ;  /* 0x000000670a000986 */ /* 0x0003e6000c101908 */
[----:B------:R-:W-:Y:S01]  /*a21a0*/  IMAD.WIDE R6, R17, 0x4, R210 ;  /* 0x0000000411067825 */ /* 0x000fe200078e02d2 */
[----:B------:R2:W-:Y:S01]  /*a21b0*/  @P5 STG.E [R12.64], R50 ;  /* 0x000000320c005986 */ /* 0x0005e2000c101908 */
[----:B------:R-:W-:Y:S02]  /*a21c0*/  ISETP.LT.AND P4, PT, R187, c[0x0][0x178], !P4 ;  /* 0x00005e00bb007a0c */ /* 0x000fe40006781270 */
[----:B------:R-:W-:Y:S01]  /*a21d0*/  ISETP.LT.AND P5, PT, R227, c[0x0][0x178], !P1 ;  /* 0x00005e00e3007a0c */ /* 0x000fe20004fa1270 */
[----:B------:R1:W-:Y:S01]  /*a21e0*/  @P6 STG.E [R4.64], R66 ;  /* 0x0000004204006986 */ /* 0x0003e2000c101908 */
[----:B------:R-:W-:-:S03]  /*a21f0*/  ISETP.LT.AND P2, PT, R206, c[0x0][0x178], !P1 ;  /* 0x00005e00ce007a0c */ /* 0x000fc60004f41270 */
[----:B------:R2:W-:Y:S01]  /*a2200*/  @P3 STG.E [R6.64], R82 ;  /* 0x0000005206003986 */ /* 0x0005e2000c101908 */
[----:B------:R-:W-:Y:S02]  /*a2210*/  ISETP.LT.AND P3, PT, R207, c[0x0][0x178], !P1 ;  /* 0x00005e00cf007a0c */ /* 0x000fe40004f61270 */
[C---:B------:R-:W-:Y:S01]  /*a2220*/  IADD3 R3, R17.reuse, c[0x0][0x198], RZ ;  /* 0x0000660011037a10 */ /* 0x040fe20007ffe0ff */
[----:B----4-:R-:W-:Y:S01]  /*a2230*/  IMAD.WIDE R8, R17, 0x4, R208 ;  /* 0x0000000411087825 */ /* 0x010fe200078e02d0 */
[----:B------:R-:W4:Y:S03]  /*a2240*/  LDL.LU R19, [R1+0x37b4] ;  /* 0x0037b40001137983 */ /* 0x000f260000300800 */
[C---:B-1----:R-:W-:Y:S01]  /*a2250*/  IMAD.WIDE R10, R3.reuse, 0x4, R238 ;  /* 0x00000004030a7825 */ /* 0x042fe200078e02ee */
[----:B------:R1:W-:Y:S03]  /*a2260*/  @P4 STG.E [R8.64], R98 ;  /* 0x0000006208004986 */ /* 0x0003e6000c101908 */
[C---:B--2---:R-:W-:Y:S01]  /*a2270*/  IMAD.WIDE R12, R3.reuse, 0x4, R236 ;  /* 0x00000004030c7825 */ /* 0x044fe200078e02ec */
[----:B------:R2:W-:Y:S03]  /*a2280*/  @P5 STG.E [R10.64], R51 ;  /* 0x000000330a005986 */ /* 0x0005e6000c101908 */
[----:B------:R-:W-:Y:S01]  /*a2290*/  IMAD.WIDE R4, R3, 0x4, R210 ;  /* 0x0000000403047825 */ /* 0x000fe200078e02d2 */
[----:B------:R1:W-:Y:S04]  /*a22a0*/  @P2 STG.E [R12.64], R67 ;  /* 0x000000430c002986 */ /* 0x0003e8000c101908 */
[----:B------:R1:W-:Y:S01]  /*a22b0*/  @P3 STG.E [R4.64], R83 ;  /* 0x0000005304003986 */ /* 0x0003e2000c101908 */
[----:B------:R-:W-:-:S03]  /*a22c0*/  ISETP.GE.AND P0, PT, R18, c[0x0][0x17c], PT ;  /* 0x00005f0012007a0c */ /* 0x000fc60003f06270 */
[----:B------:R-:W4:Y:S01]  /*a22d0*/  LDL.LU R18, [R1+0x37b0] ;  /* 0x0037b00001127983 */ /* 0x000f220000300800 */
[----:B---3--:R-:W-:-:S03]  /*a22e0*/  ISETP.GE.AND P3, PT, R0, c[0x0][0x17c], PT ;  /* 0x00005f0000007a0c */ /* 0x008fc60003f66270 */
[----:B------:R-:W3:Y:S01]  /*a22f0*/  LDL.LU R0, [R1+0x37ac] ;  /* 0x0037ac0001007983 */ /* 0x000ee20000300800 */
[----:B------:R-:W-:Y:S02]  /*a2300*/  ISETP.LT.AND P6, PT, R187, c[0x0][0x178], !P1 ;  /* 0x00005e00bb007a0c */ /* 0x000fe40004fc1270 */
[----:B------:R-:W-:Y:S01]  /*a2310*/  ISETP.LT.AND P2, PT, R227, c[0x0][0x178], !P0 ;  /* 0x00005e00e3007a0c */ /* 0x000fe20004741270 */
[C---:B------:R-:W-:Y:S01]  /*a2320*/  IMAD.WIDE R6, R3.reuse, 0x4, R208 ;  /* 0x0000000403067825 */ /* 0x040fe200078e02d0 */
[----:B------:R-:W-:Y:S02]  /*a2330*/  IADD3 R3, R3, c[0x0][0x198], RZ ;  /* 0x0000660003037a10 */ /* 0x000fe40007ffe0ff */
[----:B------:R-:W-:Y:S02]  /*a2340*/  ISETP.GE.AND P1, PT, R16, c[0x0][0x17c], PT ;  /* 0x00005f0010007a0c */ /* 0x000fe40003f26270 */
[----:B------:R-:W-:Y:S01]  /*a2350*/  ISETP.LT.AND P5, PT, R206, c[0x0][0x178], !P0 ;  /* 0x00005e00ce007a0c */ /* 0x000fe200047a1270 */
[----:B-1----:R-:W-:Y:S01]  /*a2360*/  IMAD.WIDE R8, R3, 0x4, R238 ;  /* 0x0000000403087825 */ /* 0x002fe200078e02ee */
[----:B------:R-:W-:Y:S01]  /*a2370*/  ISETP.LT.AND P4, PT, R207, c[0x0][0x178], !P0 ;  /* 0x00005e00cf007a0c */ /* 0x000fe20004781270 */
[----:B------:R-:W3:Y:S01]  /*a2380*/  LDL.LU R16, [R1+0x37a0] ;  /* 0x0037a00001107983 */ /* 0x000ee20000300800 */
[----:B------:R-:W-:-:S03]  /*a2390*/  ISETP.LT.AND P0, PT, R187, c[0x0][0x178], !P0 ;  /* 0x00005e00bb007a0c */ /* 0x000fc60004701270 */
[----:B------:R1:W-:Y:S01]  /*a23a0*/  @P6 STG.E [R6.64], R99 ;  /* 0x0000006306006986 */ /* 0x0003e2000c101908 */
[----:B------:R-:W-:-:S03]  /*a23b0*/  ISETP.LT.AND P6, PT, R227, c[0x0][0x178], !P1 ;  /* 0x00005e00e3007a0c */ /* 0x000fc60004fc1270 */
[----:B------:R1:W-:Y:S01]  /*a23c0*/  @P2 STG.E [R8.64], R124 ;  /* 0x0000007c08002986 */ /* 0x0003e2000c101908 */
[----:B------:R-:W-:Y:S01]  /*a23d0*/  ISETP.LT.AND P2, PT, R206, c[0x0][0x178], !P1 ;  /* 0x00005e00ce007a0c */ /* 0x000fe20004f41270 */
[C---:B--2---:R-:W-:Y:S01]  /*a23e0*/  IMAD.WIDE R10, R3.reuse, 0x4, R236 ;  /* 0x00000004030a7825 */ /* 0x044fe200078e02ec */
        /* <DEDUP_REMOVED lines=13> */
[----:B------:R1:W-:Y:S01]  /*a24c0*/  @P2 STG.E [R14.64], R141 ;  /* 0x0000008d0e002986 */ /* 0x0003e2000c101908 */
[----:B------:R-:W-:Y:S02]  /*a24d0*/  ISETP.LT.AND P2, PT, R207, c[0x0][0x178], !P3 ;  /* 0x00005e00cf007a0c */ /* 0x000fe40005f41270 */
[C---:B------:R-:W-:Y:S01]  /*a24e0*/  IADD3 R3, R17.reuse, c[0x0][0x198], RZ ;  /* 0x0000660011037a10 */ /* 0x040fe20007ffe0ff */
[----:B------:R-:W-:-:S04]  /*a24f0*/  IMAD.WIDE R8, R17, 0x4, R210 ;  /* 0x0000000411087825 */ /* 0x000fc800078e02d2 */
[----:B--2---:R-:W-:Y:S01]  /*a2500*/  IMAD.WIDE R10, R17, 0x4, R208 ;  /* 0x00000004110a7825 */ /* 0x004fe200078e02d0 */
[----:B------:R2:W-:Y:S03]  /*a2510*/  @P4 STG.E [R8.64], R157 ;  /* 0x0000009d08004986 */ /* 0x0005e6000c101908 */
[C---:B------:R-:W-:Y:S01]  /*a2520*/  IMAD.WIDE R12, R3.reuse, 0x4, R238 ;  /* 0x00000004030c7825 */ /* 0x040fe200078e02ee */
[----:B------:R2:W-:Y:S03]  /*a2530*/  @P1 STG.E [R10.64], R173 ;  /* 0x000000ad0a001986 */ /* 0x0005e6000c101908 */
[C---:B-1----:R-:W-:Y:S01]  /*a2540*/  IMAD.WIDE R4, R3.reuse, 0x4, R236 ;  /* 0x0000000403047825 */ /* 0x042fe200078e02ec */
[----:B------:R1:W-:Y:S03]  /*a2550*/  @P5 STG.E [R12.64], R120 ;  /* 0x000000780c005986 */ /* 0x0003e6000c101908 */
[----:B------:R-:W-:Y:S01]  /*a2560*/  IMAD.WIDE R6, R3, 0x4, R210 ;  /* 0x0000000403067825 */ /* 0x000fe200078e02d2 */
[----:B------:R1:W-:Y:S01]  /*a2570*/  @P6 STG.E [R4.64], R136 ;  /* 0x0000008804006986 */ /* 0x0003e2000c101908 */
[----:B----4-:R-:W-:-:S03]  /*a2580*/  ISETP.GE.AND P0, PT, R19, c[0x0][0x17c], PT ;  /* 0x00005f0013007a0c */ /* 0x010fc60003f06270 */
[----:B------:R4:W-:Y:S01]  /*a2590*/  @P2 STG.E [R6.64], R152 ;  /* 0x0000009806002986 */ /* 0x0009e2000c101908 */
[----:B------:R-:W-:Y:S02]  /*a25a0*/  ISETP.LT.AND P5, PT, R227, c[0x0][0x178], !P0 ;  /* 0x00005e00e3007a0c */ /* 0x000fe400047a1270 */
[----:B------:R-:W-:Y:S02]  /*a25b0*/  ISETP.LT.AND P4, PT, R206, c[0x0][0x178], !P0 ;  /* 0x00005e00ce007a0c */ /* 0x000fe40004781270 */
[----:B------:R-:W-:Y:S02]  /*a25c0*/  ISETP.LT.AND P2, PT, R207, c[0x0][0x178], !P0 ;  /* 0x00005e00cf007a0c */ /* 0x000fe40004741270 */
[C---:B------:R-:W-:Y:S02]  /*a25d0*/  ISETP.LT.AND P6, PT, R187.reuse, c[0x0][0x178], !P0 ;  /* 0x00005e00bb007a0c */ /* 0x040fe400047c1270 */
[----:B---3--:R-:W-:Y:S02]  /*a25e0*/  ISETP.GE.AND P0, PT, R0, c[0x0][0x17c], PT ;  /* 0x00005f0000007a0c */ /* 0x008fe40003f06270 */
[----:B------:R-:W3:Y:S01]  /*a25f0*/  LDL.LU R0, [R1+0x379c] ;  /* 0x00379c0001007983 */ /* 0x000ee20000300800 */
[----:B------:R-:W-:-:S02]  /*a2600*/  ISETP.LT.AND P3, PT, R187, c[0x0][0x178], !P3 ;  /* 0x00005e00bb007a0c */ /* 0x000fc40005f61270 */
[C---:B------:R-:W-:Y:S01]  /*a2610*/  IADD3 R15, R3.reuse, c[0x0][0x198], RZ ;  /* 0x00006600030f7a10 */ /* 0x040fe20007ffe0ff */
[----:B--2---:R-:W-:Y:S01]  /*a2620*/  IMAD.WIDE R8, R3, 0x4, R208 ;  /* 0x0000000403087825 */ /* 0x004fe200078e02d0 */
[----:B------:R-:W-:Y:S02]  /*a2630*/  ISETP.GE.AND P1, PT, R18, c[0x0][0x17c], PT ;  /* 0x00005f0012007a0c */ /* 0x000fe40003f26270 */
[----:B------:R-:W2:Y:S01]  /*a2640*/  LDL.LU R18, [R1+0x3798] ;  /* 0x0037980001127983 */ /* 0x000ea20000300800 */
[----:B------:R-:W-:-:S04]  /*a2650*/  IMAD.WIDE R10, R15, 0x4, R238 ;  /* 0x000000040f0a7825 */ /* 0x000fc800078e02ee */
[C---:B-1----:R-:W-:Y:S02]  /*a2660*/  IMAD.WIDE R12, R15.reuse, 0x4, R236 ;  /* 0x000000040f0c7825 */ /* 0x042fe400078e02ec */
[----:B------:R1:W-:Y:S04]  /*a2670*/  @P3 STG.E [R8.64], R168 ;  /* 0x000000a808003986 */ /* 0x0003e8000c101908 */
[----:B------:R1:W-:Y:S01]  /*a2680*/  @P5 STG.E [R10.64], R121 ;  /* 0x000000790a005986 */ /* 0x0003e2000c101908 */
[----:B------:R-:W-:Y:S01]  /*a2690*/  IMAD.WIDE R4, R15, 0x4, R210 ;  /* 0x000000040f047825 */ /* 0x000fe200078e02d2 */
[----:B------:R-:W-:Y:S02]  /*a26a0*/  ISETP.LT.AND P5, PT, R206, c[0x0][0x178], !P1 ;  /* 0x00005e00ce007a0c */ /* 0x000fe40004fa1270 */
[----:B------:R1:W-:Y:S01]  /*a26b0*/  @P4 STG.E [R12.64], R137 ;  /* 0x000000890c004986 */ /* 0x0003e2000c101908 */
[----:B------:R-:W-:Y:S01]  /*a26c0*/  ISETP.LT.AND P4, PT, R227, c[0x0][0x178], !P1 ;  /* 0x00005e00e3007a0c */ /* 0x000fe20004f81270 */
[----:B----4-:R-:W-:Y:S01]  /*a26d0*/  IMAD.WIDE R6, R15, 0x4, R208 ;  /* 0x000000040f067825 */ /* 0x010fe200078e02d0 */
[----:B------:R-:W-:-:S02]  /*a26e0*/  ISETP.LT.AND P3, PT, R207, c[0x0][0x178], !P1 ;  /* 0x00005e00cf007a0c */ /* 0x000fc40004f61270 */
[----:B------:R-:W-:Y:S02]  /*a26f0*/  IADD3 R15, R15, c[0x0][0x198], RZ ;  /* 0x000066000f0f7a10 */ /* 0x000fe40007ffe0ff */
[----:B------:R-:W-:Y:S01]  /*a2700*/  ISETP.LT.AND P1, PT, R187, c[0x0][0x178], !P1 ;  /* 0x00005e00bb007a0c */ /* 0x000fe20004f21270 */
[----:B------:R4:W-:Y:S01]  /*a2710*/  @P2 STG.E [R4.64], R153 ;  /* 0x0000009904002986 */ /* 0x0009e2000c101908 */
[----:B------:R-:W-:Y:S01]  /*a2720*/  ISETP.GE.AND P2, PT, R16, c[0x0][0x17c], PT ;  /* 0x00005f0010007a0c */ /* 0x000fe20003f46270 */
[C---:B-1----:R-:W-:Y:S02]  /*a2730*/  IMAD.WIDE R8, R15.reuse, 0x4, R238 ;  /* 0x000000040f087825 */ /* 0x042fe400078e02ee */
[----:B------:R-:W2:Y:S02]  /*a2740*/  LDL.LU R16, [R1+0x3794] ;  /* 0x0037940001107983 */ /* 0x000ea40000300800 */
[C---:B------:R-:W-:Y:S02]  /*a2750*/  IMAD.WIDE R10, R15.reuse, 0x4, R236 ;  /* 0x000000040f0a7825 */ /* 0x040fe400078e02ec */
[----:B------:R1:W-:Y:S02]  /*a2760*/  @P6 STG.E [R6.64], R169 ;  /* 0x000000a906006986 */ /* 0x0003e4000c101908 */
[----:B------:R-:W-:-:S02]  /*a2770*/  IMAD.WIDE R12, R15, 0x4, R210 ;  /* 0x000000040f0c7825 */ /* 0x000fc400078e02d2 */
[----:B------:R1:W-:Y:S02]  /*a2780*/  @P4 STG.E [R8.64], R116 ;  /* 0x0000007408004986 */ /* 0x0003e4000c101908 */
[----:B----4-:R-:W-:Y:S02]  /*a2790*/  IMAD.WIDE R4, R15, 0x4, R208 ;  /* 0x000000040f047825 */ /* 0x010fe400078e02d0 */
[----:B------:R4:W-:Y:S04]  /*a27a0*/  @P5 STG.E [R10.64], R132 ;  /* 0x000000840a005986 */ /* 0x0009e8000c101908 */
[----:B------:R1:W-:Y:S04]  /*a27b0*/  @P3 STG.E [R12.64], R148 ;  /* 0x000000940c003986 */ /* 0x0003e8000c101908 */
[----:B------:R-:W-:Y:S01]  /*a27c0*/  @P1 STG.E [R4.64], R164 ;  /* 0x000000a404001986 */ /* 0x000fe2000c101908 */
[----:B---3--:R-:W-:-:S03]  /*a27d0*/  ISETP.GE.AND P1, PT, R0, c[0x0][0x17c], PT ;  /* 0x00005f0000007a0c */ /* 0x008fc60003f26270 */
[----:B------:R-:W3:Y:S01]  /*a27e0*/  LDL.LU R0, [R1+0x378c] ;  /* 0x00378c0001007983 */ /* 0x000ee20000300800 */
[----:B------:R-:W-:Y:S02]  /*a27f0*/  ISETP.LT.AND P6, PT, R227, c[0x0][0x178], !P0 ;  /* 0x00005e00e3007a0c */ /* 0x000fe400047c1270 */
[----:B------:R-:W-:Y:S02]  /*a2800*/  ISETP.LT.AND P4, PT, R206, c[0x0][0x178], !P0 ;  /* 0x00005e00ce007a0c */ /* 0x000fe40004781270 */
[----:B------:R-:W-:Y:S02]  /*a2810*/  IADD3 R3, R15, c[0x0][0x198], RZ ;  /* 0x000066000f037a10 */ /* 0x000fe40007ffe0ff */
[----:B------:R-:W-:-:S03]  /*a2820*/  ISETP.LT.AND P3, PT, R207, c[0x0][0x178], !P0 ;  /* 0x00005e00cf007a0c */ /* 0x000fc60004761270 */
[----:B-1----:R-:W-:Y:S01]  /*a2830*/  IMAD.WIDE R6, R3, 0x4, R238 ;  /* 0x0000000403067825 */ /* 0x002fe200078e02ee */
[----:B------:R-:W-:-:S03]  /*a2840*/  ISETP.LT.AND P0, PT, R187, c[0x0][0x178], !P0 ;  /* 0x00005e00bb007a0c */ /* 0x000fc60004701270 */
[----:B------:R-:W-:Y:S01]  /*a2850*/  IMAD.WIDE R14, R3, 0x4, R236 ;  /* 0x00000004030e7825 */ /* 0x000fe200078e02ec */
[----:B------:R-:W-:Y:S01]  /*a2860*/  ISETP.LT.AND P5, PT, R227, c[0x0][0x178], !P2 ;  /* 0x00005e00e3007a0c */ /* 0x000fe200057a1270 */
[----:B------:R-:W-:Y:S01]  /*a2870*/  @P6 STG.E [R6.64], R117 ;  /* 0x0000007506006986 */ /* 0x000fe2000c101908 */
[----:B------:R-:W-:-:S03]  /*a2880*/  ISETP.LT.AND P6, PT, R206, c[0x0][0x178], !P2 ;  /* 0x00005e00ce007a0c */ /* 0x000fc600057c1270 */
[----:B------:R1:W-:Y:S01]  /*a2890*/  @P4 STG.E [R14.64], R133 ;  /* 0x000000850e004986 */ /* 0x0003e2000c101908 */
[----:B------:R-:W-:Y:S02]  /*a28a0*/  ISETP.LT.AND P4, PT, R207, c[0x0][0x178], !P2 ;  /* 0x00005e00cf007a0c */ /* 0x000fe40005781270 */
[C---:B------:R-:W-:Y:S01]  /*a28b0*/  IADD3 R17, R3.reuse, c[0x0][0x198], RZ ;  /* 0x0000660003117a10 */ /* 0x040fe20007ffe0ff */
[----:B------:R-:W-:-:S04]  /*a28c0*/  IMAD.WIDE R8, R3, 0x4, R210 ;  /* 0x0000000403087825 */ /* 0x000fc800078e02d2 */
[----:B----4-:R-:W-:Y:S01]  /*a28d0*/  IMAD.WIDE R10, R3, 0x4, R208 ;  /* 0x00000004030a7825 */ /* 0x010fe200078e02d0 */
[----:B------:R4:W-:Y:S03]  /*a28e0*/  @P3 STG.E [R8.64], R149 ;  /* 0x0000009508003986 */ /* 0x0009e6000c101908 */
[C---:B------:R-:W-:Y:S01]  /*a28f0*/  IMAD.WIDE R12, R17.reuse, 0x4, R238 ;  /* 0x00000004110c7825 */ /* 0x040fe200078e02ee */
[----:B-1----:R-:W3:Y:S03]  /*a2900*/  LDL.LU R14, [R1+0x3784] ;  /* 0x00378400010e7983 */ /* 0x002ee60000300800 */
[C---:B------:R-:W-:Y:S01]  /*a2910*/  IMAD.WIDE R4, R17.reuse, 0x4, R236 ;  /* 0x0000000411047825 */ /* 0x040fe200078e02ec */
        /* <DEDUP_REMOVED lines=9> */
[----:B------:R-:W-:Y:S02]  /*a29b0*/  IADD3 R3, R17, c[0x0][0x198], RZ ;  /* 0x0000660011037a10 */ /* 0x000fe40007ffe0ff */
[----:B------:R-:W-:Y:S01]  /*a29c0*/  ISETP.LT.AND P6, PT, R187, c[0x0][0x178], !P1 ;  /* 0x00005e00bb007a0c */ /* 0x000fe20004fc1270 */
[----:B----4-:R-:W-:Y:S01]  /*a29d0*/  IMAD.WIDE R8, R17, 0x4, R208 ;  /* 0x0000000411087825 */ /* 0x010fe200078e02d0 */
[----:B--2---:R-:W-:Y:S02]  /*a29e0*/  ISETP.GE.AND P1, PT, R16, c[0x0][0x17c], PT ;  /* 0x00005f0010007a0c */ /* 0x004fe40003f26270 */
[----:B------:R-:W2:Y:S01]  /*a29f0*/  LDL.LU R16, [R1+0x3780] ;  /* 0x0037800001107983 */ /* 0x000ea20000300800 */
[----:B-1----:R-:W-:-:S04]  /*a2a00*/  IMAD.WIDE R10, R3, 0x4, R238 ;  /* 0x00000004030a7825 */ /* 0x002fc800078e02ee */
[C---:B------:R-:W-:Y:S01]  /*a2a10*/  IMAD.WIDE R12, R3.reuse, 0x4, R236 ;  /* 0x00000004030c7825 */ /* 0x040fe200078e02ec */
[----:B------:R1:W-:Y:S03]  /*a2a20*/  @P2 STG.E [R8.64], R160 ;  /* 0x000000a008002986 */ /* 0x0003e6000c101908 */
[----:B------:R-:W-:Y:S01]  /*a2a30*/  IMAD.WIDE R4, R3, 0x4, R210 ;  /* 0x0000000403047825 */ /* 0x000fe200078e02d2 */
[----:B------:R4:W-:Y:S04]  /*a2a40*/  @P5 STG.E [R10.64], R113 ;  /* 0x000000710a005986 */ /* 0x0009e8000c101908 */
[----:B------:R1:W-:Y:S04]  /*a2a50*/  @P3 STG.E [R12.64], R129 ;  /* 0x000000810c003986 */ /* 0x0003e8000c101908 */
[----:B------:R1:W-:Y:S01]  /*a2a60*/  @P4 STG.E [R4.64], R145 ;  /* 0x0000009104004986 */ /* 0x0003e2000c101908 */
[----:B---3--:R-:W-:-:S03]  /*a2a70*/  ISETP.GE.AND P4, PT, R0, c[0x0][0x17c], PT ;  /* 0x00005f0000007a0c */ /* 0x008fc60003f86270 */
[----:B------:R-:W3:Y:S01]  /*a2a80*/  LDL.LU R0, [R1+0x377c] ;  /* 0x00377c0001007983 */ /* 0x000ee20000300800 */
[----:B------:R-:W-:Y:S01]  /*a2a90*/  ISETP.GE.AND P0, PT, R18, c[0x0][0x17c], PT ;  /* 0x00005f0012007a0c */ /* 0x000fe20003f06270 */
[----:B------:R-:W-:-:S03]  /*a2aa0*/  IMAD.WIDE R6, R3, 0x4, R208 ;  /* 0x0000000403067825 */ /* 0x000fc600078e02d0 */
[----:B------:R-:W-:Y:S02]  /*a2ab0*/  ISETP.LT.AND P3, PT, R227, c[0x0][0x178], !P0 ;  /* 0x00005e00e3007a0c */ /* 0x000fe40004761270 */
[----:B------:R-:W-:Y:S02]  /*a2ac0*/  IADD3 R3, R3, c[0x0][0x198], RZ ;  /* 0x0000660003037a10 */ /* 0x000fe40007ffe0ff */
[C---:B------:R-:W-:Y:S02]  /*a2ad0*/  ISETP.LT.AND P5, PT, R206.reuse, c[0x0][0x178], !P0 ;  /* 0x00005e00ce007a0c */ /* 0x040fe400047a1270 */
[----:B------:R-:W-:Y:S01]  /*a2ae0*/  ISETP.LT.AND P2, PT, R207, c[0x0][0x178], !P0 ;  /* 0x00005e00cf007a0c */ /* 0x000fe20004741270 */
[----:B-1----:R-:W-:Y:S01]  /*a2af0*/  IMAD.WIDE R8, R3, 0x4, R238 ;  /* 0x0000000403087825 */ /* 0x002fe200078e02ee */
[----:B------:R1:W-:Y:S01]  /*a2b00*/  @P6 STG.E [R6.64], R161 ;  /* 0x000000a106006986 */ /* 0x0003e2000c101908 */
[----:B------:R-:W-:Y:S02]  /*a2b10*/  ISETP.LT.AND P0, PT, R187, c[0x0][0x178], !P0 ;  /* 0x00005e00bb007a0c */ /* 0x000fe40004701270 */
[----:B------:R-:W-:Y:S01]  /*a2b20*/  ISETP.LT.AND P6, PT, R227, c[0x0][0x178], !P1 ;  /* 0x00005e00e3007a0c */ /* 0x000fe20004fc1270 */
[----:B----4-:R-:W-:Y:S01]  /*a2b30*/  IMAD.WIDE R10, R3, 0x4, R236 ;  /* 0x00000004030a7825 */ /* 0x010fe200078e02ec */
[----:B------:R4:W-:Y:S01]  /*a2b40*/  @P3 STG.E [R8.64], R126 ;  /* 0x0000007e08003986 */ /* 0x0009e2000c101908 */
[----:B------:R-:W-:-:S02]  /*a2b50*/  ISETP.LT.AND P3, PT, R206, c[0x0][0x178], !P1 ;  /* 0x00005e00ce007a0c */ /* 0x000fc40004f61270 */
[C---:B------:R-:W-:Y:S01]  /*a2b60*/  IMAD.WIDE R12, R3.reuse, 0x4, R210 ;  /* 0x00000004030c7825 */ /* 0x040fe200078e02d2 */
[C---:B------:R-:W-:Y:S01]  /*a2b70*/  IADD3 R17, R3.reuse, c[0x0][0x198], RZ ;  /* 0x0000660003117a10 */ /* 0x040fe20007ffe0ff */
[----:B------:R4:W-:Y:S02]  /*a2b80*/  @P5 STG.E [R10.64], R142 ;  /* 0x0000008e0a005986 */ /* 0x0009e4000c101908 */
[----:B------:R-:W-:Y:S02]  /*a2b90*/  IMAD.WIDE R4, R3, 0x4, R208 ;  /* 0x0000000403047825 */ /* 0x000fe400078e02d0 */
[----:B------:R2:W-:Y:S02]  /*a2ba0*/  @P2 STG.E [R12.64], R158 ;  /* 0x0000009e0c002986 */ /* 0x0005e4000c101908 */
[----:B-1----:R-:W-:Y:S01]  /*a2bb0*/  IMAD.WIDE R6, R17, 0x4, R238 ;  /* 0x0000000411067825 */ /* 0x002fe200078e02ee */
[----:B------:R-:W-:-:S03]  /*a2bc0*/  ISETP.GE.AND P2, PT, R14, c[0x0][0x17c], PT ;  /* 0x00005f000e007a0c */ /* 0x000fc60003f46270 */
        /* <DEDUP_REMOVED lines=9> */
[----:B----4-:R-:W-:-:S04]  /*a2c60*/  IMAD.WIDE R8, R17, 0x4, R210 ;  /* 0x0000000411087825 */ /* 0x010fc800078e02d2 */
[----:B------:R-:W-:Y:S01]  /*a2c70*/  IMAD.WIDE R10, R17, 0x4, R208 ;  /* 0x00000004110a7825 */ /* 0x000fe200078e02d0 */
[----:B--2---:R-:W-:Y:S02]  /*a2c80*/  ISETP.GE.AND P0, PT, R16, c[0x0][0x17c], PT ;  /* 0x00005f0010007a0c */ /* 0x004fe40003f06270 */
[----:B------:R-:W2:Y:S01]  /*a2c90*/  LDL.LU R16, [R1+0x3770] ;  /* 0x0037700001107983 */ /* 0x000ea20000300800 */
[----:B------:R-:W-:-:S04]  /*a2ca0*/  IMAD.WIDE R12, R3, 0x4, R238 ;  /* 0x00000004030c7825 */ /* 0x000fc800078e02ee */
[----:B-1----:R-:W-:Y:S01]  /*a2cb0*/  IMAD.WIDE R4, R3, 0x4, R236 ;  /* 0x0000000403047825 */ /* 0x002fe200078e02ec */
[----:B------:R1:W-:Y:S04]  /*a2cc0*/  @P5 STG.E [R8.64], R159 ;  /* 0x0000009f08005986 */ /* 0x0003e8000c101908 */
[----:B------:R4:W-:Y:S04]  /*a2cd0*/  @P1 STG.E [R10.64], R175 ;  /* 0x000000af0a001986 */ /* 0x0009e8000c101908 */
[----:B------:R1:W-:Y:S04]  /*a2ce0*/  @P6 STG.E [R12.64], R122 ;  /* 0x0000007a0c006986 */ /* 0x0003e8000c101908 */
[----:B------:R1:W-:Y:S01]  /*a2cf0*/  @P3 STG.E [R4.64], R138 ;  /* 0x0000008a04003986 */ /* 0x0003e2000c101908 */
[----:B---3--:R-:W-:-:S03]  /*a2d00*/  ISETP.GE.AND P3, PT, R0, c[0x0][0x17c], PT ;  /* 0x00005f0000007a0c */ /* 0x008fc60003f66270 */
[----:B------:R-:W3:Y:S01]  /*a2d10*/  LDL.LU R0, [R1+0x376c] ;  /* 0x00376c0001007983 */ /* 0x000ee20000300800 */
[----:B------:R-:W-:Y:S02]  /*a2d20*/  ISETP.LT.AND P5, PT, R207, c[0x0][0x178], !P4 ;  /* 0x00005e00cf007a0c */ /* 0x000fe400067a1270 */
[----:B------:R-:W-:Y:S01]  /*a2d30*/  ISETP.LT.AND P4, PT, R187, c[0x0][0x178], !P4 ;  /* 0x00005e00bb007a0c */ /* 0x000fe20006781270 */
[----:B------:R-:W-:Y:S01]  /*a2d40*/  IMAD.WIDE R6, R3, 0x4, R210 ;  /* 0x0000000403067825 */ /* 0x000fe200078e02d2 */
[----:B------:R-:W-:Y:S01]  /*a2d50*/  ISETP.LT.AND P1, PT, R227, c[0x0][0x178], !P2 ;  /* 0x00005e00e3007a0c */ /* 0x000fe20005721270 */
[----:B------:R-:W3:Y:S01]  /*a2d60*/  LDL.LU R17, [R1+0x3768] ;  /* 0x0037680001117983 */ /* 0x000ee20000300800 */
[----:B------:R-:W-:Y:S02]  /*a2d70*/  ISETP.LT.AND P6, PT, R206, c[0x0][0x178], !P2 ;  /* 0x00005e00ce007a0c */ /* 0x000fe400057c1270 */
[C---:B------:R-:W-:Y:S01]  /*a2d80*/  IADD3 R15, R3.reuse, c[0x0][0x198], RZ ;  /* 0x00006600030f7a10 */ /* 0x040fe20007ffe0ff */
[----:B-1----:R-:W-:-:S04]  /*a2d90*/  IMAD.WIDE R8, R3, 0x4, R208 ;  /* 0x0000000403087825 */ /* 0x002fc800078e02d0 */
[----:B------:R1:W-:Y:S01]  /*a2da0*/  @P5 STG.E [R6.64], R154 ;  /* 0x0000009a06005986 */ /* 0x0003e2000c101908 */
[----:B------:R-:W-:Y:S01]  /*a2db0*/  ISETP.LT.AND P5, PT, R207, c[0x0][0x178], !P2 ;  /* 0x00005e00cf007a0c */ /* 0x000fe200057a1270 */
[----:B----4-:R-:W-:-:S04]  /*a2dc0*/  IMAD.WIDE R10, R15, 0x4, R238 ;  /* 0x000000040f0a7825 */ /* 0x010fc800078e02ee */
[----:B------:R-:W-:Y:S01]  /*a2dd0*/  IMAD.WIDE R12, R15, 0x4, R236 ;  /* 0x000000040f0c7825 */ /* 0x000fe200078e02ec */
[----:B------:R4:W-:Y:S01]  /*a2de0*/  @P4 STG.E [R8.64], R170 ;  /* 0x000000aa08004986 */ /* 0x0009e2000c101908 */
[----:B------:R-:W-:Y:S02]  /*a2df0*/  ISETP.LT.AND P2, PT, R187, c[0x0][0x178], !P2 ;  /* 0x00005e00bb007a0c */ /* 0x000fe40005741270 */
[----:B------:R-:W-:Y:S01]  /*a2e00*/  ISETP.LT.AND P4, PT, R227, c[0x0][0x178], !P0 ;  /* 0x00005e00e3007a0c */ /* 0x000fe20004781270 */
[----:B------:R4:W-:Y:S01]  /*a2e10*/  @P1 STG.E [R10.64], R123 ;  /* 0x0000007b0a001986 */ /* 0x0009e2000c101908 */
[----:B------:R-:W-:Y:S01]  /*a2e20*/  IMAD.WIDE R4, R15, 0x4, R210 ;  /* 0x000000040f047825 */ /* 0x000fe200078e02d2 */
[----:B------:R-:W-:Y:S02]  /*a2e30*/  ISETP.LT.AND P1, PT, R207, c[0x0][0x178], !P0 ;  /* 0x00005e00cf007a0c */ /* 0x000fe40004721270 */
[----:B------:R4:W-:Y:S01]  /*a2e40*/  @P6 STG.E [R12.64], R139 ;  /* 0x0000008b0c006986 */ /* 0x0009e2000c101908 */
[----:B------:R-:W-:-:S02]  /*a2e50*/  ISETP.LT.AND P6, PT, R206, c[0x0][0x178], !P0 ;  /* 0x00005e00ce007a0c */ /* 0x000fc400047c1270 */
[----:B------:R-:W-:Y:S02]  /*a2e60*/  IADD3 R3, R15, c[0x0][0x198], RZ ;  /* 0x000066000f037a10 */ /* 0x000fe40007ffe0ff */
[----:B------:R-:W-:Y:S01]  /*a2e70*/  ISETP.LT.AND P0, PT, R187, c[0x0][0x178], !P0 ;  /* 0x00005e00bb007a0c */ /* 0x000fe20004701270 */
[----:B------:R2:W-:Y:S01]  /*a2e80*/  @P5 STG.E [R4.64], R155 ;  /* 0x0000009b04005986 */ /* 0x0005e2000c101908 */
[----:B-1----:R-:W-:-:S04]  /*a2e90*/  IMAD.WIDE R6, R15, 0x4, R208 ;  /* 0x000000040f067825 */ /* 0x002fc800078e02d0 */
[C---:B------:R-:W-:Y:S01]  /*a2ea0*/  IMAD.WIDE R14, R3.reuse, 0x4, R238 ;  /* 0x00000004030e7825 */ /* 0x040fe200078e02ee */
[----:B------:R1:W-:Y:S03]  /*a2eb0*/  @P2 STG.E [R6.64], R171 ;  /* 0x000000ab06002986 */ /* 0x0003e6000c101908 */
[C---:B----4-:R-:W-:Y:S01]  /*a2ec0*/  IMAD.WIDE R8, R3.reuse, 0x4, R236 ;  /* 0x0000000403087825 */ /* 0x050fe200078e02ec */
[----:B------:R-:W-:Y:S03]  /*a2ed0*/  @P4 STG.E [R14.64], R118 ;  /* 0x000000760e004986 */ /* 0x000fe6000c101908 */
[C---:B------:R-:W-:Y:S01]  /*a2ee0*/  IMAD.WIDE R10, R3.reuse, 0x4, R210 ;  /* 0x00000004030a7825 */ /* 0x040fe200078e02d2 */
[----:B------:R4:W-:Y:S03]  /*a2ef0*/  @P6 STG.E [R8.64], R134 ;  /* 0x0000008608006986 */ /* 0x0009e6000c101908 */
[----:B------:R-:W-:Y:S01]  /*a2f00*/  IMAD.WIDE R12, R3, 0x4, R208 ;  /* 0x00000004030c7825 */ /* 0x000fe200078e02d0 */
[----:B--2---:R-:W-:-:S02]  /*a2f10*/  ISETP.GE.AND P5, PT, R16, c[0x0][0x17c], PT ;  /* 0x00005f0010007a0c */ /* 0x004fc40003fa6270 */
[----:B------:R-:W2:Y:S04]  /*a2f20*/  LDL.LU R16, [R1+0x3764] ;  /* 0x0037640001107983 */ /* 0x000ea80000300800 */
[----:B------:R1:W-:Y:S04]  /*a2f30*/  @P1 STG.E [R10.64], R150 ;  /* 0x000000960a001986 */ /* 0x0003e8000c101908 */
[----:B------:R1:W-:Y:S01]  /*a2f40*/  @P0 STG.E [R12.64], R166 ;  /* 0x000000a60c000986 */ /* 0x0003e2000c101908 */
[----:B---3--:R-:W-:-:S03]  /*a2f50*/  ISETP.GE.AND P0, PT, R0, c[0x0][0x17c], PT ;  /* 0x00005f0000007a0c */ /* 0x008fc60003f06270 */
[----:B------:R-:W3:Y:S01]  /*a2f60*/  LDL.LU R0, [R1+0x375c] ;  /* 0x00375c0001007983 */ /* 0x000ee20000300800 */
[----:B------:R-:W-:Y:S02]  /*a2f70*/  ISETP.LT.AND P4, PT, R227, c[0x0][0x178], !P3 ;  /* 0x00005e00e3007a0c */ /* 0x000fe40005f81270 */
[----:B------:R-:W-:Y:S01]  /*a2f80*/  IADD3 R3, R3, c[0x0][0x198], RZ ;  /* 0x0000660003037a10 */ /* 0x000fe20007ffe0ff */
[----:B------:R-:W3:Y:S01]  /*a2f90*/  LDL.LU R20, [R1+0x3754] ;  /* 0x0037540001147983 */ /* 0x000ee20000300800 */
[----:B------:R-:W-:-:S03]  /*a2fa0*/  ISETP.LT.AND P2, PT, R206, c[0x0][0x178], !P3 ;  /* 0x00005e00ce007a0c */ /* 0x000fc60005f41270 */
[----:B------:R-:W-:Y:S01]  /*a2fb0*/  IMAD.WIDE R4, R3, 0x4, R238 ;  /* 0x0000000403047825 */ /* 0x000fe200078e02ee */
[----:B------:R-:W-:Y:S02]  /*a2fc0*/  ISETP.LT.AND P1, PT, R207, c[0x0][0x178], !P3 ;  /* 0x00005e00cf007a0c */ /* 0x000fe40005f21270 */
[----:B------:R-:W-:Y:S02]  /*a2fd0*/  ISETP.LT.AND P3, PT, R187, c[0x0][0x178], !P3 ;  /* 0x00005e00bb007a0c */ /* 0x000fe40005f61270 */
[----:B------:R-:W-:Y:S01]  /*a2fe0*/  ISETP.LT.AND P6, PT, R227, c[0x0][0x178], !P5 ;  /* 0x00005e00e3007a0c */ /* 0x000fe20006fc1270 */
[----:B------:R-:W-:Y:S01]  /*a2ff0*/  @P4 STG.E [R4.64], R119 ;  /* 0x0000007704004986 */ /* 0x000fe2000c101908 */
[----:B------:R-:W-:Y:S02]  /*a3000*/  ISETP.LT.AND P4, PT, R206, c[0x0][0x178], !P5 ;  /* 0x00005e00ce007a0c */ /* 0x000fe40006f81270 */
[C---:B------:R-:W-:Y:S01]  /*a3010*/  IADD3 R19, R3.reuse, c[0x0][0x198], RZ ;  /* 0x0000660003137a10 */ /* 0x040fe20007ffe0ff */
[----:B-1----:R-:W-:-:S04]  /*a3020*/  IMAD.WIDE R6, R3, 0x4, R236 ;  /* 0x0000000403067825 */ /* 0x002fc800078e02ec */
[C---:B----4-:R-:W-:Y:S01]  /*a3030*/  IMAD.WIDE R8, R3.reuse, 0x4, R210 ;  /* 0x0000000403087825 */ /* 0x050fe200078e02d2 */
[----:B------:R-:W-:Y:S03]  /*a3040*/  @P2 STG.E [R6.64], R135 ;  /* 0x0000008706002986 */ /* 0x000fe6000c101908 */
[----:B------:R-:W-:Y:S01]  /*a3050*/  IMAD.WIDE R10, R3, 0x4, R208 ;  /* 0x00000004030a7825 */ /* 0x000fe200078e02d0 */
[----:B------:R1:W-:Y:S03]  /*a3060*/  @P1 STG.E [R8.64], R151 ;  /* 0x0000009708001986 */ /* 0x0003e6000c101908 */
[C---:B------:R-:W-:Y:S01]  /*a3070*/  IMAD.WIDE R12, R19.reuse, 0x4, R238 ;  /* 0x00000004130c7825 */ /* 0x040fe200078e02ee */
[----:B------:R4:W-:Y:S03]  /*a3080*/  @P3 STG.E [R10.64], R167 ;  /* 0x000000a70a003986 */ /* 0x0009e6000c101908 */
[----:B------:R-:W-:Y:S01]  /*a3090*/  IMAD.WIDE R14, R19, 0x4, R236 ;  /* 0x00000004130e7825 */ /* 0x000fe200078e02ec */
[----:B------:R-:W-:Y:S01]  /*a30a0*/  ISETP.LT.AND P1, PT, R207, c[0x0][0x178], !P5 ;  /* 0x00005e00cf007a0c */ /* 0x000fe20006f21270 */
[----:B------:R-:W-:Y:S01]  /*a30b0*/  @P6 STG.E [R12.64], R114 ;  /* 0x000000720c006986 */ /* 0x000fe2000c101908 */
[----:B------:R-:W-:-:S02]  /*a30c0*/  ISETP.LT.AND P5, PT, R187, c[0x0][0x178], !P5 ;  /* 0x00005e00bb007a0c */ /* 0x000fc40006fa1270 */
[----:B------:R-:W-:Y:S01]  /*a30d0*/  ISETP.LT.AND P6, PT, R227, c[0x0][0x178], !P0 ;  /* 0x00005e00e3007a0c */ /* 0x000fe200047c1270 */
[----:B------:R-:W-:Y:S01]  /*a30e0*/  @P4 STG.E [R14.64], R130 ;  /* 0x000000820e004986 */ /* 0x000fe2000c101908 */
[----:B------:R-:W-:Y:S02]  /*a30f0*/  ISETP.LT.AND P4, PT, R206, c[0x0][0x178], !P0 ;  /* 0x00005e00ce007a0c */ /* 0x000fe40004781270 */
[----:B------:R-:W-:Y:S01]  /*a3100*/  IADD3 R21, R19, c[0x0][0x198], RZ ;  /* 0x0000660013157a10 */ /* 0x000fe20007ffe0ff */
[----:B------:R2:W3:Y:S01]  /*a3110*/  LDS.128 R4, [R2] ;  /* 0x0000000002047984 */ /* 0x0004e20000000c00 */
[----:B------:R-:W-:Y:S01]  /*a3120*/  ISETP.GE.AND P2, PT, R17, c[0x0][0x17c], PT ;  /* 0x00005f0011007a0c */ /* 0x000fe20003f46270 */
[----:B-1----:R-:W-:-:S04]  /*a3130*/  IMAD.WIDE R8, R19, 0x4, R208 ;  /* 0x0000000413087825 */ /* 0x002fc800078e02d0 */
[----:B----4-:R-:W-:Y:S01]  /*a3140*/  IMAD.WIDE R10, R21, 0x4, R238 ;  /* 0x00000004150a7825 */ /* 0x010fe200078e02ee */
[----:B--2---:R-:W-:-:S03]  /*a3150*/  ISETP.GE.AND P3, PT, R16, c[0x0][0x17c], PT ;  /* 0x00005f0010007a0c */ /* 0x004fc60003f66270 */
[----:B------:R-:W-:-:S04]  /*a3160*/  IMAD.WIDE R16, R19, 0x4, R210 ;  /* 0x0000000413107825 */ /* 0x000fc800078e02d2 */
[----:B------:R-:W-:Y:S01]  /*a3170*/  IMAD.WIDE R2, R21, 0x4, R236 ;  /* 0x0000000415027825 */ /* 0x000fe200078e02ec */
[----:B------:R1:W-:Y:S04]  /*a3180*/  @P1 STG.E [R16.64], R146 ;  /* 0x0000009210001986 */ /* 0x0003e8000c101908 */
[----:B------:R-:W-:Y:S04]  /*a3190*/  @P5 STG.E [R8.64], R162 ;  /* 0x000000a208005986 */ /* 0x000fe8000c101908 */
[----:B------:R-:W-:Y:S04]  /*a31a0*/  @P6 STG.E [R10.64], R115 ;  /* 0x000000730a006986 */ /* 0x000fe8000c101908 */
[----:B------:R2:W-:Y:S01]  /*a31b0*/  @P4 STG.E [R2.64], R131 ;  /* 0x0000008302004986 */ /* 0x0005e2000c101908 */
[----:B---3--:R-:W-:-:S03]  /*a31c0*/  ISETP.GE.AND P4, PT, R0, c[0x0][0x17c], PT ;  /* 0x00005f0000007a0c */ /* 0x008fc60003f86270 */
[----:B------:R-:W3:Y:S01]  /*a31d0*/  LDL.LU R0, [R1+0x3750] ;  /* 0x0037500001007983 */ /* 0x000ee20000300800 */
[----:B------:R-:W-:Y:S02]  /*a31e0*/  ISETP.LT.AND P1, PT, R207, c[0x0][0x178], !P0 ;  /* 0x00005e00cf007a0c */ /* 0x000fe40004721270 */
[----:B------:R-:W-:Y:S01]  /*a31f0*/  ISETP.LT.AND P0, PT, R187, c[0x0][0x178], !P0 ;  /* 0x00005e00bb007a0c */ /* 0x000fe20004701270 */
[----:B------:R-:W4:Y:S01]  /*a3200*/  LDL.LU R26, [R1+0x374c] ;  /* 0x00374c00011a7983 */ /* 0x000f220000300800 */
[----:B------:R-:W-:-:S04]  /*a3210*/  IMAD.WIDE R12, R21, 0x4, R210 ;  /* 0x00000004150c7825 */ /* 0x000fc800078e02d2 */
[----:B------:R-:W-:Y:S01]  /*a3220*/  IMAD.WIDE R14, R21, 0x4, R208 ;  /* 0x00000004150e7825 */ /* 0x000fe200078e02d0 */
[----:B------:R-:W-:Y:S01]  /*a3230*/  ISETP.LT.AND P6, PT, R227, c[0x0][0x178], !P2 ;  /* 0x00005e00e3007a0c */ /* 0x000fe200057c1270 */
[----:B------:R-:W4:Y:S01]  /*a3240*/  LDL.LU R24, [R1+0x3740] ;  /* 0x0037400001187983 */ /* 0x000f220000300800 */
[----:B------:R-:W-:-:S03]  /*a3250*/  ISETP.LT.AND P5, PT, R206, c[0x0][0x178], !P2 ;  /* 0x00005e00ce007a0c */ /* 0x000fc600057a1270 */
[----:B------:R2:W-:Y:S01]  /*a3260*/  @P1 STG.E [R12.64], R147 ;  /* 0x000000930c001986 */ /* 0x0005e2000c101908 */
[----:B------:R-:W-:-:S03]  /*a3270*/  IADD3 R23, R21, c[0x0][0x198], RZ ;  /* 0x0000660015177a10 */ /* 0x000fc60007ffe0ff */
[----:B------:R2:W-:Y:S01]  /*a3280*/  @P0 STG.E [R14.64], R163 ;  /* 0x000000a30e000986 */ /* 0x0005e2000c101908 */
[----:B------:R-:W-:Y:S02]  /*a3290*/  ISETP.LT.AND P0, PT, R207, c[0x0][0x178], !P2 ;  /* 0x00005e00cf007a0c */ /* 0x000fe40005701270 */
[----:B------:R-:W-:Y:S02]  /*a32a0*/  ISETP.LT.AND P2, PT, R187, c[0x0][0x178], !P2 ;  /* 0x00005e00bb007a0c */ /* 0x000fe40005741270 */
[----:B------:R-:W-:Y:S01]  /*a32b0*/  ISETP.LT.AND P1, PT, R227, c[0x0][0x178], !P3 ;  /* 0x00005e00e3007a0c */ /* 0x000fe20005f21270 */
[C---:B-1----:R-:W-:Y:S01]  /*a32c0*/  IMAD.WIDE R16, R23.reuse, 0x4, R238 ;  /* 0x0000000417107825 */ /* 0x042fe200078e02ee */
[----:B------:R-:W-:-:S03]  /*a32d0*/  IADD3 R25, R23, c[0x0][0x198], RZ ;  /* 0x0000660017197a10 */ /* 0x000fc60007ffe0ff */
[C---:B------:R-:W-:Y:S01]  /*a32e0*/  IMAD.WIDE R18, R23.reuse, 0x4, R236 ;  /* 0x0000000417127825 */ /* 0x040fe200078e02ec */
[----:B------:R1:W-:Y:S03]  /*a32f0*/  @P6 STG.E [R16.64], R188 ;  /* 0x000000bc10006986 */ /* 0x0003e6000c101908 */
[C---:B--2---:R-:W-:Y:S01]  /*a3300*/  IMAD.WIDE R2, R23.reuse, 0x4, R210 ;  /* 0x0000000417027825 */ /* 0x044fe200078e02d2 */
[----:B------:R2:W-:Y:S03]  /*a3310*/  @P5 STG.E [R18.64], R196 ;  /* 0x000000c412005986 */ /* 0x0005e6000c101908 */
[----:B------:R-:W-:Y:S01]  /*a3320*/  IMAD.WIDE R12, R23, 0x4, R208 ;  /* 0x00000004170c7825 */ /* 0x000fe200078e02d0 */
[----:B------:R1:W-:Y:S03]  /*a3330*/  @P0 STG.E [R2.64], R212 ;  /* 0x000000d402000986 */ /* 0x0003e6000c101908 */
[----:B------:R-:W-:Y:S01]  /*a3340*/  IMAD.WIDE R14, R25, 0x4, R238 ;  /* 0x00000004190e7825 */ /* 0x000fe200078e02ee */
[----:B------:R-:W-:Y:S04]  /*a3350*/  @P2 STG.E [R12.64], R4 ;  /* 0x000000040c002986 */ /* 0x000fe8000c101908 */
[----:B------:R-:W-:Y:S04]  /*a3360*/  @P1 STG.E [R14.64], R189 ;  /* 0x000000bd0e001986 */ /* 0x000fe8000c101908 */
[----:B------:R-:W1:Y:S01]  /*a3370*/  S2R R251, SR_TID.X ;  /* 0x0000000000fb7919 */ /* 0x000e620000002100 */
[----:B------:R-:W-:-:S02]  /*a3380*/  ISETP.LT.AND P5, PT, R206, c[0x0][0x178], !P3 ;  /* 0x00005e00ce007a0c */ /* 0x000fc40005fa1270 */
[----:B------:R-:W-:Y:S02]  /*a3390*/  ISETP.LT.AND P6, PT, R207, c[0x0][0x178], !P3 ;  /* 0x00005e00cf007a0c */ /* 0x000fe40005fc1270 */
[C---:B-1----:R-:W-:Y:S01]  /*a33a0*/  LOP3.LUT R250, R251.reuse, 0x1f, RZ, 0xc0, !PT ;  /* 0x0000001ffbfa7812 */ /* 0x042fe200078ec0ff */
[----:B------:R-:W-:Y:S01]  /*a33b0*/  IMAD.SHL.U32 R251, R251, 0x100, RZ ;  /* 0x00000100fbfb7824 */ /* 0x000fe200078e00ff */
[----:B---3--:R-:W-:Y:S02]  /*a33c0*/  ISETP.GE.AND P1, PT, R0, c[0x0][0x17c], PT ;  /* 0x00005f0000007a0c */ /* 0x008fe40003f26270 */
[----:B------:R-:W3:Y:S02]  /*a33d0*/  LDL.LU R0, [R1+0x373c] ;  /* 0x00373c0001007983 */ /* 0x000ee40000300800 */
[----:B------:R-:W-:Y:S02]  /*a33e0*/  LOP3.LUT R251, R251, 0x600, RZ, 0xc0, !PT ;  /* 0x00000600fbfb7812 */ /* 0x000fe400078ec0ff */
[----:B------:R-:W-:Y:S01]  /*a33f0*/  ISETP.LT.AND P3, PT, R187, c[0x0][0x178], !P3 ;  /* 0x00005e00bb007a0c */ /* 0x000fe20005f61270 */
[----:B------:R-:W-:Y:S01]  /*a3400*/  IMAD.WIDE R16, R25, 0x4, R236 ;  /* 0x0000000419107825 */ /* 0x000fe200078e02ec */
[----:B------:R-:W-:Y:S01]  /*a3410*/  LEA R251, R250, R251, 0x4 ;  /* 0x000000fbfafb7211 */ /* 0x000fe200078e20ff */
[----:B------:R-:W3:Y:S03]  /*a3420*/  LDL.LU R30, [R1+0x3738] ;  /* 0x00373800011e7983 */ /* 0x000ee60000300800 */
[----:B------:R-:W-:Y:S01]  /*a3430*/  LOP3.LUT R251, R251, 0x20, RZ, 0x3c, !PT ;  /* 0x00000020fbfb7812 */ /* 0x000fe200078e3cff */
[C---:B--2---:R-:W-:Y:S01]  /*a3440*/  IMAD.WIDE R18, R25.reuse, 0x4, R210 ;  /* 0x0000000419127825 */ /* 0x044fe200078e02d2 */
[----:B------:R-:W-:Y:S01]  /*a3450*/  ISETP.GE.AND P0, PT, R20, c[0x0][0x17c], PT ;  /* 0x00005f0014007a0c */ /* 0x000fe20003f06270 */
[----:B------:R-:W-:Y:S04]  /*a3460*/  @P5 STG.E [R16.64], R197 ;  /* 0x000000c510005986 */ /* 0x000fe8000c101908 */
[----:B------:R-:W1:Y:S01]  /*a3470*/  LDS.128 R8, [R251] ;  /* 0x00000000fb087984 */ /* 0x000e620000000c00 */
[----:B------:R-:W-:Y:S01]  /*a3480*/  IMAD.WIDE R20, R25, 0x4, R208 ;  /* 0x0000000419147825 */ /* 0x000fe200078e02d0 */
[----:B------:R-:W-:-:S02]  /*a3490*/  ISETP.LT.AND P2, PT, R227, c[0x0][0x178], !P4 ;  /* 0x00005e00e3007a0c */ /* 0x000fc40006741270 */
[----:B------:R-:W-:Y:S01]  /*a34a0*/  @P6 STG.E [R18.64], R213 ;  /* 0x000000d512006986 */ /* 0x000fe2000c101908 */
[----:B------:R-:W-:-:S03]  /*a34b0*/  ISETP.LT.AND P5, PT, R206, c[0x0][0x178], !P4 ;  /* 0x00005e00ce007a0c */ /* 0x000fc600067a1270 */
[----:B------:R2:W-:Y:S01]  /*a34c0*/  @P3 STG.E [R20.64], R5 ;  /* 0x0000000514003986 */ /* 0x0005e2000c101908 */
[----:B------:R-:W-:Y:S02]  /*a34d0*/  ISETP.LT.AND P3, PT, R207, c[0x0][0x178], !P4 ;  /* 0x00005e00cf007a0c */ /* 0x000fe40006761270 */
[----:B------:R-:W-:Y:S01]  /*a34e0*/  IADD3 R25, R25, c[0x0][0x198], RZ ;  /* 0x0000660019197a10 */ /* 0x000fe20007ffe0ff */
[----:B------:R-:W3:Y:S04]  /*a34f0*/  LDL.LU R28, [R1+0x3734] ;  /* 0x00373400011c7983 */ /* 0x000ee80000300800 */
[----:B------:R-:W-:-:S04]  /*a3500*/  IMAD.WIDE R2, R25, 0x4, R238 ;  /* 0x0000000419027825 */ /* 0x000fc800078e02ee */
[C---:B------:R-:W-:Y:S01]  /*a3510*/  IMAD.WIDE R22, R25.reuse, 0x4, R236 ;  /* 0x0000000419167825 */ /* 0x040fe200078e02ec */
[----:B------:R1:W-:Y:S03]  /*a3520*/  @P2 STG.E [R2.64], R180 ;  /* 0x000000b402002986 */ /* 0x0003e6000c101908 */
[----:B--2---:R-:W-:Y:S01]  /*a3530*/  IMAD.WIDE R4, R25, 0x4, R210 ;  /* 0x0000000419047825 */ /* 0x004fe200078e02d2 */
[----:B------:R-:W-:Y:S01]  /*a3540*/  ISETP.LT.AND P4, PT, R187, c[0x0][0x178], !P4 ;  /* 0x00005e00bb007a0c */ /* 0x000fe20006781270 */
[----:B------:R-:W-:Y:S01]  /*a3550*/  @P5 STG.E [R22.64], R192 ;  /* 0x000000c016005986 */ /* 0x000fe2000c101908 */
[----:B------:R-:W-:Y:S02]  /*a3560*/  ISETP.LT.AND P6, PT, R227, c[0x0][0x178], !P0 ;  /* 0x00005e00e3007a0c */ /* 0x000fe400047c1270 */
[----:B------:R-:W-:Y:S01]  /*a3570*/  ISETP.LT.AND P5, PT, R206, c[0x0][0x178], !P0 ;  /* 0x00005e00ce007a0c */ /* 0x000fe200047a1270 */
[----:B------:R2:W-:Y:S01]  /*a3580*/  @P3 STG.E [R4.64], R216 ;  /* 0x000000d804003986 */ /* 0x0005e2000c101908 */
[----:B----4-:R-:W-:-:S02]  /*a3590*/  ISETP.GE.AND P3, PT, R26, c[0x0][0x17c], PT ;  /* 0x00005f001a007a0c */ /* 0x010fc40003f66270 */
[----:B------:R-:W-:Y:S01]  /*a35a0*/  ISETP.LT.AND P2, PT, R207, c[0x0][0x178], !P0 ;  /* 0x00005e00cf007a0c */ /* 0x000fe20004741270 */
[----:B------:R-:W4:Y:S01]  /*a35b0*/  LDL.LU R26, [R1+0x372c] ;  /* 0x00372c00011a7983 */ /* 0x000f220000300800 */
[C---:B------:R-:W-:Y:S01]  /*a35c0*/  IADD3 R27, R25.reuse, c[0x0][0x198], RZ ;  /* 0x00006600191b7a10 */ /* 0x040fe20007ffe0ff */
[----:B------:R-:W-:-:S04]  /*a35d0*/  IMAD.WIDE R16, R25, 0x4, R208 ;  /* 0x0000000419107825 */ /* 0x000fc800078e02d0 */
[C---:B------:R-:W-:Y:S01]  /*a35e0*/  IMAD.WIDE R18, R27.reuse, 0x4, R238 ;  /* 0x000000041b127825 */ /* 0x040fe200078e02ee */
[----:B-1----:R-:W-:Y:S03]  /*a35f0*/  @P4 STG.E [R16.64], R8 ;  /* 0x0000000810004986 */ /* 0x002fe6000c101908 */
[C---:B------:R-:W-:Y:S01]  /*a3600*/  IMAD.WIDE R2, R27.reuse, 0x4, R236 ;  /* 0x000000041b027825 */ /* 0x040fe200078e02ec */
[----:B------:R-:W-:Y:S03]  /*a3610*/  @P6 STG.E [R18.64], R181 ;  /* 0x000000b512006986 */ /* 0x000fe6000c101908 */
[----:B------:R-:W-:Y:S01]  /*a3620*/  IMAD.WIDE R20, R27, 0x4, R210 ;  /* 0x000000041b147825 */ /* 0x000fe200078e02d2 */
[----:B------:R-:W-:Y:S01]  /*a3630*/  ISETP.LT.AND P0, PT, R187, c[0x0][0x178], !P0 ;  /* 0x00005e00bb007a0c */ /* 0x000fe20004701270 */
[----:B------:R1:W-:Y:S01]  /*a3640*/  @P5 STG.E [R2.64], R193 ;  /* 0x000000c102005986 */ /* 0x0003e2000c101908 */
[----:B------:R-:W-:-:S02]  /*a3650*/  ISETP.LT.AND P6, PT, R227, c[0x0][0x178], !P1 ;  /* 0x00005e00e3007a0c */ /* 0x000fc40004fc1270 */
[----:B------:R-:W-:Y:S01]  /*a3660*/  ISETP.LT.AND P4, PT, R206, c[0x0][0x178], !P1 ;  /* 0x00005e00ce007a0c */ /* 0x000fe20004f81270 */
[----:B------:R1:W-:Y:S01]  /*a3670*/  @P2 STG.E [R20.64], R217 ;  /* 0x000000d914002986 */ /* 0x0003e2000c101908 */
[----:B------:R-:W-:Y:S02]  /*a3680*/  ISETP.LT.AND P2, PT, R207, c[0x0][0x178], !P1 ;  /* 0x00005e00cf007a0c */ /* 0x000fe40004f41270 */
[C---:B------:R-:W-:Y:S01]  /*a3690*/  IADD3 R29, R27.reuse, c[0x0][0x198], RZ ;  /* 0x000066001b1d7a10 */ /* 0x040fe20007ffe0ff */
[----:B--2---:R-:W-:Y:S01]  /*a36a0*/  IMAD.WIDE R4, R27, 0x4, R208 ;  /* 0x000000041b047825 */ /* 0x004fe200078e02d0 */
[----:B------:R-:W-:Y:S01]  /*a36b0*/  ISETP.GE.AND P5, PT, R24, c[0x0][0x17c], PT ;  /* 0x00005f0018007a0c */ /* 0x000fe20003fa6270 */
[----:B------:R-:W2:Y:S02]  /*a36c0*/  S2R R251, SR_TID.X ;  /* 0x0000000000fb7919 */ /* 0x000ea40000002100 */
[C---:B------:R-:W-:Y:S02]  /*a36d0*/  IMAD.WIDE R22, R29.reuse, 0x4, R238 ;  /* 0x000000041d167825 */ /* 0x040fe400078e02ee */
[----:B------:R-:W-:Y:S02]  /*a36e0*/  LDS.128 R16, [R252] ;  /* 0x00000000fc107984 */ /* 0x000fe40000000c00 */
[----:B------:R-:W-:-:S02]  /*a36f0*/  IMAD.WIDE R24, R29, 0x4, R236 ;  /* 0x000000041d187825 */ /* 0x000fc400078e02ec */
[----:B------:R2:W-:Y:S02]  /*a3700*/  @P0 STG.E [R4.64], R9 ;  /* 0x0000000904000986 */ /* 0x0005e4000c101908 */
[----:B-1----:R-:W-:Y:S02]  /*a3710*/  IMAD.WIDE R2, R29, 0x4, R210 ;  /* 0x000000041d027825 */ /* 0x002fe400078e02d2 */
[----:B------:R1:W-:Y:S04]  /*a3720*/  @P6 STG.E [R22.64], R176 ;  /* 0x000000b016006986 */ /* 0x0003e8000c101908 */
[----:B------:R-:W-:Y:S04]  /*a3730*/  @P4 STG.E [R24.64], R200 ;  /* 0x000000c818004986 */ /* 0x000fe8000c101908 */
[----:B------:R1:W-:Y:S01]  /*a3740*/  @P2 STG.E [R2.64], R220 ;  /* 0x000000dc02002986 */ /* 0x0003e2000c101908 */
[C---:B--2---:R-:W-:Y:S01]  /*a3750*/  LOP3.LUT R250, R251.reuse, 0x1f, RZ, 0xc0, !PT ;  /* 0x0000001ffbfa7812 */ /* 0x044fe200078ec0ff */
[----:B------:R-:W-:-:S05]  /*a3760*/  IMAD.SHL.U32 R251, R251, 0x100, RZ ;  /* 0x00000100fbfb7824 */ /* 0x000fca00078e00ff */
[----:B------:R-:W-:Y:S02]  /*a3770*/  LOP3.LUT R251, R251, 0x600, RZ, 0xc0, !PT ;  /* 0x00000600fbfb7812 */ /* 0x000fe400078ec0ff */
[----:B---3--:R-:W-:Y:S02]  /*a3780*/  ISETP.GE.AND P2, PT, R0, c[0x0][0x17c], PT ;  /* 0x00005f0000007a0c */ /* 0x008fe40003f46270 */
[----:B------:R-:W2:Y:S01]  /*a3790*/  LDL.LU R0, [R1+0x3728] ;  /* 0x0037280001007983 */ /* 0x000ea20000300800 */
[----:B------:R-:W-:-:S04]  /*a37a0*/  LEA R251, R250, R251, 0x4 ;  /* 0x000000fbfafb7211 */ /* 0x000fc800078e20ff */
[----:B------:R-:W-:-:S05]  /*a37b0*/  LOP3.LUT R251, R251, 0x40, RZ, 0x3c, !PT ;  /* 0x00000040fbfb7812 */ /* 0x000fca00078e3cff */
[----:B------:R-:W3:Y:S01]  /*a37c0*/  LDS.128 R12, [R251] ;  /* 0x00000000fb0c7984 */ /* 0x000ee20000000c00 */
[----:B------:R-:W-:Y:S02]  /*a37d0*/  ISETP.LT.AND P1, PT, R187, c[0x0][0x178], !P1 ;  /* 0x00005e00bb007a0c */ /* 0x000fe40004f21270 */
[----:B------:R-:W-:Y:S01]  /*a37e0*/  ISETP.LT.AND P4, PT, R227, c[0x0][0x178], !P3 ;  /* 0x00005e00e3007a0c */ /* 0x000fe20005f81270 */
[C---:B------:R-:W-:Y:S01]  /*a37f0*/  IMAD.WIDE R20, R29.reuse, 0x4, R208 ;  /* 0x000000041d147825 */ /* 0x040fe200078e02d0 */
[----:B------:R-:W-:Y:S02]  /*a3800*/  IADD3 R29, R29, c[0x0][0x198], RZ ;  /* 0x000066001d1d7a10 */ /* 0x000fe40007ffe0ff */
[----:B------:R-:W-:-:S03]  /*a3810*/  ISETP.LT.AND P6, PT, R206, c[0x0][0x178], !P3 ;  /* 0x00005e00ce007a0c */ /* 0x000fc60005fc1270 */
[----:B------:R-:W-:Y:S01]  /*a3820*/  IMAD.WIDE R4, R29, 0x4, R238 ;  /* 0x000000041d047825 */ /* 0x000fe200078e02ee */
[----:B------:R-:W-:Y:S02]  /*a3830*/  ISETP.LT.AND P0, PT, R207, c[0x0][0x178], !P3 ;  /* 0x00005e00cf007a0c */ /* 0x000fe40005f01270 */
[----:B------:R-:W-:Y:S02]  /*a3840*/  ISETP.LT.AND P3, PT, R187, c[0x0][0x178], !P3 ;  /* 0x00005e00bb007a0c */ /* 0x000fe40005f61270 */
[C---:B------:R-:W-:Y:S01]  /*a3850*/  IADD3 R27, R29.reuse, c[0x0][0x198], RZ ;  /* 0x000066001d1b7a10 */ /* 0x040fe20007ffe0ff */
[----:B------:R-:W-:-:S04]  /*a3860*/  IMAD.WIDE R8, R29, 0x4, R236 ;  /* 0x000000041d087825 */ /* 0x000fc800078e02ec */
[----:B-1----:R-:W-:-:S04]  /*a3870*/  IMAD.WIDE R22, R29, 0x4, R210 ;  /* 0x000000041d167825 */ /* 0x002fc800078e02d2 */
[----:B------:R-:W-:-:S04]  /*a3880*/  IMAD.WIDE R2, R29, 0x4, R208 ;  /* 0x000000041d027825 */ /* 0x000fc800078e02d0 */
[----:B------:R-:W-:Y:S01]  /*a3890*/  IMAD.WIDE R24, R27, 0x4, R236 ;  /* 0x000000041b187825 */ /* 0x000fe200078e02ec */
[----:B---3--:R1:W-:Y:S01]  /*a38a0*/  @P1 STG.E [R20.64], R12 ;  /* 0x0000000c14001986 */ /* 0x0083e2000c101908 */
[----:B------:R-:W-:-:S03]  /*a38b0*/  ISETP.LT.AND P1, PT, R227, c[0x0][0x178], !P5 ;  /* 0x00005e00e3007a0c */ /* 0x000fc60006f21270 */
[----:B------:R3:W-:Y:S01]  /*a38c0*/  @P4 STG.E [R4.64], R177 ;  /* 0x000000b104004986 */ /* 0x0007e2000c101908 */
[----:B------:R-:W-:-:S03]  /*a38d0*/  ISETP.LT.AND P4, PT, R206, c[0x0][0x178], !P5 ;  /* 0x00005e00ce007a0c */ /* 0x000fc60006f81270 */
[----:B------:R3:W-:Y:S01]  /*a38e0*/  @P6 STG.E [R8.64], R201 ;  /* 0x000000c908006986 */ /* 0x0007e2000c101908 */
[----:B-1----:R-:W-:-:S03]  /*a38f0*/  IMAD.WIDE R20, R27, 0x4, R238 ;  /* 0x000000041b147825 */ /* 0x002fc600078e02ee */
[----:B------:R1:W-:Y:S01]  /*a3900*/  @P0 STG.E [R22.64], R221 ;  /* 0x000000dd16000986 */ /* 0x0003e2000c101908 */
[----:B------:R-:W-:Y:S02]  /*a3910*/  ISETP.LT.AND P0, PT, R207, c[0x0][0x178], !P5 ;  /* 0x00005e00cf007a0c */ /* 0x000fe40006f01270 */
[----:B------:R-:W-:Y:S01]  /*a3920*/  ISETP.LT.AND P5, PT, R187, c[0x0][0x178], !P5 ;  /* 0x00005e00bb007a0c */ /* 0x000fe20006fa1270 */
[----:B------:R1:W-:Y:S01]  /*a3930*/  @P3 STG.E [R2.64], R13 ;  /* 0x0000000d02003986 */ /* 0x0003e2000c101908 */
[----:B------:R-:W-:-:S03]  /*a3940*/  ISETP.LT.AND P6, PT, R227, c[0x0][0x178], !P2 ;  /* 0x00005e00e3007a0c */ /* 0x000fc600057c1270 */
[----:B------:R-:W-:Y:S01]  /*a3950*/  @P1 STG.E [R20.64], R184 ;  /* 0x000000b814001986 */ /* 0x000fe2000c101908 */
[----:B------:R-:W-:-:S03]  /*a3960*/  ISETP.LT.AND P3, PT, R207, c[0x0][0x178], !P2 ;  /* 0x00005e00cf007a0c */ /* 0x000fc60005761270 */
[----:B------:R1:W-:Y:S01]  /*a3970*/  @P4 STG.E [R24.64], R204 ;  /* 0x000000cc18004986 */ /* 0x0003e2000c101908 */
[----:B------:R-:W-:Y:S02]  /*a3980*/  ISETP.LT.AND P4, PT, R206, c[0x0][0x178], !P2 ;  /* 0x00005e00ce007a0c */ /* 0x000fe40005781270 */
[C---:B------:R-:W-:Y:S01]  /*a3990*/  IADD3 R29, R27.reuse, c[0x0][0x198], RZ ;  /* 0x000066001b1d7a10 */ /* 0x040fe20007ffe0ff */
[----:B---3--:R-:W-:-:S04]  /*a39a0*/  IMAD.WIDE R4, R27, 0x4, R210 ;  /* 0x000000041b047825 */ /* 0x008fc800078e02d2 */
[----:B------:R-:W-:Y:S01]  /*a39b0*/  IMAD.WIDE R8, R27, 0x4, R208 ;  /* 0x000000041b087825 */ /* 0x000fe200078e02d0 */
[----:B------:R3:W-:Y:S03]  /*a39c0*/  @P0 STG.E [R4.64], R224 ;  /* 0x000000e004000986 */ /* 0x0007e6000c101908 */
[----:B-1----:R-:W-:Y:S01]  /*a39d0*/  IMAD.WIDE R22, R29, 0x4, R238 ;  /* 0x000000041d167825 */ /* 0x002fe200078e02ee */
[----:B------:R-:W-:-:S03]  /*a39e0*/  ISETP.GE.AND P1, PT, R30, c[0x0][0x17c], PT ;  /* 0x00005f001e007a0c */ /* 0x000fc60003f26270 */
[C---:B------:R-:W-:Y:S01]  /*a39f0*/  IMAD.WIDE R2, R29.reuse, 0x4, R236 ;  /* 0x000000041d027825 */ /* 0x040fe200078e02ec */
[----:B------:R-:W-:Y:S03]  /*a3a00*/  @P5 STG.E [R8.64], R16 ;  /* 0x0000001008005986 */ /* 0x000fe6000c101908 */
[----:B------:R-:W-:Y:S01]  /*a3a10*/  IMAD.WIDE R12, R29, 0x4, R210 ;  /* 0x000000041d0c7825 */ /* 0x000fe200078e02d2 */
[----:B------:R1:W-:Y:S01]  /*a3a20*/  @P6 STG.E [R22.64], R185 ;  /* 0x000000b916006986 */ /* 0x0003e2000c101908 */
[----:B------:R-:W-:-:S03]  /*a3a30*/  ISETP.LT.AND P6, PT, R227, c[0x0][0x178], !P1 ;  /* 0x00005e00e3007a0c */ /* 0x000fc60004fc1270 */
[----:B------:R1:W-:Y:S01]  /*a3a40*/  @P4 STG.E [R2.64], R205 ;  /* 0x000000cd02004986 */ /* 0x0003e2000c101908 */
[----:B------:R-:W-:Y:S02]  /*a3a50*/  ISETP.LT.AND P5, PT, R206, c[0x0][0x178], !P1 ;  /* 0x00005e00ce007a0c */ /* 0x000fe40004fa1270 */
[----:B------:R-:W-:Y:S01]  /*a3a60*/  ISETP.LT.AND P4, PT, R187, c[0x0][0x178], !P1 ;  /* 0x00005e00bb007a0c */ /* 0x000fe20004f81270 */
[----:B------:R1:W-:Y:S01]  /*a3a70*/  @P3 STG.E [R12.64], R225 ;  /* 0x000000e10c003986 */ /* 0x0003e2000c101908 */
[----:B------:R-:W-:Y:S02]  /*a3a80*/  ISETP.LT.AND P3, PT, R207, c[0x0][0x178], !P1 ;  /* 0x00005e00cf007a0c */ /* 0x000fe40004f61270 */
[----:B----4-:R-:W-:Y:S02]  /*a3a90*/  ISETP.GE.AND P1, PT, R26, c[0x0][0x17c], PT ;  /* 0x00005f001a007a0c */ /* 0x010fe40003f26270 */
[----:B------:R-:W4:Y:S01]  /*a3aa0*/  LDL.LU R26, [R1+0x3720] ;  /* 0x00372000011a7983 */ /* 0x000f220000300800 */
[----:B------:R-:W-:-:S02]  /*a3ab0*/  ISETP.LT.AND P2, PT, R187, c[0x0][0x178], !P2 ;  /* 0x00005e00bb007a0c */ /* 0x000fc40005741270 */
[C---:B------:R-:W-:Y:S01]  /*a3ac0*/  IADD3 R25, R29.reuse, c[0x0][0x198], RZ ;  /* 0x000066001d197a10 */ /* 0x040fe20007ffe0ff */
[----:B------:R-:W4:Y:S01]  /*a3ad0*/  LDL.LU R24, [R1+0x371c] ;  /* 0x00371c0001187983 */ /* 0x000f220000300800 */
[----:B---3--:R-:W-:-:S03]  /*a3ae0*/  IMAD.WIDE R4, R29, 0x4, R208 ;  /* 0x000000041d047825 */ /* 0x008fc600078e02d0 */
[----:B-1----:R-:W3:Y:S01]  /*a3af0*/  LDL.LU R22, [R1+0x3710] ;  /* 0x0037100001167983 */ /* 0x002ee20000300800 */
[----:B------:R-:W-:-:S04]  /*a3b00*/  IMAD.WIDE R8, R25, 0x4, R238 ;  /* 0x0000000419087825 */ /* 0x000fc800078e02ee */
[C---:B------:R-:W-:Y:S01]  /*a3b10*/  IMAD.WIDE R20, R25.reuse, 0x4, R236 ;  /* 0x0000000419147825 */ /* 0x040fe200078e02ec */
[----:B------:R1:W-:Y:S03]  /*a3b20*/  @P2 STG.E [R4.64], R17 ;  /* 0x0000001104002986 */ /* 0x0003e6000c101908 */
[----:B------:R-:W-:Y:S01]  /*a3b30*/  IMAD.WIDE R2, R25, 0x4, R210 ;  /* 0x0000000419027825 */ /* 0x000fe200078e02d2 */
[----:B------:R1:W-:Y:S04]  /*a3b40*/  @P6 STG.E [R8.64], R190 ;  /* 0x000000be08006986 */ /* 0x0003e8000c101908 */
[----:B------:R-:W-:Y:S04]  /*a3b50*/  @P5 STG.E [R20.64], R198 ;  /* 0x000000c614005986 */ /* 0x000fe8000c101908 */
[----:B------:R1:W-:Y:S01]  /*a3b60*/  @P3 STG.E [R2.64], R214 ;  /* 0x000000d602003986 */ /* 0x0003e2000c101908 */
[----:B--2---:R-:W-:-:S03]  /*a3b70*/  ISETP.GE.AND P3, PT, R0, c[0x0][0x17c], PT ;  /* 0x00005f0000007a0c */ /* 0x004fc60003f66270 */
[----:B------:R-:W2:Y:S01]  /*a3b80*/  LDL.LU R0, [R1+0x370c] ;  /* 0x00370c0001007983 */ /* 0x000ea20000300800 */
[----:B------:R-:W-:Y:S01]  /*a3b90*/  ISETP.GE.AND P0, PT, R28, c[0x0][0x17c], PT ;  /* 0x00005f001c007a0c */ /* 0x000fe20003f06270 */
[----:B------:R-:W-:-:S03]  /*a3ba0*/  IMAD.WIDE R12, R25, 0x4, R208 ;  /* 0x00000004190c7825 */ /* 0x000fc600078e02d0 */
[----:B------:R-:W-:Y:S02]  /*a3bb0*/  ISETP.LT.AND P5, PT, R227, c[0x0][0x178], !P0 ;  /* 0x00005e00e3007a0c */ /* 0x000fe400047a1270 */
        /* <DEDUP_REMOVED lines=9> */
[C---:B------:R-:W-:Y:S01]  /*a3c50*/  IMAD.WIDE R8, R25.reuse, 0x4, R236 ;  /* 0x0000000419087825 */ /* 0x040fe200078e02ec */
        /* <DEDUP_REMOVED lines=11> */
[----:B------:R-:W-:Y:S01]  /*a3d10*/  @P4 STG.E [R12.64], R182 ;  /* 0x000000b60c004986 */ /* 0x000fe2000c101908 */
[----:B------:R-:W-:-:S03]  /*a3d20*/  IADD3 R25, R23, c[0x0][0x198], RZ ;  /* 0x0000660017197a10 */ /* 0x000fc60007ffe0ff */
[----:B------:R1:W-:Y:S01]  /*a3d30*/  @P5 STG.E [R20.64], R194 ;  /* 0x000000c214005986 */ /* 0x0003e2000c101908 */
[----:B------:R-:W-:Y:S01]  /*a3d40*/  ISETP.LT.AND P5, PT, R206, c[0x0][0x178], !P3 ;  /* 0x00005e00ce007a0c */ /* 0x000fe20005fa1270 */
[----:B------:R-:W-:-:S04]  /*a3d50*/  IMAD.WIDE R4, R23, 0x4, R210 ;  /* 0x0000000417047825 */ /* 0x000fc800078e02d2 */
[----:B------:R-:W-:Y:S01]  /*a3d60*/  IMAD.WIDE R8, R23, 0x4, R208 ;  /* 0x0000000417087825 */ /* 0x000fe200078e02d0 */
[----:B------:R1:W-:Y:S03]  /*a3d70*/  @P2 STG.E [R4.64], R218 ;  /* 0x000000da04002986 */ /* 0x0003e6000c101908 */
[----:B------:R-:W-:Y:S01]  /*a3d80*/  IMAD.WIDE R16, R25, 0x4, R238 ;  /* 0x0000000419107825 */ /* 0x000fe200078e02ee */
[----:B------:R-:W-:Y:S01]  /*a3d90*/  ISETP.LT.AND P4, PT, R207, c[0x0][0x178], !P3 ;  /* 0x00005e00cf007a0c */ /* 0x000fe20005f81270 */
[----:B------:R1:W-:Y:S02]  /*a3da0*/  @P1 STG.E [R8.64], R10 ;  /* 0x0000000a08001986 */ /* 0x0003e4000c101908 */
[----:B-1----:R-:W-:Y:S01]  /*a3db0*/  IMAD.WIDE R2, R25, 0x4, R236 ;  /* 0x0000000419027825 */ /* 0x002fe200078e02ec */
[----:B------:R-:W-:Y:S01]  /*a3dc0*/  ISETP.LT.AND P3, PT, R187, c[0x0][0x178], !P3 ;  /* 0x00005e00bb007a0c */ /* 0x000fe20005f61270 */
[----:B------:R-:W-:Y:S01]  /*a3dd0*/  @P6 STG.E [R16.64], R183 ;  /* 0x000000b710006986 */ /* 0x000fe2000c101908 */
[----:B------:R-:W-:-:S03]  /*a3de0*/  IADD3 R21, R25, c[0x0][0x198], RZ ;  /* 0x0000660019157a10 */ /* 0x000fc60007ffe0ff */
[----:B------:R1:W-:Y:S01]  /*a3df0*/  @P5 STG.E [R2.64], R195 ;  /* 0x000000c302005986 */ /* 0x0003e2000c101908 */
[----:B------:R-:W-:-:S04]  /*a3e00*/  IMAD.WIDE R6, R25, 0x4, R210 ;  /* 0x0000000419067825 */ /* 0x000fc800078e02d2 */
[----:B------:R-:W-:Y:S01]  /*a3e10*/  IMAD.WIDE R4, R25, 0x4, R208 ;  /* 0x0000000419047825 */ /* 0x000fe200078e02d0 */
[----:B------:R1:W-:Y:S03]  /*a3e20*/  @P4 STG.E [R6.64], R219 ;  /* 0x000000db06004986 */ /* 0x0003e6000c101908 */
[C---:B------:R-:W-:Y:S01]  /*a3e30*/  IMAD.WIDE R8, R21.reuse, 0x4, R238 ;  /* 0x0000000415087825 */ /* 0x040fe200078e02ee */
[----:B------:R3:W-:Y:S03]  /*a3e40*/  @P3 STG.E [R4.64], R11 ;  /* 0x0000000b04003986 */ /* 0x0007e6000c101908 */
[----:B------:R-:W-:-:S04]  /*a3e50*/  IMAD.WIDE R12, R21, 0x4, R236 ;  /* 0x00000004150c7825 */ /* 0x000fc800078e02ec */
[----:B-1----:R-:W-:-:S04]  /*a3e60*/  IMAD.WIDE R2, R21, 0x4, R210 ;  /* 0x0000000415027825 */ /* 0x002fc800078e02d2 */
[----:B------:R-:W-:Y:S01]  /*a3e70*/  IMAD.WIDE R6, R21, 0x4, R208 ;  /* 0x0000000415067825 */ /* 0x000fe200078e02d0 */
[----:B----4-:R-:W-:-:S04]  /*a3e80*/  ISETP.GE.AND P0, PT, R26, c[0x0][0x17c], PT ;  /* 0x00005f001a007a0c */ /* 0x010fc80003f06270 */
[----:B------:R-:W-:Y:S02]  /*a3e90*/  ISETP.LT.AND P6, PT, R227, c[0x0][0x178], !P0 ;  /* 0x00005e00e3007a0c */ /* 0x000fe400047c1270 */
[----:B------:R-:W-:Y:S02]  /*a3ea0*/  ISETP.LT.AND P2, PT, R206, c[0x0][0x178], !P0 ;  /* 0x00005e00ce007a0c */ /* 0x000fe40004741270 */
[----:B------:R-:W-:Y:S02]  /*a3eb0*/  ISETP.LT.AND P5, PT, R207, c[0x0][0x178], !P0 ;  /* 0x00005e00cf007a0c */ /* 0x000fe400047a1270 */
[----:B------:R-:W-:Y:S02]  /*a3ec0*/  ISETP.LT.AND P0, PT, R187, c[0x0][0x178], !P0 ;  /* 0x00005e00bb007a0c */ /* 0x000fe40004701270 */
[----:B------:R-:W-:Y:S02]  /*a3ed0*/  ISETP.GE.AND P1, PT, R24, c[0x0][0x17c], PT ;  /* 0x00005f0018007a0c */ /* 0x000fe40003f26270 */
[----:B---3--:R-:W-:-:S02]  /*a3ee0*/  ISETP.GE.AND P4, PT, R22, c[0x0][0x17c], PT ;  /* 0x00005f0016007a0c */ /* 0x008fc40003f86270 */
[----:B------:R-:W-:Y:S01]  /*a3ef0*/  ISETP.LT.AND P3, PT, R227, c[0x0][0x178], !P1 ;  /* 0x00005e00e3007a0c */ /* 0x000fe20004f61270 */
[----:B------:R1:W-:Y:S01]  /*a3f00*/  @P6 STG.E [R8.64], R178 ;  /* 0x000000b208006986 */ /* 0x0003e2000c101908 */
[----:B------:R-:W-:-:S03]  /*a3f10*/  ISETP.LT.AND P6, PT, R206, c[0x0][0x178], !P1 ;  /* 0x00005e00ce007a0c */ /* 0x000fc60004fc1270 */
[----:B------:R-:W-:Y:S01]  /*a3f20*/  @P2 STG.E [R12.64], R202 ;  /* 0x000000ca0c002986 */ /* 0x000fe2000c101908 */
[----:B------:R-:W-:-:S03]  /*a3f30*/  IADD3 R17, R21, c[0x0][0x198], RZ ;  /* 0x0000660015117a10 */ /* 0x000fc60007ffe0ff */
[----:B------:R3:W-:Y:S01]  /*a3f40*/  @P5 STG.E [R2.64], R222 ;  /* 0x000000de02005986 */ /* 0x0007e2000c101908 */
[----:B------:R-:W-:Y:S02]  /*a3f50*/  ISETP.LT.AND P5, PT, R207, c[0x0][0x178], !P1 ;  /* 0x00005e00cf007a0c */ /* 0x000fe40004fa1270 */
[----:B------:R-:W-:Y:S01]  /*a3f60*/  ISETP.LT.AND P1, PT, R187, c[0x0][0x178], !P1 ;  /* 0x00005e00bb007a0c */ /* 0x000fe20004f21270 */
[----:B------:R-:W-:Y:S01]  /*a3f70*/  @P0 STG.E [R6.64], R14 ;  /* 0x0000000e06000986 */ /* 0x000fe2000c101908 */
[----:B------:R-:W-:Y:S01]  /*a3f80*/  ISETP.LT.AND P0, PT, R227, c[0x0][0x178], !P4 ;  /* 0x00005e00e3007a0c */ /* 0x000fe20006701270 */
[C---:B------:R-:W-:Y:S01]  /*a3f90*/  IMAD.WIDE R4, R17.reuse, 0x4, R238 ;  /* 0x0000000411047825 */ /* 0x040fe200078e02ee */
[----:B------:R-:W-:-:S03]  /*a3fa0*/  IADD3 R21, R17, c[0x0][0x198], RZ ;  /* 0x0000660011157a10 */ /* 0x000fc60007ffe0ff */
[C---:B-1----:R-:W-:Y:S01]  /*a3fb0*/  IMAD.WIDE R8, R17.reuse, 0x4, R236 ;  /* 0x0000000411087825 */ /* 0x042fe200078e02ec */
[----:B------:R1:W-:Y:S03]  /*a3fc0*/  @P3 STG.E [R4.64], R179 ;  /* 0x000000b304003986 */ /* 0x0003e6000c101908 */
[C---:B------:R-:W-:Y:S01]  /*a3fd0*/  IMAD.WIDE R10, R17.reuse, 0x4, R210 ;  /* 0x00000004110a7825 */ /* 0x040fe200078e02d2 */
[----:B------:R4:W-:Y:S03]  /*a3fe0*/  @P6 STG.E [R8.64], R203 ;  /* 0x000000cb08006986 */ /* 0x0009e6000c101908 */
[----:B---3--:R-:W-:Y:S01]  /*a3ff0*/  IMAD.WIDE R2, R17, 0x4, R208 ;  /* 0x0000000411027825 */ /* 0x008fe200078e02d0 */
[----:B------:R3:W-:Y:S03]  /*a4000*/  @P5 STG.E [R10.64], R223 ;  /* 0x000000df0a005986 */ /* 0x0007e6000c101908 */
[----:B------:R-:W-:Y:S01]  /*a4010*/  IMAD.WIDE R12, R21, 0x4, R238 ;  /* 0x00000004150c7825 */ /* 0x000fe200078e02ee */
[----:B------:R-:W-:Y:S01]  /*a4020*/  ISETP.LT.AND P5, PT, R206, c[0x0][0x178], !P4 ;  /* 0x00005e00ce007a0c */ /* 0x000fe200067a1270 */
[----:B------:R3:W-:Y:S04]  /*a4030*/  @P1 STG.E [R2.64], R15 ;  /* 0x0000000f02001986 */ /* 0x0007e8000c101908 */
[----:B------:R3:W-:Y:S01]  /*a4040*/  @P0 STG.E [R12.64], R186 ;  /* 0x000000ba0c000986 */ /* 0x0007e2000c101908 */
[----:B------:R-:W-:-:S02]  /*a4050*/  ISETP.LT.AND P0, PT, R207, c[0x0][0x178], !P4 ;  /* 0x00005e00cf007a0c */ /* 0x000fc40006701270 */
[----:B------:R-:W-:Y:S02]  /*a4060*/  ISETP.LT.AND P4, PT, R187, c[0x0][0x178], !P4 ;  /* 0x00005e00bb007a0c */ /* 0x000fe40006781270 */
[----:B--2---:R-:W-:-:S04]  /*a4070*/  ISETP.GE.AND P2, PT, R0, c[0x0][0x17c], PT ;  /* 0x00005f0000007a0c */ /* 0x004fc80003f46270 */
[----:B------:R-:W-:Y:S02]  /*a4080*/  ISETP.LT.AND P3, PT, R227, c[0x0][0x178], !P2 ;  /* 0x00005e00e3007a0c */ /* 0x000fe40005761270 */
[----:B------:R-:W2:Y:S01]  /*a4090*/  LDL.LU R227, [R1+0x37fc] ;  /* 0x0037fc0001e37983 */ /* 0x000ea20000300800 */
[----:B------:R-:W-:Y:S02]  /*a40a0*/  ISETP.LT.AND P6, PT, R206, c[0x0][0x178], !P2 ;  /* 0x00005e00ce007a0c */ /* 0x000fe400057c1270 */
[----:B------:R-:W-:Y:S01]  /*a40b0*/  ISETP.LT.AND P1, PT, R207, c[0x0][0x178], !P2 ;  /* 0x00005e00cf007a0c */ /* 0x000fe20005721270 */
[----:B------:R-:W2:Y:S01]  /*a40c0*/  LDL.LU R206, [R1+0x37f8] ;  /* 0x0037f80001ce7983 */ /* 0x000ea20000300800 */
[----:B------:R-:W-:-:S03]  /*a40d0*/  ISETP.LT.AND P2, PT, R187, c[0x0][0x178], !P2 ;  /* 0x00005e00bb007a0c */ /* 0x000fc60005741270 */
[----:B------:R-:W3:Y:S04]  /*a40e0*/  LDL.LU R207, [R1+0x37f4] ;  /* 0x0037f40001cf7983 */ /* 0x000ee80000300800 */
[----:B------:R-:W3:Y:S01]  /*a40f0*/  LDL.LU R187, [R1+0x37f0] ;  /* 0x0037f00001bb7983 */ /* 0x000ee20000300800 */
[C---:B------:R-:W-:Y:S01]  /*a4100*/  IADD3 R17, R21.reuse, c[0x0][0x198], RZ ;  /* 0x0000660015117a10 */ /* 0x040fe20007ffe0ff */
[----:B-1----:R-:W-:-:S04]  /*a4110*/  IMAD.WIDE R4, R21, 0x4, R236 ;  /* 0x0000000415047825 */ /* 0x002fc800078e02ec */
[----:B------:R-:W-:-:S04]  /*a4120*/  IMAD.WIDE R6, R21, 0x4, R210 ;  /* 0x0000000415067825 */ /* 0x000fc800078e02d2 */
[----:B----4-:R-:W-:-:S04]  /*a4130*/  IMAD.WIDE R8, R21, 0x4, R208 ;  /* 0x0000000415087825 */ /* 0x010fc800078e02d0 */
[----:B------:R-:W-:-:S04]  /*a4140*/  IMAD.WIDE R238, R17, 0x4, R238 ;  /* 0x0000000411ee7825 */ /* 0x000fc800078e02ee */
[----:B------:R-:W-:-:S04]  /*a4150*/  IMAD.WIDE R236, R17, 0x4, R236 ;  /* 0x0000000411ec7825 */ /* 0x000fc800078e02ec */
[----:B------:R-:W-:-:S04]  /*a4160*/  IMAD.WIDE R210, R17, 0x4, R210 ;  /* 0x0000000411d27825 */ /* 0x000fc800078e02d2 */
[----:B------:R-:W-:Y:S01]  /*a4170*/  IMAD.WIDE R208, R17, 0x4, R208 ;  /* 0x0000000411d07825 */ /* 0x000fe200078e02d0 */
[----:B--2---:R1:W-:Y:S04]  /*a4180*/  @P5 STG.E [R4.64], R206 ;  /* 0x000000ce04005986 */ /* 0x0043e8000c101908 */
[----:B------:R1:W-:Y:S04]  /*a4190*/  @P0 STG.E [R6.64], R226 ;  /* 0x000000e206000986 */ /* 0x0003e8000c101908 */
[----:B------:R1:W-:Y:S04]  /*a41a0*/  @P4 STG.E [R8.64], R18 ;  /* 0x0000001208004986 */ /* 0x0003e8000c101908 */
[----:B---3--:R1:W-:Y:S04]  /*a41b0*/  @P3 STG.E [R238.64], R187 ;  /* 0x000000bbee003986 */ /* 0x0083e8000c101908 */
[----:B------:R1:W-:Y:S04]  /*a41c0*/  @P6 STG.E [R236.64], R207 ;  /* 0x000000cfec006986 */ /* 0x0003e8000c101908 */
[----:B------:R1:W-:Y:S01]  /*a41d0*/  @P1 STG.E [R210.64], R227 ;  /* 0x000000e3d2001986 */ /* 0x0003e2000c101908 */
[----:B------:R-:W-:Y:S05]  /*a41e0*/  @!P2 EXIT ;  /* 0x000000000000a94d */ /* 0x000fea0003800000 */
[----:B------:R-:W-:Y:S01]  /*a41f0*/  STG.E [R208.64], R19 ;  /* 0x00000013d0007986 */ /* 0x000fe2000c101908 */
[----:B------:R-:W-:Y:S05]  /*a4200*/  EXIT ;  /* 0x000000000000794d */ /* 0x000fea0003800000 */
.L_x_2:
[----:B------:R-:W-:-:S00]  /*a4210*/  BRA `(.L_x_2) ;  /* 0xfffffff000007947 */ /* 0x000fc0000383ffff */
[----:B------:R-:W-:-:S00]  /*a4220*/  NOP ;  /* 0x0000000000007918 */ /* 0x000fc00000000000 */
        /* <DEDUP_REMOVED lines=13> */
.L_x_3:


//--------------------- .nv.shared.matmul_kernel  --------------------------
	.section	.nv.shared.matmul_kernel,"aw",@nobits
	.sectionflags	@""
	.align	16
